//
// Generated by NVIDIA NVVM Compiler
//
// Compiler Build ID: CL-36424714
// Cuda compilation tools, release 13.0, V13.0.88
// Based on NVVM 20.0.0
//

.version 9.0
.target sm_100
.address_size 64

	// .globl	_Z5shiftPfS_S_S_S_S_
.extern .func  (.param .b32 func_retval0) vprintf
(
	.param .b64 vprintf_param_0,
	.param .b64 vprintf_param_1
)
;
.global .align 1 .b8 $str[5] = {37, 50, 100, 32};
.global .align 1 .b8 $str$1[2] = {10};
.global .align 1 .b8 $str$2[26] = {120, 32, 105, 110, 100, 101, 120, 32, 111, 117, 116, 32, 111, 102, 32, 98, 111, 117, 110, 100, 32, 37, 52, 100, 10};
.global .align 1 .b8 $str$3[26] = {121, 32, 105, 110, 100, 101, 120, 32, 111, 117, 116, 32, 111, 102, 32, 98, 111, 117, 110, 100, 32, 37, 52, 100, 10};
.global .align 1 .b8 $str$4[19] = {121, 108, 111, 99, 32, 122, 108, 111, 99, 32, 37, 52, 100, 32, 37, 52, 100, 10};
.global .align 1 .b8 $str$5[19] = {120, 108, 111, 99, 32, 122, 108, 111, 99, 32, 37, 52, 100, 32, 37, 52, 100, 10};
.global .align 1 .b8 $str$6[19] = {120, 108, 111, 99, 32, 121, 108, 111, 99, 32, 37, 52, 100, 32, 37, 52, 100, 10};

.visible .entry _Z5shiftPfS_S_S_S_S_(
	.param .u64 .ptr .align 1 _Z5shiftPfS_S_S_S_S__param_0,
	.param .u64 .ptr .align 1 _Z5shiftPfS_S_S_S_S__param_1,
	.param .u64 .ptr .align 1 _Z5shiftPfS_S_S_S_S__param_2,
	.param .u64 .ptr .align 1 _Z5shiftPfS_S_S_S_S__param_3,
	.param .u64 .ptr .align 1 _Z5shiftPfS_S_S_S_S__param_4,
	.param .u64 .ptr .align 1 _Z5shiftPfS_S_S_S_S__param_5
)
{
	.reg .pred 	%p<10>;
	.reg .b32 	%r<5>;
	.reg .b32 	%f<26>;
	.reg .b64 	%rd<19>;
	.reg .b64 	%fd<19>;

	ld.param.u64 	%rd6, [_Z5shiftPfS_S_S_S_S__param_0];
	ld.param.u64 	%rd4, [_Z5shiftPfS_S_S_S_S__param_1];
	ld.param.u64 	%rd5, [_Z5shiftPfS_S_S_S_S__param_2];
	ld.param.u64 	%rd7, [_Z5shiftPfS_S_S_S_S__param_3];
	ld.param.u64 	%rd8, [_Z5shiftPfS_S_S_S_S__param_4];
	ld.param.u64 	%rd9, [_Z5shiftPfS_S_S_S_S__param_5];
	cvta.to.global.u64 	%rd10, %rd6;
	cvta.to.global.u64 	%rd11, %rd9;
	cvta.to.global.u64 	%rd12, %rd8;
	cvta.to.global.u64 	%rd13, %rd7;
	mov.u32 	%r2, %tid.x;
	mov.u32 	%r3, %ntid.x;
	mov.u32 	%r4, %ctaid.x;
	mad.lo.s32 	%r1, %r3, %r4, %r2;
	ld.global.f32 	%f1, [%rd13];
	ld.global.f32 	%f2, [%rd12];
	ld.global.f32 	%f3, [%rd11];
	mul.wide.s32 	%rd14, %r1, 4;
	add.s64 	%rd1, %rd10, %rd14;
	ld.global.f32 	%f4, [%rd1];
	cvt.f64.f32 	%fd1, %f4;
	cvt.f64.f32 	%fd2, %f1;
	mul.f64 	%fd3, %fd2, 0dBFE0000000000000;
	setp.leu.f64 	%p1, %fd3, %fd1;
	mul.f32 	%f7, %f1, 0f3F000000;
	setp.leu.f32 	%p2, %f4, %f7;
	and.pred  	%p3, %p1, %p2;
	@%p3 bra 	$L__BB0_2;
	copysign.f32 	%f8, %f4, %f1;
	sub.f32 	%f9, %f4, %f8;
	st.global.f32 	[%rd1], %f9;
$L__BB0_2:
	cvta.to.global.u64 	%rd15, %rd4;
	add.s64 	%rd2, %rd15, %rd14;
	ld.global.f32 	%f10, [%rd2];
	cvt.f64.f32 	%fd4, %f10;
	cvt.f64.f32 	%fd5, %f2;
	mul.f64 	%fd6, %fd5, 0dBFE0000000000000;
	setp.leu.f64 	%p4, %fd6, %fd4;
	mul.f32 	%f11, %f2, 0f3F000000;
	setp.leu.f32 	%p5, %f10, %f11;
	and.pred  	%p6, %p4, %p5;
	@%p6 bra 	$L__BB0_4;
	copysign.f32 	%f13, %f10, %f2;
	sub.f32 	%f14, %f10, %f13;
	st.global.f32 	[%rd2], %f14;
$L__BB0_4:
	cvta.to.global.u64 	%rd17, %rd5;
	add.s64 	%rd3, %rd17, %rd14;
	ld.global.f32 	%f15, [%rd3];
	cvt.f64.f32 	%fd7, %f15;
	cvt.f64.f32 	%fd8, %f3;
	mul.f64 	%fd9, %fd8, 0dBFE0000000000000;
	setp.leu.f64 	%p7, %fd9, %fd7;
	mul.f32 	%f16, %f3, 0f3F000000;
	setp.leu.f32 	%p8, %f15, %f16;
	and.pred  	%p9, %p7, %p8;
	@%p9 bra 	$L__BB0_6;
	copysign.f32 	%f18, %f15, %f3;
	sub.f32 	%f19, %f15, %f18;
	st.global.f32 	[%rd3], %f19;
$L__BB0_6:
	ld.global.f32 	%f20, [%rd1];
	cvt.f64.f32 	%fd11, %f20;
	fma.rn.f64 	%fd12, %fd2, 0d3FE0000000000000, %fd11;
	cvt.rn.f32.f64 	%f21, %fd12;
	st.global.f32 	[%rd1], %f21;
	ld.global.f32 	%f22, [%rd2];
	cvt.f64.f32 	%fd14, %f22;
	fma.rn.f64 	%fd15, %fd5, 0d3FE0000000000000, %fd14;
	cvt.rn.f32.f64 	%f23, %fd15;
	st.global.f32 	[%rd2], %f23;
	ld.global.f32 	%f24, [%rd3];
	cvt.f64.f32 	%fd17, %f24;
	fma.rn.f64 	%fd18, %fd8, 0d3FE0000000000000, %fd17;
	cvt.rn.f32.f64 	%f25, %fd18;
	st.global.f32 	[%rd3], %f25;
	ret;

}
	// .globl	_Z7zeroBinPi
.visible .entry _Z7zeroBinPi(
	.param .u64 .ptr .align 1 _Z7zeroBinPi_param_0
)
{
	.reg .b32 	%r<6>;
	.reg .b64 	%rd<5>;

	ld.param.u64 	%rd1, [_Z7zeroBinPi_param_0];
	cvta.to.global.u64 	%rd2, %rd1;
	mov.u32 	%r1, %tid.x;
	mov.u32 	%r2, %ntid.x;
	mov.u32 	%r3, %ctaid.x;
	mad.lo.s32 	%r4, %r2, %r3, %r1;
	mul.wide.s32 	%rd3, %r4, 4;
	add.s64 	%rd4, %rd2, %rd3;
	mov.b32 	%r5, 0;
	st.global.u32 	[%rd4], %r5;
	ret;

}
	// .globl	_Z5printPiS_S_
.visible .entry _Z5printPiS_S_(
	.param .u64 .ptr .align 1 _Z5printPiS_S__param_0,
	.param .u64 .ptr .align 1 _Z5printPiS_S__param_1,
	.param .u64 .ptr .align 1 _Z5printPiS_S__param_2
)
{
	.local .align 8 .b8 	__local_depot2[8];
	.reg .b64 	%SP;
	.reg .b64 	%SPL;
	.reg .pred 	%p<5>;
	.reg .b32 	%r<21>;
	.reg .b64 	%rd<16>;

	mov.u64 	%SPL, __local_depot2;
	cvta.local.u64 	%SP, %SPL;
	ld.param.u64 	%rd6, [_Z5printPiS_S__param_0];
	ld.param.u64 	%rd7, [_Z5printPiS_S__param_1];
	ld.param.u64 	%rd5, [_Z5printPiS_S__param_2];
	cvta.to.global.u64 	%rd1, %rd6;
	cvta.to.global.u64 	%rd2, %rd7;
	ld.global.u32 	%r8, [%rd2];
	setp.lt.s32 	%p1, %r8, 1;
	@%p1 bra 	$L__BB2_6;
	add.u64 	%rd8, %SP, 0;
	add.u64 	%rd3, %SPL, 0;
	cvta.to.global.u64 	%rd4, %rd5;
	mov.b32 	%r18, 0;
	mov.u64 	%rd11, $str;
	mov.u64 	%rd14, $str$1;
$L__BB2_2:
	ld.global.u32 	%r19, [%rd1];
	setp.lt.s32 	%p2, %r19, 1;
	@%p2 bra 	$L__BB2_5;
	mov.b32 	%r20, 0;
$L__BB2_4:
	mad.lo.s32 	%r11, %r19, %r18, %r20;
	mul.wide.s32 	%rd9, %r11, 4;
	add.s64 	%rd10, %rd4, %rd9;
	ld.global.u32 	%r12, [%rd10];
	st.local.u32 	[%rd3], %r12;
	cvta.global.u64 	%rd12, %rd11;
	{ // callseq 0, 0
	.param .b64 param0;
	st.param.b64 	[param0], %rd12;
	.param .b64 param1;
	st.param.b64 	[param1], %rd8;
	.param .b32 retval0;
	call.uni (retval0), 
	vprintf, 
	(
	param0, 
	param1
	);
	ld.param.b32 	%r13, [retval0];
	} // callseq 0
	add.s32 	%r20, %r20, 1;
	ld.global.u32 	%r19, [%rd1];
	setp.lt.s32 	%p3, %r20, %r19;
	@%p3 bra 	$L__BB2_4;
$L__BB2_5:
	cvta.global.u64 	%rd15, %rd14;
	{ // callseq 1, 0
	.param .b64 param0;
	st.param.b64 	[param0], %rd15;
	.param .b64 param1;
	st.param.b64 	[param1], 0;
	.param .b32 retval0;
	call.uni (retval0), 
	vprintf, 
	(
	param0, 
	param1
	);
	ld.param.b32 	%r15, [retval0];
	} // callseq 1
	add.s32 	%r18, %r18, 1;
	ld.global.u32 	%r17, [%rd2];
	setp.lt.s32 	%p4, %r18, %r17;
	@%p4 bra 	$L__BB2_2;
$L__BB2_6:
	ret;

}
	// .globl	_Z7binningPiPfS0_S0_S0_S0_S0_S_S_S_
.visible .entry _Z7binningPiPfS0_S0_S0_S0_S0_S_S_S_(
	.param .u64 .ptr .align 1 _Z7binningPiPfS0_S0_S0_S0_S0_S_S_S__param_0,
	.param .u64 .ptr .align 1 _Z7binningPiPfS0_S0_S0_S0_S0_S_S_S__param_1,
	.param .u64 .ptr .align 1 _Z7binningPiPfS0_S0_S0_S0_S0_S_S_S__param_2,
	.param .u64 .ptr .align 1 _Z7binningPiPfS0_S0_S0_S0_S0_S_S_S__param_3,
	.param .u64 .ptr .align 1 _Z7binningPiPfS0_S0_S0_S0_S0_S_S_S__param_4,
	.param .u64 .ptr .align 1 _Z7binningPiPfS0_S0_S0_S0_S0_S_S_S__param_5,
	.param .u64 .ptr .align 1 _Z7binningPiPfS0_S0_S0_S0_S0_S_S_S__param_6,
	.param .u64 .ptr .align 1 _Z7binningPiPfS0_S0_S0_S0_S0_S_S_S__param_7,
	.param .u64 .ptr .align 1 _Z7binningPiPfS0_S0_S0_S0_S0_S_S_S__param_8,
	.param .u64 .ptr .align 1 _Z7binningPiPfS0_S0_S0_S0_S0_S_S_S__param_9
)
{
	.local .align 8 .b8 	__local_depot3[8];
	.reg .b64 	%SP;
	.reg .b64 	%SPL;
	.reg .pred 	%p<10>;
	.reg .b32 	%r<21>;
	.reg .b32 	%f<13>;
	.reg .b64 	%rd<43>;

	mov.u64 	%SPL, __local_depot3;
	cvta.local.u64 	%SP, %SPL;
	ld.param.u64 	%rd2, [_Z7binningPiPfS0_S0_S0_S0_S0_S_S_S__param_0];
	ld.param.u64 	%rd3, [_Z7binningPiPfS0_S0_S0_S0_S0_S_S_S__param_1];
	ld.param.u64 	%rd4, [_Z7binningPiPfS0_S0_S0_S0_S0_S_S_S__param_2];
	ld.param.u64 	%rd5, [_Z7binningPiPfS0_S0_S0_S0_S0_S_S_S__param_3];
	ld.param.u64 	%rd6, [_Z7binningPiPfS0_S0_S0_S0_S0_S_S_S__param_4];
	ld.param.u64 	%rd7, [_Z7binningPiPfS0_S0_S0_S0_S0_S_S_S__param_5];
	ld.param.u64 	%rd8, [_Z7binningPiPfS0_S0_S0_S0_S0_S_S_S__param_6];
	ld.param.u64 	%rd9, [_Z7binningPiPfS0_S0_S0_S0_S0_S_S_S__param_7];
	ld.param.u64 	%rd10, [_Z7binningPiPfS0_S0_S0_S0_S0_S_S_S__param_8];
	ld.param.u64 	%rd11, [_Z7binningPiPfS0_S0_S0_S0_S0_S_S_S__param_9];
	cvta.to.global.u64 	%rd12, %rd2;
	cvta.to.global.u64 	%rd13, %rd5;
	cvta.to.global.u64 	%rd14, %rd4;
	cvta.to.global.u64 	%rd15, %rd3;
	cvta.to.global.u64 	%rd16, %rd11;
	cvta.to.global.u64 	%rd17, %rd10;
	cvta.to.global.u64 	%rd18, %rd9;
	cvta.to.global.u64 	%rd19, %rd8;
	cvta.to.global.u64 	%rd20, %rd7;
	cvta.to.global.u64 	%rd21, %rd6;
	add.u64 	%rd22, %SP, 0;
	add.u64 	%rd1, %SPL, 0;
	mov.u32 	%r6, %tid.x;
	mov.u32 	%r7, %ntid.x;
	mov.u32 	%r8, %ctaid.x;
	mad.lo.s32 	%r9, %r7, %r8, %r6;
	ld.global.f32 	%f1, [%rd21];
	ld.global.f32 	%f2, [%rd20];
	ld.global.f32 	%f3, [%rd19];
	ld.global.u32 	%r10, [%rd18];
	ld.global.u32 	%r1, [%rd17];
	ld.global.u32 	%r2, [%rd16];
	mul.wide.s32 	%rd23, %r9, 4;
	add.s64 	%rd24, %rd15, %rd23;
	ld.global.f32 	%f4, [%rd24];
	div.rn.f32 	%f5, %f4, %f1;
	cvt.rmi.f32.f32 	%f6, %f5;
	cvt.rzi.s32.f32 	%r3, %f6;
	add.s64 	%rd25, %rd14, %rd23;
	ld.global.f32 	%f7, [%rd25];
	div.rn.f32 	%f8, %f7, %f2;
	cvt.rmi.f32.f32 	%f9, %f8;
	cvt.rzi.s32.f32 	%r4, %f9;
	add.s64 	%rd26, %rd13, %rd23;
	ld.global.f32 	%f10, [%rd26];
	div.rn.f32 	%f11, %f10, %f3;
	cvt.rmi.f32.f32 	%f12, %f11;
	cvt.rzi.s32.f32 	%r5, %f12;
	cvt.s64.s32 	%rd27, %r3;
	mul.lo.s32 	%r11, %r4, %r10;
	cvt.s64.s32 	%rd28, %r11;
	add.s64 	%rd29, %rd28, %rd27;
	mul.lo.s32 	%r12, %r1, %r10;
	mul.lo.s32 	%r13, %r12, %r5;
	cvt.s64.s32 	%rd30, %r13;
	add.s64 	%rd31, %rd29, %rd30;
	shl.b64 	%rd32, %rd31, 2;
	add.s64 	%rd33, %rd12, %rd32;
	atom.global.add.u32 	%r14, [%rd33], 1;
	setp.gt.s32 	%p1, %r3, -1;
	setp.lt.s32 	%p2, %r3, %r10;
	and.pred  	%p3, %p1, %p2;
	@%p3 bra 	$L__BB3_2;
	st.local.u32 	[%rd1], %r3;
	mov.u64 	%rd34, $str$2;
	cvta.global.u64 	%rd35, %rd34;
	{ // callseq 2, 0
	.param .b64 param0;
	st.param.b64 	[param0], %rd35;
	.param .b64 param1;
	st.param.b64 	[param1], %rd22;
	.param .b32 retval0;
	call.uni (retval0), 
	vprintf, 
	(
	param0, 
	param1
	);
	ld.param.b32 	%r15, [retval0];
	} // callseq 2
$L__BB3_2:
	setp.gt.s32 	%p4, %r4, -1;
	setp.lt.s32 	%p5, %r4, %r1;
	and.pred  	%p6, %p4, %p5;
	@%p6 bra 	$L__BB3_4;
	st.local.u32 	[%rd1], %r4;
	mov.u64 	%rd37, $str$3;
	cvta.global.u64 	%rd38, %rd37;
	{ // callseq 3, 0
	.param .b64 param0;
	st.param.b64 	[param0], %rd38;
	.param .b64 param1;
	st.param.b64 	[param1], %rd22;
	.param .b32 retval0;
	call.uni (retval0), 
	vprintf, 
	(
	param0, 
	param1
	);
	ld.param.b32 	%r17, [retval0];
	} // callseq 3
$L__BB3_4:
	setp.gt.s32 	%p7, %r5, -1;
	setp.lt.s32 	%p8, %r5, %r2;
	and.pred  	%p9, %p7, %p8;
	@%p9 bra 	$L__BB3_6;
	st.local.u32 	[%rd1], %r5;
	mov.u64 	%rd40, $str$2;
	cvta.global.u64 	%rd41, %rd40;
	{ // callseq 4, 0
	.param .b64 param0;
	st.param.b64 	[param0], %rd41;
	.param .b64 param1;
	st.param.b64 	[param1], %rd22;
	.param .b32 retval0;
	call.uni (retval0), 
	vprintf, 
	(
	param0, 
	param1
	);
	ld.param.b32 	%r19, [retval0];
	} // callseq 4
$L__BB3_6:
	ret;

}
	// .globl	_Z9flocSizexPiS_S_S_S_S_S_
.visible .entry _Z9flocSizexPiS_S_S_S_S_S_(
	.param .u64 .ptr .align 1 _Z9flocSizexPiS_S_S_S_S_S__param_0,
	.param .u64 .ptr .align 1 _Z9flocSizexPiS_S_S_S_S_S__param_1,
	.param .u64 .ptr .align 1 _Z9flocSizexPiS_S_S_S_S_S__param_2,
	.param .u64 .ptr .align 1 _Z9flocSizexPiS_S_S_S_S_S__param_3,
	.param .u64 .ptr .align 1 _Z9flocSizexPiS_S_S_S_S_S__param_4,
	.param .u64 .ptr .align 1 _Z9flocSizexPiS_S_S_S_S_S__param_5,
	.param .u64 .ptr .align 1 _Z9flocSizexPiS_S_S_S_S_S__param_6
)
{
	.local .align 8 .b8 	__local_depot4[8];
	.reg .b64 	%SP;
	.reg .b64 	%SPL;
	.reg .pred 	%p<56>;
	.reg .b16 	%rs<32>;
	.reg .b32 	%r<347>;
	.reg .b64 	%rd<71>;

	mov.u64 	%SPL, __local_depot4;
	cvta.local.u64 	%SP, %SPL;
	ld.param.u64 	%rd6, [_Z9flocSizexPiS_S_S_S_S_S__param_0];
	ld.param.u64 	%rd7, [_Z9flocSizexPiS_S_S_S_S_S__param_1];
	ld.param.u64 	%rd8, [_Z9flocSizexPiS_S_S_S_S_S__param_2];
	ld.param.u64 	%rd9, [_Z9flocSizexPiS_S_S_S_S_S__param_3];
	ld.param.u64 	%rd10, [_Z9flocSizexPiS_S_S_S_S_S__param_5];
	ld.param.u64 	%rd11, [_Z9flocSizexPiS_S_S_S_S_S__param_6];
	cvta.to.global.u64 	%rd1, %rd7;
	cvta.to.global.u64 	%rd2, %rd6;
	cvta.to.global.u64 	%rd12, %rd11;
	cvta.to.global.u64 	%rd13, %rd10;
	cvta.to.global.u64 	%rd14, %rd9;
	cvta.to.global.u64 	%rd15, %rd8;
	ld.global.u32 	%r1, [%rd15];
	ld.global.u32 	%r119, [%rd14];
	ld.global.u32 	%r2, [%rd13];
	mov.u32 	%r3, %ctaid.x;
	mov.u32 	%r4, %tid.x;
	mul.lo.s32 	%r5, %r119, %r4;
	add.s32 	%r6, %r5, %r3;
	mul.wide.s32 	%rd16, %r6, 4;
	add.s64 	%rd3, %rd12, %rd16;
	mov.b32 	%r120, 0;
	st.global.u32 	[%rd3], %r120;
	setp.lt.s32 	%p1, %r1, 1;
	@%p1 bra 	$L__BB4_39;
	mul.lo.s32 	%r7, %r6, %r1;
	and.b32  	%r8, %r1, 15;
	setp.lt.u32 	%p2, %r1, 16;
	mov.b32 	%r311, 0;
	mov.u32 	%r304, %r311;
	@%p2 bra 	$L__BB4_4;
	and.b32  	%r304, %r1, 2147483632;
	mov.b32 	%r311, 0;
	mov.u32 	%r298, %r311;
$L__BB4_3:
	.pragma "nounroll";
	add.s32 	%r124, %r298, %r7;
	mul.wide.s32 	%rd17, %r124, 4;
	add.s64 	%rd18, %rd2, %rd17;
	ld.global.u32 	%r125, [%rd18];
	add.s32 	%r126, %r125, %r311;
	ld.global.u32 	%r127, [%rd18+4];
	add.s32 	%r128, %r127, %r126;
	ld.global.u32 	%r129, [%rd18+8];
	add.s32 	%r130, %r129, %r128;
	ld.global.u32 	%r131, [%rd18+12];
	add.s32 	%r132, %r131, %r130;
	ld.global.u32 	%r133, [%rd18+16];
	add.s32 	%r134, %r133, %r132;
	ld.global.u32 	%r135, [%rd18+20];
	add.s32 	%r136, %r135, %r134;
	ld.global.u32 	%r137, [%rd18+24];
	add.s32 	%r138, %r137, %r136;
	ld.global.u32 	%r139, [%rd18+28];
	add.s32 	%r140, %r139, %r138;
	ld.global.u32 	%r141, [%rd18+32];
	add.s32 	%r142, %r141, %r140;
	ld.global.u32 	%r143, [%rd18+36];
	add.s32 	%r144, %r143, %r142;
	ld.global.u32 	%r145, [%rd18+40];
	add.s32 	%r146, %r145, %r144;
	ld.global.u32 	%r147, [%rd18+44];
	add.s32 	%r148, %r147, %r146;
	ld.global.u32 	%r149, [%rd18+48];
	add.s32 	%r150, %r149, %r148;
	ld.global.u32 	%r151, [%rd18+52];
	add.s32 	%r152, %r151, %r150;
	ld.global.u32 	%r153, [%rd18+56];
	add.s32 	%r154, %r153, %r152;
	ld.global.u32 	%r155, [%rd18+60];
	add.s32 	%r311, %r155, %r154;
	add.s32 	%r298, %r298, 16;
	setp.ne.s32 	%p3, %r298, %r304;
	@%p3 bra 	$L__BB4_3;
$L__BB4_4:
	setp.eq.s32 	%p4, %r8, 0;
	@%p4 bra 	$L__BB4_13;
	and.b32  	%r17, %r1, 7;
	setp.lt.u32 	%p5, %r8, 8;
	@%p5 bra 	$L__BB4_7;
	add.s32 	%r157, %r304, %r7;
	mul.wide.s32 	%rd19, %r157, 4;
	add.s64 	%rd20, %rd2, %rd19;
	ld.global.u32 	%r158, [%rd20];
	add.s32 	%r159, %r158, %r311;
	ld.global.u32 	%r160, [%rd20+4];
	add.s32 	%r161, %r160, %r159;
	ld.global.u32 	%r162, [%rd20+8];
	add.s32 	%r163, %r162, %r161;
	ld.global.u32 	%r164, [%rd20+12];
	add.s32 	%r165, %r164, %r163;
	ld.global.u32 	%r166, [%rd20+16];
	add.s32 	%r167, %r166, %r165;
	ld.global.u32 	%r168, [%rd20+20];
	add.s32 	%r169, %r168, %r167;
	ld.global.u32 	%r170, [%rd20+24];
	add.s32 	%r171, %r170, %r169;
	ld.global.u32 	%r172, [%rd20+28];
	add.s32 	%r311, %r172, %r171;
	add.s32 	%r304, %r304, 8;
$L__BB4_7:
	setp.eq.s32 	%p6, %r17, 0;
	@%p6 bra 	$L__BB4_13;
	and.b32  	%r23, %r1, 3;
	setp.lt.u32 	%p7, %r17, 4;
	@%p7 bra 	$L__BB4_10;
	add.s32 	%r174, %r304, %r7;
	mul.wide.s32 	%rd21, %r174, 4;
	add.s64 	%rd22, %rd2, %rd21;
	ld.global.u32 	%r175, [%rd22];
	add.s32 	%r176, %r175, %r311;
	ld.global.u32 	%r177, [%rd22+4];
	add.s32 	%r178, %r177, %r176;
	ld.global.u32 	%r179, [%rd22+8];
	add.s32 	%r180, %r179, %r178;
	ld.global.u32 	%r181, [%rd22+12];
	add.s32 	%r311, %r181, %r180;
	add.s32 	%r304, %r304, 4;
$L__BB4_10:
	setp.eq.s32 	%p8, %r23, 0;
	@%p8 bra 	$L__BB4_13;
	mov.b32 	%r310, 0;
$L__BB4_12:
	.pragma "nounroll";
	add.s32 	%r183, %r304, %r7;
	mul.wide.s32 	%rd23, %r183, 4;
	add.s64 	%rd24, %rd2, %rd23;
	ld.global.u32 	%r184, [%rd24];
	add.s32 	%r311, %r184, %r311;
	add.s32 	%r304, %r304, 1;
	add.s32 	%r310, %r310, 1;
	setp.ne.s32 	%p9, %r310, %r23;
	@%p9 bra 	$L__BB4_12;
$L__BB4_13:
	setp.eq.s32 	%p10, %r311, 0;
	@%p10 bra 	$L__BB4_39;
	sub.s32 	%r36, %r1, %r2;
	mov.u32 	%r312, %r1;
$L__BB4_15:
	setp.le.s32 	%p11, %r312, %r36;
	mov.b16 	%rs31, 0;
	mov.b32 	%r330, 0;
	@%p11 bra 	$L__BB4_18;
	add.s32 	%r312, %r312, -1;
	add.s32 	%r39, %r312, %r7;
	mul.wide.s32 	%rd25, %r39, 4;
	add.s64 	%rd26, %rd2, %rd25;
	ld.global.u32 	%r186, [%rd26];
	setp.eq.s32 	%p12, %r186, 0;
	@%p12 bra 	$L__BB4_15;
	add.s64 	%rd28, %rd1, %rd25;
	mov.b32 	%r187, 1;
	st.global.u32 	[%rd28], %r187;
	mov.b16 	%rs31, 1;
	mov.u32 	%r330, %r312;
$L__BB4_18:
	mul.lo.s32 	%r189, %r1, %r3;
	mad.lo.s32 	%r41, %r5, %r1, %r189;
	add.s64 	%rd4, %rd1, 16;
	mov.b32 	%r315, 0;
	mov.b16 	%rs28, 0;
	mov.u16 	%rs29, %rs28;
$L__BB4_19:
	mov.u32 	%r47, %r315;
	mov.u32 	%r321, %r330;
	add.s32 	%r48, %r41, %r47;
	mul.wide.s32 	%rd29, %r48, 4;
	add.s64 	%rd30, %rd2, %rd29;
	ld.global.u32 	%r190, [%rd30];
	setp.eq.s32 	%p13, %r190, 0;
	@%p13 bra 	$L__BB4_74;
	add.s64 	%rd32, %rd1, %rd29;
	mov.b32 	%r191, 1;
	st.global.u32 	[%rd32], %r191;
	and.b16  	%rs12, %rs31, 255;
	setp.eq.s16 	%p14, %rs12, 0;
	@%p14 bra 	$L__BB4_61;
	not.b32 	%r192, %r321;
	add.s32 	%r193, %r47, %r1;
	add.s32 	%r194, %r193, %r192;
	setp.gt.s32 	%p15, %r194, %r2;
	mov.b16 	%rs31, 0;
	mov.u32 	%r330, %r47;
	@%p15 bra 	$L__BB4_74;
	setp.ge.s32 	%p16, %r321, %r1;
	@%p16 bra 	$L__BB4_49;
	sub.s32 	%r49, %r1, %r321;
	and.b32  	%r50, %r49, 7;
	sub.s32 	%r195, %r321, %r1;
	setp.gt.u32 	%p17, %r195, -8;
	@%p17 bra 	$L__BB4_41;
	and.b32  	%r196, %r49, -8;
	neg.s32 	%r320, %r196;
	add.s32 	%r319, %r7, %r321;
	bra.uni 	$L__BB4_40;
$L__BB4_25:
	max.s32 	%r42, %r1, 1;
	and.b32  	%r43, %r42, 15;
	setp.lt.s32 	%p47, %r1, 16;
	mov.b32 	%r346, 0;
	mov.u32 	%r336, %r346;
	@%p47 bra 	$L__BB4_28;
	and.b32  	%r336, %r42, 2147483632;
	neg.s32 	%r332, %r336;
	add.s64 	%rd5, %rd1, 32;
	mov.b32 	%r346, 0;
	mov.u32 	%r331, %r7;
$L__BB4_27:
	.pragma "nounroll";
	mul.wide.s32 	%rd59, %r331, 4;
	add.s64 	%rd60, %rd5, %rd59;
	ld.global.u32 	%r237, [%rd60+-32];
	add.s32 	%r238, %r237, %r346;
	ld.global.u32 	%r239, [%rd60+-28];
	add.s32 	%r240, %r239, %r238;
	ld.global.u32 	%r241, [%rd60+-24];
	add.s32 	%r242, %r241, %r240;
	ld.global.u32 	%r243, [%rd60+-20];
	add.s32 	%r244, %r243, %r242;
	ld.global.u32 	%r245, [%rd60+-16];
	add.s32 	%r246, %r245, %r244;
	ld.global.u32 	%r247, [%rd60+-12];
	add.s32 	%r248, %r247, %r246;
	ld.global.u32 	%r249, [%rd60+-8];
	add.s32 	%r250, %r249, %r248;
	ld.global.u32 	%r251, [%rd60+-4];
	add.s32 	%r252, %r251, %r250;
	ld.global.u32 	%r253, [%rd60];
	add.s32 	%r254, %r253, %r252;
	ld.global.u32 	%r255, [%rd60+4];
	add.s32 	%r256, %r255, %r254;
	ld.global.u32 	%r257, [%rd60+8];
	add.s32 	%r258, %r257, %r256;
	ld.global.u32 	%r259, [%rd60+12];
	add.s32 	%r260, %r259, %r258;
	ld.global.u32 	%r261, [%rd60+16];
	add.s32 	%r262, %r261, %r260;
	ld.global.u32 	%r263, [%rd60+20];
	add.s32 	%r264, %r263, %r262;
	ld.global.u32 	%r265, [%rd60+24];
	add.s32 	%r266, %r265, %r264;
	ld.global.u32 	%r267, [%rd60+28];
	add.s32 	%r346, %r267, %r266;
	add.s32 	%r332, %r332, 16;
	add.s32 	%r331, %r331, 16;
	setp.ne.s32 	%p48, %r332, 0;
	@%p48 bra 	$L__BB4_27;
$L__BB4_28:
	setp.eq.s32 	%p49, %r43, 0;
	@%p49 bra 	$L__BB4_37;
	and.b32  	%r98, %r42, 7;
	setp.lt.u32 	%p50, %r43, 8;
	@%p50 bra 	$L__BB4_31;
	add.s32 	%r269, %r336, %r7;
	mul.wide.s32 	%rd61, %r269, 4;
	add.s64 	%rd62, %rd1, %rd61;
	ld.global.u32 	%r270, [%rd62];
	add.s32 	%r271, %r270, %r346;
	ld.global.u32 	%r272, [%rd62+4];
	add.s32 	%r273, %r272, %r271;
	ld.global.u32 	%r274, [%rd62+8];
	add.s32 	%r275, %r274, %r273;
	ld.global.u32 	%r276, [%rd62+12];
	add.s32 	%r277, %r276, %r275;
	ld.global.u32 	%r278, [%rd62+16];
	add.s32 	%r279, %r278, %r277;
	ld.global.u32 	%r280, [%rd62+20];
	add.s32 	%r281, %r280, %r279;
	ld.global.u32 	%r282, [%rd62+24];
	add.s32 	%r283, %r282, %r281;
	ld.global.u32 	%r284, [%rd62+28];
	add.s32 	%r346, %r284, %r283;
	add.s32 	%r336, %r336, 8;
$L__BB4_31:
	setp.eq.s32 	%p51, %r98, 0;
	@%p51 bra 	$L__BB4_37;
	and.b32  	%r104, %r42, 3;
	setp.lt.u32 	%p52, %r98, 4;
	@%p52 bra 	$L__BB4_34;
	add.s32 	%r286, %r336, %r7;
	mul.wide.s32 	%rd63, %r286, 4;
	add.s64 	%rd64, %rd1, %rd63;
	ld.global.u32 	%r287, [%rd64];
	add.s32 	%r288, %r287, %r346;
	ld.global.u32 	%r289, [%rd64+4];
	add.s32 	%r290, %r289, %r288;
	ld.global.u32 	%r291, [%rd64+8];
	add.s32 	%r292, %r291, %r290;
	ld.global.u32 	%r293, [%rd64+12];
	add.s32 	%r346, %r293, %r292;
	add.s32 	%r336, %r336, 4;
$L__BB4_34:
	setp.eq.s32 	%p53, %r104, 0;
	@%p53 bra 	$L__BB4_37;
	add.s32 	%r344, %r336, %r7;
	neg.s32 	%r343, %r104;
$L__BB4_36:
	.pragma "nounroll";
	mul.wide.s32 	%rd65, %r344, 4;
	add.s64 	%rd66, %rd1, %rd65;
	ld.global.u32 	%r294, [%rd66];
	add.s32 	%r346, %r294, %r346;
	add.s32 	%r344, %r344, 1;
	add.s32 	%r343, %r343, 1;
	setp.ne.s32 	%p54, %r343, 0;
	@%p54 bra 	$L__BB4_36;
$L__BB4_37:
	st.global.u32 	[%rd3], %r346;
	setp.lt.s32 	%p55, %r346, %r1;
	@%p55 bra 	$L__BB4_39;
	add.u64 	%rd67, %SP, 0;
	add.u64 	%rd68, %SPL, 0;
	st.local.v2.u32 	[%rd68], {%r3, %r4};
	mov.u64 	%rd69, $str$4;
	cvta.global.u64 	%rd70, %rd69;
	{ // callseq 5, 0
	.param .b64 param0;
	st.param.b64 	[param0], %rd70;
	.param .b64 param1;
	st.param.b64 	[param1], %rd67;
	.param .b32 retval0;
	call.uni (retval0), 
	vprintf, 
	(
	param0, 
	param1
	);
	ld.param.b32 	%r295, [retval0];
	} // callseq 5
$L__BB4_39:
	ret;
$L__BB4_40:
	.pragma "nounroll";
	mul.wide.s32 	%rd33, %r319, 4;
	add.s64 	%rd34, %rd4, %rd33;
	mov.b32 	%r197, 1;
	st.global.u32 	[%rd34+-16], %r197;
	st.global.u32 	[%rd34+-12], %r197;
	st.global.u32 	[%rd34+-8], %r197;
	st.global.u32 	[%rd34+-4], %r197;
	st.global.u32 	[%rd34], %r197;
	st.global.u32 	[%rd34+4], %r197;
	st.global.u32 	[%rd34+8], %r197;
	st.global.u32 	[%rd34+12], %r197;
	add.s32 	%r321, %r321, 8;
	add.s32 	%r320, %r320, 8;
	add.s32 	%r319, %r319, 8;
	setp.eq.s32 	%p18, %r320, 0;
	@%p18 bra 	$L__BB4_41;
	bra.uni 	$L__BB4_40;
$L__BB4_41:
	setp.eq.s32 	%p19, %r50, 0;
	@%p19 bra 	$L__BB4_49;
	and.b32  	%r54, %r49, 3;
	setp.lt.u32 	%p20, %r50, 4;
	@%p20 bra 	$L__BB4_44;
	add.s32 	%r198, %r41, %r321;
	mul.wide.s32 	%rd35, %r198, 4;
	add.s64 	%rd36, %rd1, %rd35;
	mov.b32 	%r199, 1;
	st.global.u32 	[%rd36], %r199;
	st.global.u32 	[%rd36+4], %r199;
	st.global.u32 	[%rd36+8], %r199;
	st.global.u32 	[%rd36+12], %r199;
	add.s32 	%r321, %r321, 4;
$L__BB4_44:
	setp.eq.s32 	%p21, %r54, 0;
	@%p21 bra 	$L__BB4_49;
	setp.eq.s32 	%p22, %r54, 1;
	@%p22 bra 	$L__BB4_47;
	add.s32 	%r200, %r41, %r321;
	mul.wide.s32 	%rd37, %r200, 4;
	add.s64 	%rd38, %rd1, %rd37;
	mov.b32 	%r201, 1;
	st.global.u32 	[%rd38], %r201;
	st.global.u32 	[%rd38+4], %r201;
	add.s32 	%r321, %r321, 2;
$L__BB4_47:
	and.b32  	%r202, %r49, 1;
	setp.eq.b32 	%p23, %r202, 1;
	not.pred 	%p24, %p23;
	@%p24 bra 	$L__BB4_49;
	add.s32 	%r203, %r41, %r321;
	mul.wide.s32 	%rd39, %r203, 4;
	add.s64 	%rd40, %rd1, %rd39;
	mov.b32 	%r204, 1;
	st.global.u32 	[%rd40], %r204;
$L__BB4_49:
	setp.eq.s32 	%p25, %r47, 0;
	mov.b32 	%r330, 0;
	@%p25 bra 	$L__BB4_74;
	setp.lt.u32 	%p26, %r47, 8;
	mov.b32 	%r327, 0;
	@%p26 bra 	$L__BB4_53;
	and.b32  	%r327, %r47, -8;
	mov.b32 	%r322, 0;
$L__BB4_52:
	.pragma "nounroll";
	add.s32 	%r208, %r41, %r322;
	mul.wide.s32 	%rd41, %r208, 4;
	add.s64 	%rd42, %rd1, %rd41;
	mov.b32 	%r209, 1;
	st.global.u32 	[%rd42], %r209;
	st.global.u32 	[%rd42+4], %r209;
	st.global.u32 	[%rd42+8], %r209;
	st.global.u32 	[%rd42+12], %r209;
	st.global.u32 	[%rd42+16], %r209;
	st.global.u32 	[%rd42+20], %r209;
	st.global.u32 	[%rd42+24], %r209;
	st.global.u32 	[%rd42+28], %r209;
	add.s32 	%r322, %r322, 8;
	setp.eq.s32 	%p27, %r322, %r327;
	@%p27 bra 	$L__BB4_53;
	bra.uni 	$L__BB4_52;
$L__BB4_53:
	and.b32  	%r210, %r47, 7;
	setp.eq.s32 	%p28, %r210, 0;
	mov.u32 	%r330, %r47;
	@%p28 bra 	$L__BB4_74;
	cvt.u32.u16 	%r211, %rs29;
	and.b32  	%r82, %r211, 7;
	add.s32 	%r212, %r82, -1;
	setp.lt.u32 	%p29, %r212, 3;
	@%p29 bra 	$L__BB4_56;
	add.s32 	%r213, %r41, %r327;
	mul.wide.s32 	%rd43, %r213, 4;
	add.s64 	%rd44, %rd1, %rd43;
	mov.b32 	%r214, 1;
	st.global.u32 	[%rd44], %r214;
	st.global.u32 	[%rd44+4], %r214;
	st.global.u32 	[%rd44+8], %r214;
	st.global.u32 	[%rd44+12], %r214;
	add.s32 	%r327, %r327, 4;
$L__BB4_56:
	and.b32  	%r215, %r82, 3;
	setp.eq.s32 	%p30, %r215, 0;
	mov.u32 	%r330, %r47;
	@%p30 bra 	$L__BB4_74;
	and.b16  	%rs17, %rs28, 3;
	setp.eq.s16 	%p31, %rs17, 1;
	@%p31 bra 	$L__BB4_59;
	add.s32 	%r216, %r41, %r327;
	mul.wide.s32 	%rd45, %r216, 4;
	add.s64 	%rd46, %rd1, %rd45;
	mov.b32 	%r217, 1;
	st.global.u32 	[%rd46], %r217;
	st.global.u32 	[%rd46+4], %r217;
	add.s32 	%r327, %r327, 2;
$L__BB4_59:
	and.b16  	%rs19, %rs28, 1;
	setp.eq.b16 	%p32, %rs19, 1;
	not.pred 	%p33, %p32;
	mov.u32 	%r330, %r47;
	@%p33 bra 	$L__BB4_74;
	add.s32 	%r218, %r41, %r327;
	mul.wide.s32 	%rd47, %r218, 4;
	add.s64 	%rd48, %rd1, %rd47;
	mov.b32 	%r219, 1;
	st.global.u32 	[%rd48], %r219;
	mov.u32 	%r330, %r47;
	bra.uni 	$L__BB4_74;
$L__BB4_61:
	add.s32 	%r220, %r41, %r321;
	mul.wide.s32 	%rd49, %r220, 4;
	add.s64 	%rd50, %rd2, %rd49;
	ld.global.u32 	%r221, [%rd50];
	setp.eq.s32 	%p34, %r221, 0;
	mov.b16 	%rs31, 0;
	mov.u32 	%r330, %r47;
	@%p34 bra 	$L__BB4_74;
	not.b32 	%r68, %r321;
	add.s32 	%r69, %r47, %r68;
	setp.gt.s32 	%p35, %r69, %r2;
	add.s32 	%r324, %r321, 1;
	setp.ge.s32 	%p36, %r324, %r47;
	or.pred  	%p37, %p35, %p36;
	mov.u32 	%r330, %r47;
	@%p37 bra 	$L__BB4_74;
	sub.s32 	%r222, %r47, %r321;
	add.s32 	%r223, %r222, -2;
	and.b32  	%r71, %r69, 7;
	setp.lt.u32 	%p38, %r223, 7;
	@%p38 bra 	$L__BB4_66;
	and.b32  	%r72, %r69, -8;
$L__BB4_65:
	.pragma "nounroll";
	add.s32 	%r224, %r41, %r324;
	mul.wide.s32 	%rd51, %r224, 4;
	add.s64 	%rd52, %rd1, %rd51;
	mov.b32 	%r225, 1;
	st.global.u32 	[%rd52], %r225;
	st.global.u32 	[%rd52+4], %r225;
	st.global.u32 	[%rd52+8], %r225;
	st.global.u32 	[%rd52+12], %r225;
	st.global.u32 	[%rd52+16], %r225;
	st.global.u32 	[%rd52+20], %r225;
	st.global.u32 	[%rd52+24], %r225;
	st.global.u32 	[%rd52+28], %r225;
	add.s32 	%r324, %r324, 8;
	add.s32 	%r226, %r324, %r68;
	setp.ne.s32 	%p39, %r226, %r72;
	@%p39 bra 	$L__BB4_65;
$L__BB4_66:
	setp.eq.s32 	%p40, %r71, 0;
	mov.u32 	%r330, %r47;
	@%p40 bra 	$L__BB4_74;
	and.b32  	%r76, %r69, 3;
	setp.lt.u32 	%p41, %r71, 4;
	@%p41 bra 	$L__BB4_69;
	add.s32 	%r227, %r41, %r324;
	mul.wide.s32 	%rd53, %r227, 4;
	add.s64 	%rd54, %rd1, %rd53;
	mov.b32 	%r228, 1;
	st.global.u32 	[%rd54], %r228;
	st.global.u32 	[%rd54+4], %r228;
	st.global.u32 	[%rd54+8], %r228;
	st.global.u32 	[%rd54+12], %r228;
	add.s32 	%r324, %r324, 4;
$L__BB4_69:
	setp.eq.s32 	%p42, %r76, 0;
	mov.u32 	%r330, %r47;
	@%p42 bra 	$L__BB4_74;
	setp.eq.s32 	%p43, %r76, 1;
	@%p43 bra 	$L__BB4_72;
	add.s32 	%r229, %r41, %r324;
	mul.wide.s32 	%rd55, %r229, 4;
	add.s64 	%rd56, %rd1, %rd55;
	mov.b32 	%r230, 1;
	st.global.u32 	[%rd56], %r230;
	st.global.u32 	[%rd56+4], %r230;
	add.s32 	%r324, %r324, 2;
$L__BB4_72:
	and.b32  	%r231, %r69, 1;
	setp.eq.b32 	%p44, %r231, 1;
	not.pred 	%p45, %p44;
	mov.u32 	%r330, %r47;
	@%p45 bra 	$L__BB4_74;
	add.s32 	%r232, %r41, %r324;
	mul.wide.s32 	%rd57, %r232, 4;
	add.s64 	%rd58, %rd1, %rd57;
	mov.b32 	%r233, 1;
	st.global.u32 	[%rd58], %r233;
	mov.u32 	%r330, %r47;
$L__BB4_74:
	add.s32 	%r315, %r47, 1;
	setp.eq.s32 	%p46, %r47, %r1;
	add.s16 	%rs29, %rs29, 1;
	add.s16 	%rs28, %rs28, 1;
	@%p46 bra 	$L__BB4_25;
	bra.uni 	$L__BB4_19;

}
	// .globl	_Z4maxXPiS_S_S_S_
.visible .entry _Z4maxXPiS_S_S_S_(
	.param .u64 .ptr .align 1 _Z4maxXPiS_S_S_S__param_0,
	.param .u64 .ptr .align 1 _Z4maxXPiS_S_S_S__param_1,
	.param .u64 .ptr .align 1 _Z4maxXPiS_S_S_S__param_2,
	.param .u64 .ptr .align 1 _Z4maxXPiS_S_S_S__param_3,
	.param .u64 .ptr .align 1 _Z4maxXPiS_S_S_S__param_4
)
{
	.reg .pred 	%p<78>;
	.reg .b32 	%r<273>;
	.reg .b64 	%rd<71>;

	ld.param.u64 	%rd43, [_Z4maxXPiS_S_S_S__param_0];
	ld.param.u64 	%rd44, [_Z4maxXPiS_S_S_S__param_2];
	ld.param.u64 	%rd45, [_Z4maxXPiS_S_S_S__param_3];
	ld.param.u64 	%rd42, [_Z4maxXPiS_S_S_S__param_4];
	cvta.to.global.u64 	%rd1, %rd43;
	cvta.to.global.u64 	%rd46, %rd45;
	cvta.to.global.u64 	%rd47, %rd44;
	ld.global.u32 	%r1, [%rd47];
	ld.global.u32 	%r2, [%rd46];
	mov.u32 	%r3, %tid.x;
	setp.lt.s32 	%p1, %r1, 2;
	@%p1 bra 	$L__BB5_72;
	mul.lo.s32 	%r4, %r1, %r3;
	mul.wide.u32 	%rd48, %r4, 4;
	add.s64 	%rd2, %rd1, %rd48;
	ld.global.u32 	%r193, [%rd2];
	add.s32 	%r6, %r1, -1;
	add.s32 	%r177, %r1, -2;
	and.b32  	%r7, %r6, 15;
	setp.lt.u32 	%p2, %r177, 15;
	mov.b32 	%r220, 1;
	@%p2 bra 	$L__BB5_37;
	and.b32  	%r179, %r6, -16;
	neg.s32 	%r191, %r179;
	add.s32 	%r180, %r4, 1;
	mul.wide.u32 	%rd49, %r180, 4;
	add.s64 	%rd69, %rd1, %rd49;
	add.s64 	%rd51, %rd48, %rd1;
	add.s64 	%rd68, %rd51, 32;
	mov.b32 	%r190, 0;
$L__BB5_3:
	.pragma "nounroll";
	ld.global.u32 	%r12, [%rd69];
	setp.le.s32 	%p3, %r12, %r193;
	@%p3 bra 	$L__BB5_5;
	st.global.u32 	[%rd2], %r12;
	mov.u32 	%r193, %r12;
$L__BB5_5:
	ld.global.u32 	%r14, [%rd68+-24];
	setp.le.s32 	%p4, %r14, %r193;
	@%p4 bra 	$L__BB5_7;
	st.global.u32 	[%rd2], %r14;
	mov.u32 	%r193, %r14;
$L__BB5_7:
	ld.global.u32 	%r16, [%rd68+-20];
	setp.le.s32 	%p5, %r16, %r193;
	@%p5 bra 	$L__BB5_9;
	st.global.u32 	[%rd2], %r16;
	mov.u32 	%r193, %r16;
$L__BB5_9:
	ld.global.u32 	%r18, [%rd68+-16];
	setp.le.s32 	%p6, %r18, %r193;
	@%p6 bra 	$L__BB5_11;
	st.global.u32 	[%rd2], %r18;
	mov.u32 	%r193, %r18;
$L__BB5_11:
	ld.global.u32 	%r20, [%rd68+-12];
	setp.le.s32 	%p7, %r20, %r193;
	@%p7 bra 	$L__BB5_13;
	st.global.u32 	[%rd2], %r20;
	mov.u32 	%r193, %r20;
$L__BB5_13:
	ld.global.u32 	%r22, [%rd68+-8];
	setp.le.s32 	%p8, %r22, %r193;
	@%p8 bra 	$L__BB5_15;
	st.global.u32 	[%rd2], %r22;
	mov.u32 	%r193, %r22;
$L__BB5_15:
	ld.global.u32 	%r24, [%rd68+-4];
	setp.le.s32 	%p9, %r24, %r193;
	@%p9 bra 	$L__BB5_17;
	st.global.u32 	[%rd2], %r24;
	mov.u32 	%r193, %r24;
$L__BB5_17:
	ld.global.u32 	%r26, [%rd68];
	setp.le.s32 	%p10, %r26, %r193;
	@%p10 bra 	$L__BB5_19;
	st.global.u32 	[%rd2], %r26;
	mov.u32 	%r193, %r26;
$L__BB5_19:
	ld.global.u32 	%r28, [%rd68+4];
	setp.le.s32 	%p11, %r28, %r193;
	@%p11 bra 	$L__BB5_21;
	st.global.u32 	[%rd2], %r28;
	mov.u32 	%r193, %r28;
$L__BB5_21:
	ld.global.u32 	%r30, [%rd68+8];
	setp.le.s32 	%p12, %r30, %r193;
	@%p12 bra 	$L__BB5_23;
	st.global.u32 	[%rd2], %r30;
	mov.u32 	%r193, %r30;
$L__BB5_23:
	ld.global.u32 	%r32, [%rd68+12];
	setp.le.s32 	%p13, %r32, %r193;
	@%p13 bra 	$L__BB5_25;
	st.global.u32 	[%rd2], %r32;
	mov.u32 	%r193, %r32;
$L__BB5_25:
	ld.global.u32 	%r34, [%rd68+16];
	setp.le.s32 	%p14, %r34, %r193;
	@%p14 bra 	$L__BB5_27;
	st.global.u32 	[%rd2], %r34;
	mov.u32 	%r193, %r34;
$L__BB5_27:
	ld.global.u32 	%r36, [%rd68+20];
	setp.le.s32 	%p15, %r36, %r193;
	@%p15 bra 	$L__BB5_29;
	st.global.u32 	[%rd2], %r36;
	mov.u32 	%r193, %r36;
$L__BB5_29:
	ld.global.u32 	%r38, [%rd68+24];
	setp.le.s32 	%p16, %r38, %r193;
	@%p16 bra 	$L__BB5_31;
	st.global.u32 	[%rd2], %r38;
	mov.u32 	%r193, %r38;
$L__BB5_31:
	ld.global.u32 	%r40, [%rd68+28];
	setp.le.s32 	%p17, %r40, %r193;
	@%p17 bra 	$L__BB5_33;
	st.global.u32 	[%rd2], %r40;
	mov.u32 	%r193, %r40;
$L__BB5_33:
	ld.global.u32 	%r42, [%rd68+32];
	setp.le.s32 	%p18, %r42, %r193;
	@%p18 bra 	$L__BB5_35;
	st.global.u32 	[%rd2], %r42;
	mov.u32 	%r193, %r42;
$L__BB5_35:
	add.s32 	%r191, %r191, 16;
	add.s64 	%rd69, %rd69, 64;
	add.s32 	%r190, %r190, 16;
	add.s64 	%rd68, %rd68, 64;
	setp.ne.s32 	%p19, %r191, 0;
	@%p19 bra 	$L__BB5_3;
	add.s32 	%r220, %r190, 1;
$L__BB5_37:
	setp.eq.s32 	%p20, %r7, 0;
	@%p20 bra 	$L__BB5_72;
	and.b32  	%r49, %r6, 7;
	setp.lt.u32 	%p21, %r7, 8;
	@%p21 bra 	$L__BB5_56;
	add.s32 	%r181, %r220, %r4;
	mul.wide.u32 	%rd52, %r181, 4;
	add.s64 	%rd53, %rd1, %rd52;
	ld.global.u32 	%r50, [%rd53];
	setp.le.s32 	%p22, %r50, %r193;
	@%p22 bra 	$L__BB5_41;
	st.global.u32 	[%rd2], %r50;
	mov.u32 	%r193, %r50;
$L__BB5_41:
	mul.wide.u32 	%rd54, %r220, 4;
	add.s64 	%rd9, %rd2, %rd54;
	ld.global.u32 	%r52, [%rd9+4];
	setp.le.s32 	%p23, %r52, %r193;
	@%p23 bra 	$L__BB5_43;
	st.global.u32 	[%rd2], %r52;
	mov.u32 	%r193, %r52;
$L__BB5_43:
	ld.global.u32 	%r54, [%rd9+8];
	setp.le.s32 	%p24, %r54, %r193;
	@%p24 bra 	$L__BB5_45;
	st.global.u32 	[%rd2], %r54;
	mov.u32 	%r193, %r54;
$L__BB5_45:
	ld.global.u32 	%r56, [%rd9+12];
	setp.le.s32 	%p25, %r56, %r193;
	@%p25 bra 	$L__BB5_47;
	st.global.u32 	[%rd2], %r56;
	mov.u32 	%r193, %r56;
$L__BB5_47:
	ld.global.u32 	%r58, [%rd9+16];
	setp.le.s32 	%p26, %r58, %r193;
	@%p26 bra 	$L__BB5_49;
	st.global.u32 	[%rd2], %r58;
	mov.u32 	%r193, %r58;
$L__BB5_49:
	ld.global.u32 	%r60, [%rd9+20];
	setp.le.s32 	%p27, %r60, %r193;
	@%p27 bra 	$L__BB5_51;
	st.global.u32 	[%rd2], %r60;
	mov.u32 	%r193, %r60;
$L__BB5_51:
	ld.global.u32 	%r62, [%rd9+24];
	setp.le.s32 	%p28, %r62, %r193;
	@%p28 bra 	$L__BB5_53;
	st.global.u32 	[%rd2], %r62;
	mov.u32 	%r193, %r62;
$L__BB5_53:
	ld.global.u32 	%r64, [%rd9+28];
	setp.le.s32 	%p29, %r64, %r193;
	@%p29 bra 	$L__BB5_55;
	st.global.u32 	[%rd2], %r64;
	mov.u32 	%r193, %r64;
$L__BB5_55:
	add.s32 	%r220, %r220, 8;
$L__BB5_56:
	setp.eq.s32 	%p30, %r49, 0;
	@%p30 bra 	$L__BB5_72;
	and.b32  	%r69, %r6, 3;
	setp.lt.u32 	%p31, %r49, 4;
	@%p31 bra 	$L__BB5_67;
	add.s32 	%r182, %r220, %r4;
	mul.wide.u32 	%rd55, %r182, 4;
	add.s64 	%rd56, %rd1, %rd55;
	ld.global.u32 	%r70, [%rd56];
	setp.le.s32 	%p32, %r70, %r193;
	@%p32 bra 	$L__BB5_60;
	st.global.u32 	[%rd2], %r70;
	mov.u32 	%r193, %r70;
$L__BB5_60:
	mul.wide.u32 	%rd57, %r220, 4;
	add.s64 	%rd10, %rd2, %rd57;
	ld.global.u32 	%r72, [%rd10+4];
	setp.le.s32 	%p33, %r72, %r193;
	@%p33 bra 	$L__BB5_62;
	st.global.u32 	[%rd2], %r72;
	mov.u32 	%r193, %r72;
$L__BB5_62:
	ld.global.u32 	%r74, [%rd10+8];
	setp.le.s32 	%p34, %r74, %r193;
	@%p34 bra 	$L__BB5_64;
	st.global.u32 	[%rd2], %r74;
	mov.u32 	%r193, %r74;
$L__BB5_64:
	ld.global.u32 	%r76, [%rd10+12];
	setp.le.s32 	%p35, %r76, %r193;
	@%p35 bra 	$L__BB5_66;
	st.global.u32 	[%rd2], %r76;
	mov.u32 	%r193, %r76;
$L__BB5_66:
	add.s32 	%r220, %r220, 4;
$L__BB5_67:
	setp.eq.s32 	%p36, %r69, 0;
	@%p36 bra 	$L__BB5_72;
	add.s32 	%r183, %r220, %r4;
	mul.wide.u32 	%rd58, %r183, 4;
	add.s64 	%rd70, %rd1, %rd58;
	neg.s32 	%r227, %r69;
$L__BB5_69:
	.pragma "nounroll";
	ld.global.u32 	%r84, [%rd70];
	setp.le.s32 	%p37, %r84, %r193;
	@%p37 bra 	$L__BB5_71;
	st.global.u32 	[%rd2], %r84;
	mov.u32 	%r193, %r84;
$L__BB5_71:
	add.s64 	%rd70, %rd70, 4;
	add.s32 	%r227, %r227, 1;
	setp.ne.s32 	%p38, %r227, 0;
	@%p38 bra 	$L__BB5_69;
$L__BB5_72:
	bar.sync 	0;
	setp.ne.s32 	%p39, %r3, 0;
	@%p39 bra 	$L__BB5_146;
	setp.lt.s32 	%p40, %r2, 2;
	ld.global.u32 	%r234, [%rd1];
	@%p40 bra 	$L__BB5_145;
	add.s32 	%r88, %r2, -1;
	add.s32 	%r185, %r2, -2;
	and.b32  	%r89, %r88, 15;
	setp.lt.u32 	%p41, %r185, 15;
	mov.b32 	%r261, 1;
	@%p41 bra 	$L__BB5_110;
	and.b32  	%r187, %r88, -16;
	neg.s32 	%r232, %r187;
	shl.b32 	%r91, %r1, 4;
	mov.b32 	%r231, 0;
	mul.wide.s32 	%rd15, %r1, 4;
	mov.u32 	%r230, %r1;
$L__BB5_76:
	.pragma "nounroll";
	mul.wide.s32 	%rd59, %r230, 4;
	add.s64 	%rd14, %rd1, %rd59;
	ld.global.u32 	%r96, [%rd14];
	setp.ge.s32 	%p42, %r234, %r96;
	@%p42 bra 	$L__BB5_78;
	st.global.u32 	[%rd1], %r96;
	mov.u32 	%r234, %r96;
$L__BB5_78:
	add.s64 	%rd16, %rd14, %rd15;
	ld.global.u32 	%r98, [%rd16];
	setp.ge.s32 	%p43, %r234, %r98;
	@%p43 bra 	$L__BB5_80;
	st.global.u32 	[%rd1], %r98;
	mov.u32 	%r234, %r98;
$L__BB5_80:
	add.s64 	%rd17, %rd16, %rd15;
	ld.global.u32 	%r100, [%rd17];
	setp.ge.s32 	%p44, %r234, %r100;
	@%p44 bra 	$L__BB5_82;
	st.global.u32 	[%rd1], %r100;
	mov.u32 	%r234, %r100;
$L__BB5_82:
	add.s64 	%rd18, %rd17, %rd15;
	ld.global.u32 	%r102, [%rd18];
	setp.ge.s32 	%p45, %r234, %r102;
	@%p45 bra 	$L__BB5_84;
	st.global.u32 	[%rd1], %r102;
	mov.u32 	%r234, %r102;
$L__BB5_84:
	add.s64 	%rd19, %rd18, %rd15;
	ld.global.u32 	%r104, [%rd19];
	setp.ge.s32 	%p46, %r234, %r104;
	@%p46 bra 	$L__BB5_86;
	st.global.u32 	[%rd1], %r104;
	mov.u32 	%r234, %r104;
$L__BB5_86:
	add.s64 	%rd20, %rd19, %rd15;
	ld.global.u32 	%r106, [%rd20];
	setp.ge.s32 	%p47, %r234, %r106;
	@%p47 bra 	$L__BB5_88;
	st.global.u32 	[%rd1], %r106;
	mov.u32 	%r234, %r106;
$L__BB5_88:
	add.s64 	%rd21, %rd20, %rd15;
	ld.global.u32 	%r108, [%rd21];
	setp.ge.s32 	%p48, %r234, %r108;
	@%p48 bra 	$L__BB5_90;
	st.global.u32 	[%rd1], %r108;
	mov.u32 	%r234, %r108;
$L__BB5_90:
	add.s64 	%rd22, %rd21, %rd15;
	ld.global.u32 	%r110, [%rd22];
	setp.ge.s32 	%p49, %r234, %r110;
	@%p49 bra 	$L__BB5_92;
	st.global.u32 	[%rd1], %r110;
	mov.u32 	%r234, %r110;
$L__BB5_92:
	add.s64 	%rd23, %rd22, %rd15;
	ld.global.u32 	%r112, [%rd23];
	setp.ge.s32 	%p50, %r234, %r112;
	@%p50 bra 	$L__BB5_94;
	st.global.u32 	[%rd1], %r112;
	mov.u32 	%r234, %r112;
$L__BB5_94:
	add.s64 	%rd24, %rd23, %rd15;
	ld.global.u32 	%r114, [%rd24];
	setp.ge.s32 	%p51, %r234, %r114;
	@%p51 bra 	$L__BB5_96;
	st.global.u32 	[%rd1], %r114;
	mov.u32 	%r234, %r114;
$L__BB5_96:
	add.s64 	%rd25, %rd24, %rd15;
	ld.global.u32 	%r116, [%rd25];
	setp.ge.s32 	%p52, %r234, %r116;
	@%p52 bra 	$L__BB5_98;
	st.global.u32 	[%rd1], %r116;
	mov.u32 	%r234, %r116;
$L__BB5_98:
	add.s64 	%rd26, %rd25, %rd15;
	ld.global.u32 	%r118, [%rd26];
	setp.ge.s32 	%p53, %r234, %r118;
	@%p53 bra 	$L__BB5_100;
	st.global.u32 	[%rd1], %r118;
	mov.u32 	%r234, %r118;
$L__BB5_100:
	add.s64 	%rd27, %rd26, %rd15;
	ld.global.u32 	%r120, [%rd27];
	setp.ge.s32 	%p54, %r234, %r120;
	@%p54 bra 	$L__BB5_102;
	st.global.u32 	[%rd1], %r120;
	mov.u32 	%r234, %r120;
$L__BB5_102:
	add.s64 	%rd28, %rd27, %rd15;
	ld.global.u32 	%r122, [%rd28];
	setp.ge.s32 	%p55, %r234, %r122;
	@%p55 bra 	$L__BB5_104;
	st.global.u32 	[%rd1], %r122;
	mov.u32 	%r234, %r122;
$L__BB5_104:
	add.s64 	%rd29, %rd28, %rd15;
	ld.global.u32 	%r124, [%rd29];
	setp.ge.s32 	%p56, %r234, %r124;
	@%p56 bra 	$L__BB5_106;
	st.global.u32 	[%rd1], %r124;
	mov.u32 	%r234, %r124;
$L__BB5_106:
	add.s64 	%rd60, %rd29, %rd15;
	ld.global.u32 	%r126, [%rd60];
	setp.ge.s32 	%p57, %r234, %r126;
	@%p57 bra 	$L__BB5_108;
	st.global.u32 	[%rd1], %r126;
	mov.u32 	%r234, %r126;
$L__BB5_108:
	add.s32 	%r232, %r232, 16;
	add.s32 	%r231, %r231, 16;
	add.s32 	%r230, %r230, %r91;
	setp.ne.s32 	%p58, %r232, 0;
	@%p58 bra 	$L__BB5_76;
	add.s32 	%r261, %r231, 1;
$L__BB5_110:
	setp.eq.s32 	%p59, %r89, 0;
	@%p59 bra 	$L__BB5_145;
	and.b32  	%r134, %r88, 7;
	setp.lt.u32 	%p60, %r89, 8;
	@%p60 bra 	$L__BB5_129;
	mul.lo.s32 	%r188, %r261, %r1;
	mul.wide.s32 	%rd61, %r188, 4;
	add.s64 	%rd30, %rd1, %rd61;
	ld.global.u32 	%r135, [%rd30];
	setp.ge.s32 	%p61, %r234, %r135;
	@%p61 bra 	$L__BB5_114;
	st.global.u32 	[%rd1], %r135;
	mov.u32 	%r234, %r135;
$L__BB5_114:
	mul.wide.s32 	%rd31, %r1, 4;
	add.s64 	%rd32, %rd30, %rd31;
	ld.global.u32 	%r137, [%rd32];
	setp.ge.s32 	%p62, %r234, %r137;
	@%p62 bra 	$L__BB5_116;
	st.global.u32 	[%rd1], %r137;
	mov.u32 	%r234, %r137;
$L__BB5_116:
	add.s64 	%rd33, %rd32, %rd31;
	ld.global.u32 	%r139, [%rd33];
	setp.ge.s32 	%p63, %r234, %r139;
	@%p63 bra 	$L__BB5_118;
	st.global.u32 	[%rd1], %r139;
	mov.u32 	%r234, %r139;
$L__BB5_118:
	add.s64 	%rd34, %rd33, %rd31;
	ld.global.u32 	%r141, [%rd34];
	setp.ge.s32 	%p64, %r234, %r141;
	@%p64 bra 	$L__BB5_120;
	st.global.u32 	[%rd1], %r141;
	mov.u32 	%r234, %r141;
$L__BB5_120:
	add.s64 	%rd35, %rd34, %rd31;
	ld.global.u32 	%r143, [%rd35];
	setp.ge.s32 	%p65, %r234, %r143;
	@%p65 bra 	$L__BB5_122;
	st.global.u32 	[%rd1], %r143;
	mov.u32 	%r234, %r143;
$L__BB5_122:
	add.s64 	%rd36, %rd35, %rd31;
	ld.global.u32 	%r145, [%rd36];
	setp.ge.s32 	%p66, %r234, %r145;
	@%p66 bra 	$L__BB5_124;
	st.global.u32 	[%rd1], %r145;
	mov.u32 	%r234, %r145;
$L__BB5_124:
	add.s64 	%rd37, %rd36, %rd31;
	ld.global.u32 	%r147, [%rd37];
	setp.ge.s32 	%p67, %r234, %r147;
	@%p67 bra 	$L__BB5_126;
	st.global.u32 	[%rd1], %r147;
	mov.u32 	%r234, %r147;
$L__BB5_126:
	add.s64 	%rd62, %rd37, %rd31;
	ld.global.u32 	%r149, [%rd62];
	setp.ge.s32 	%p68, %r234, %r149;
	@%p68 bra 	$L__BB5_128;
	st.global.u32 	[%rd1], %r149;
	mov.u32 	%r234, %r149;
$L__BB5_128:
	add.s32 	%r261, %r261, 8;
$L__BB5_129:
	setp.eq.s32 	%p69, %r134, 0;
	@%p69 bra 	$L__BB5_145;
	and.b32  	%r154, %r88, 3;
	setp.lt.u32 	%p70, %r134, 4;
	@%p70 bra 	$L__BB5_140;
	mul.lo.s32 	%r189, %r261, %r1;
	mul.wide.s32 	%rd63, %r189, 4;
	add.s64 	%rd38, %rd1, %rd63;
	ld.global.u32 	%r155, [%rd38];
	setp.ge.s32 	%p71, %r234, %r155;
	@%p71 bra 	$L__BB5_133;
	st.global.u32 	[%rd1], %r155;
	mov.u32 	%r234, %r155;
$L__BB5_133:
	mul.wide.s32 	%rd39, %r1, 4;
	add.s64 	%rd40, %rd38, %rd39;
	ld.global.u32 	%r157, [%rd40];
	setp.ge.s32 	%p72, %r234, %r157;
	@%p72 bra 	$L__BB5_135;
	st.global.u32 	[%rd1], %r157;
	mov.u32 	%r234, %r157;
$L__BB5_135:
	add.s64 	%rd41, %rd40, %rd39;
	ld.global.u32 	%r159, [%rd41];
	setp.ge.s32 	%p73, %r234, %r159;
	@%p73 bra 	$L__BB5_137;
	st.global.u32 	[%rd1], %r159;
	mov.u32 	%r234, %r159;
$L__BB5_137:
	add.s64 	%rd64, %rd41, %rd39;
	ld.global.u32 	%r161, [%rd64];
	setp.ge.s32 	%p74, %r234, %r161;
	@%p74 bra 	$L__BB5_139;
	st.global.u32 	[%rd1], %r161;
	mov.u32 	%r234, %r161;
$L__BB5_139:
	add.s32 	%r261, %r261, 4;
$L__BB5_140:
	setp.eq.s32 	%p75, %r154, 0;
	@%p75 bra 	$L__BB5_145;
	mul.lo.s32 	%r269, %r261, %r1;
	neg.s32 	%r268, %r154;
$L__BB5_142:
	.pragma "nounroll";
	mul.wide.s32 	%rd65, %r269, 4;
	add.s64 	%rd66, %rd1, %rd65;
	ld.global.u32 	%r171, [%rd66];
	setp.ge.s32 	%p76, %r234, %r171;
	@%p76 bra 	$L__BB5_144;
	st.global.u32 	[%rd1], %r171;
	mov.u32 	%r234, %r171;
$L__BB5_144:
	add.s32 	%r269, %r269, %r1;
	add.s32 	%r268, %r268, 1;
	setp.ne.s32 	%p77, %r268, 0;
	@%p77 bra 	$L__BB5_142;
$L__BB5_145:
	cvta.to.global.u64 	%rd67, %rd42;
	st.global.u32 	[%rd67], %r234;
$L__BB5_146:
	ret;

}
	// .globl	_Z9flocSizeyPiS_S_S_S_S_S_
.visible .entry _Z9flocSizeyPiS_S_S_S_S_S_(
	.param .u64 .ptr .align 1 _Z9flocSizeyPiS_S_S_S_S_S__param_0,
	.param .u64 .ptr .align 1 _Z9flocSizeyPiS_S_S_S_S_S__param_1,
	.param .u64 .ptr .align 1 _Z9flocSizeyPiS_S_S_S_S_S__param_2,
	.param .u64 .ptr .align 1 _Z9flocSizeyPiS_S_S_S_S_S__param_3,
	.param .u64 .ptr .align 1 _Z9flocSizeyPiS_S_S_S_S_S__param_4,
	.param .u64 .ptr .align 1 _Z9flocSizeyPiS_S_S_S_S_S__param_5,
	.param .u64 .ptr .align 1 _Z9flocSizeyPiS_S_S_S_S_S__param_6
)
{
	.local .align 8 .b8 	__local_depot6[8];
	.reg .b64 	%SP;
	.reg .b64 	%SPL;
	.reg .pred 	%p<56>;
	.reg .b16 	%rs<32>;
	.reg .b32 	%r<350>;
	.reg .b64 	%rd<167>;

	mov.u64 	%SPL, __local_depot6;
	cvta.local.u64 	%SP, %SPL;
	ld.param.u64 	%rd4, [_Z9flocSizeyPiS_S_S_S_S_S__param_0];
	ld.param.u64 	%rd5, [_Z9flocSizeyPiS_S_S_S_S_S__param_1];
	ld.param.u64 	%rd6, [_Z9flocSizeyPiS_S_S_S_S_S__param_2];
	ld.param.u64 	%rd7, [_Z9flocSizeyPiS_S_S_S_S_S__param_3];
	ld.param.u64 	%rd8, [_Z9flocSizeyPiS_S_S_S_S_S__param_5];
	ld.param.u64 	%rd9, [_Z9flocSizeyPiS_S_S_S_S_S__param_6];
	cvta.to.global.u64 	%rd1, %rd5;
	cvta.to.global.u64 	%rd2, %rd4;
	cvta.to.global.u64 	%rd10, %rd9;
	cvta.to.global.u64 	%rd11, %rd8;
	cvta.to.global.u64 	%rd12, %rd7;
	cvta.to.global.u64 	%rd13, %rd6;
	ld.global.u32 	%r1, [%rd13];
	ld.global.u32 	%r2, [%rd12];
	ld.global.u32 	%r3, [%rd11];
	mov.u32 	%r4, %ctaid.x;
	mov.u32 	%r5, %tid.x;
	mul.lo.s32 	%r6, %r1, %r5;
	add.s32 	%r121, %r6, %r4;
	mul.wide.s32 	%rd14, %r121, 4;
	add.s64 	%rd3, %rd10, %rd14;
	mov.b32 	%r122, 0;
	st.global.u32 	[%rd3], %r122;
	setp.lt.s32 	%p1, %r2, 1;
	@%p1 bra 	$L__BB6_39;
	mad.lo.s32 	%r7, %r6, %r2, %r4;
	and.b32  	%r8, %r2, 15;
	setp.lt.u32 	%p2, %r2, 16;
	mov.b32 	%r314, 0;
	mov.u32 	%r307, %r314;
	@%p2 bra 	$L__BB6_4;
	and.b32  	%r307, %r2, 2147483632;
	mov.b32 	%r314, 0;
	mul.wide.s32 	%rd17, %r1, 4;
	mov.u32 	%r301, %r314;
$L__BB6_3:
	.pragma "nounroll";
	mad.lo.s32 	%r126, %r301, %r1, %r7;
	mul.wide.s32 	%rd15, %r126, 4;
	add.s64 	%rd16, %rd2, %rd15;
	ld.global.u32 	%r127, [%rd16];
	add.s32 	%r128, %r127, %r314;
	add.s64 	%rd18, %rd16, %rd17;
	ld.global.u32 	%r129, [%rd18];
	add.s32 	%r130, %r129, %r128;
	add.s64 	%rd19, %rd18, %rd17;
	ld.global.u32 	%r131, [%rd19];
	add.s32 	%r132, %r131, %r130;
	add.s64 	%rd20, %rd19, %rd17;
	ld.global.u32 	%r133, [%rd20];
	add.s32 	%r134, %r133, %r132;
	add.s64 	%rd21, %rd20, %rd17;
	ld.global.u32 	%r135, [%rd21];
	add.s32 	%r136, %r135, %r134;
	add.s64 	%rd22, %rd21, %rd17;
	ld.global.u32 	%r137, [%rd22];
	add.s32 	%r138, %r137, %r136;
	add.s64 	%rd23, %rd22, %rd17;
	ld.global.u32 	%r139, [%rd23];
	add.s32 	%r140, %r139, %r138;
	add.s64 	%rd24, %rd23, %rd17;
	ld.global.u32 	%r141, [%rd24];
	add.s32 	%r142, %r141, %r140;
	add.s64 	%rd25, %rd24, %rd17;
	ld.global.u32 	%r143, [%rd25];
	add.s32 	%r144, %r143, %r142;
	add.s64 	%rd26, %rd25, %rd17;
	ld.global.u32 	%r145, [%rd26];
	add.s32 	%r146, %r145, %r144;
	add.s64 	%rd27, %rd26, %rd17;
	ld.global.u32 	%r147, [%rd27];
	add.s32 	%r148, %r147, %r146;
	add.s64 	%rd28, %rd27, %rd17;
	ld.global.u32 	%r149, [%rd28];
	add.s32 	%r150, %r149, %r148;
	add.s64 	%rd29, %rd28, %rd17;
	ld.global.u32 	%r151, [%rd29];
	add.s32 	%r152, %r151, %r150;
	add.s64 	%rd30, %rd29, %rd17;
	ld.global.u32 	%r153, [%rd30];
	add.s32 	%r154, %r153, %r152;
	add.s64 	%rd31, %rd30, %rd17;
	ld.global.u32 	%r155, [%rd31];
	add.s32 	%r156, %r155, %r154;
	add.s64 	%rd32, %rd31, %rd17;
	ld.global.u32 	%r157, [%rd32];
	add.s32 	%r314, %r157, %r156;
	add.s32 	%r301, %r301, 16;
	setp.ne.s32 	%p3, %r301, %r307;
	@%p3 bra 	$L__BB6_3;
$L__BB6_4:
	setp.eq.s32 	%p4, %r8, 0;
	@%p4 bra 	$L__BB6_13;
	and.b32  	%r17, %r2, 7;
	setp.lt.u32 	%p5, %r8, 8;
	@%p5 bra 	$L__BB6_7;
	mad.lo.s32 	%r159, %r307, %r1, %r7;
	mul.wide.s32 	%rd33, %r159, 4;
	add.s64 	%rd34, %rd2, %rd33;
	ld.global.u32 	%r160, [%rd34];
	add.s32 	%r161, %r160, %r314;
	mul.wide.s32 	%rd35, %r1, 4;
	add.s64 	%rd36, %rd34, %rd35;
	ld.global.u32 	%r162, [%rd36];
	add.s32 	%r163, %r162, %r161;
	add.s64 	%rd37, %rd36, %rd35;
	ld.global.u32 	%r164, [%rd37];
	add.s32 	%r165, %r164, %r163;
	add.s64 	%rd38, %rd37, %rd35;
	ld.global.u32 	%r166, [%rd38];
	add.s32 	%r167, %r166, %r165;
	add.s64 	%rd39, %rd38, %rd35;
	ld.global.u32 	%r168, [%rd39];
	add.s32 	%r169, %r168, %r167;
	add.s64 	%rd40, %rd39, %rd35;
	ld.global.u32 	%r170, [%rd40];
	add.s32 	%r171, %r170, %r169;
	add.s64 	%rd41, %rd40, %rd35;
	ld.global.u32 	%r172, [%rd41];
	add.s32 	%r173, %r172, %r171;
	add.s64 	%rd42, %rd41, %rd35;
	ld.global.u32 	%r174, [%rd42];
	add.s32 	%r314, %r174, %r173;
	add.s32 	%r307, %r307, 8;
$L__BB6_7:
	setp.eq.s32 	%p6, %r17, 0;
	@%p6 bra 	$L__BB6_13;
	and.b32  	%r23, %r2, 3;
	setp.lt.u32 	%p7, %r17, 4;
	@%p7 bra 	$L__BB6_10;
	mad.lo.s32 	%r176, %r307, %r1, %r7;
	mul.wide.s32 	%rd43, %r176, 4;
	add.s64 	%rd44, %rd2, %rd43;
	ld.global.u32 	%r177, [%rd44];
	add.s32 	%r178, %r177, %r314;
	mul.wide.s32 	%rd45, %r1, 4;
	add.s64 	%rd46, %rd44, %rd45;
	ld.global.u32 	%r179, [%rd46];
	add.s32 	%r180, %r179, %r178;
	add.s64 	%rd47, %rd46, %rd45;
	ld.global.u32 	%r181, [%rd47];
	add.s32 	%r182, %r181, %r180;
	add.s64 	%rd48, %rd47, %rd45;
	ld.global.u32 	%r183, [%rd48];
	add.s32 	%r314, %r183, %r182;
	add.s32 	%r307, %r307, 4;
$L__BB6_10:
	setp.eq.s32 	%p8, %r23, 0;
	@%p8 bra 	$L__BB6_13;
	mov.b32 	%r313, 0;
$L__BB6_12:
	.pragma "nounroll";
	mad.lo.s32 	%r185, %r307, %r1, %r7;
	mul.wide.s32 	%rd49, %r185, 4;
	add.s64 	%rd50, %rd2, %rd49;
	ld.global.u32 	%r186, [%rd50];
	add.s32 	%r314, %r186, %r314;
	add.s32 	%r307, %r307, 1;
	add.s32 	%r313, %r313, 1;
	setp.ne.s32 	%p9, %r313, %r23;
	@%p9 bra 	$L__BB6_12;
$L__BB6_13:
	setp.eq.s32 	%p10, %r314, 0;
	@%p10 bra 	$L__BB6_39;
	sub.s32 	%r36, %r2, %r3;
	mov.u32 	%r315, %r2;
$L__BB6_15:
	setp.le.s32 	%p11, %r315, %r36;
	mov.b16 	%rs31, 0;
	mov.b32 	%r333, 0;
	@%p11 bra 	$L__BB6_18;
	add.s32 	%r315, %r315, -1;
	mad.lo.s32 	%r39, %r315, %r1, %r7;
	mul.wide.s32 	%rd51, %r39, 4;
	add.s64 	%rd52, %rd2, %rd51;
	ld.global.u32 	%r188, [%rd52];
	setp.eq.s32 	%p12, %r188, 0;
	@%p12 bra 	$L__BB6_15;
	add.s64 	%rd54, %rd1, %rd51;
	mov.b32 	%r189, 1;
	st.global.u32 	[%rd54], %r189;
	mov.b16 	%rs31, 1;
	mov.u32 	%r333, %r315;
$L__BB6_18:
	max.s32 	%r41, %r2, 1;
	mul.lo.s32 	%r42, %r5, %r2;
	shl.b32 	%r43, %r1, 3;
	mov.b32 	%r318, 0;
	mov.b16 	%rs28, 0;
	mul.wide.s32 	%rd123, %r1, 4;
	mov.u16 	%rs29, %rs28;
$L__BB6_19:
	mov.u32 	%r324, %r333;
	mad.lo.s32 	%r50, %r318, %r1, %r7;
	mul.wide.s32 	%rd55, %r50, 4;
	add.s64 	%rd56, %rd2, %rd55;
	ld.global.u32 	%r191, [%rd56];
	setp.eq.s32 	%p13, %r191, 0;
	@%p13 bra 	$L__BB6_74;
	add.s64 	%rd58, %rd1, %rd55;
	mov.b32 	%r192, 1;
	st.global.u32 	[%rd58], %r192;
	and.b16  	%rs12, %rs31, 255;
	setp.eq.s16 	%p14, %rs12, 0;
	@%p14 bra 	$L__BB6_61;
	not.b32 	%r193, %r324;
	add.s32 	%r194, %r318, %r2;
	add.s32 	%r195, %r194, %r193;
	setp.gt.s32 	%p15, %r195, %r3;
	mov.b16 	%rs31, 0;
	mov.u32 	%r333, %r318;
	@%p15 bra 	$L__BB6_74;
	setp.ge.s32 	%p16, %r324, %r2;
	@%p16 bra 	$L__BB6_49;
	sub.s32 	%r51, %r2, %r324;
	and.b32  	%r52, %r51, 7;
	sub.s32 	%r196, %r324, %r2;
	setp.gt.u32 	%p17, %r196, -8;
	@%p17 bra 	$L__BB6_41;
	add.s32 	%r197, %r42, %r324;
	mad.lo.s32 	%r323, %r1, %r197, %r4;
	and.b32  	%r198, %r51, -8;
	neg.s32 	%r322, %r198;
	bra.uni 	$L__BB6_40;
$L__BB6_25:
	and.b32  	%r44, %r41, 15;
	setp.lt.s32 	%p47, %r2, 16;
	mov.b32 	%r349, 0;
	mov.u32 	%r339, %r349;
	@%p47 bra 	$L__BB6_28;
	and.b32  	%r339, %r41, 2147483632;
	neg.s32 	%r335, %r339;
	shl.b32 	%r47, %r1, 4;
	mov.b32 	%r349, 0;
	mul.wide.s32 	%rd129, %r1, 4;
	mov.u32 	%r334, %r7;
$L__BB6_27:
	.pragma "nounroll";
	mul.wide.s32 	%rd127, %r334, 4;
	add.s64 	%rd128, %rd1, %rd127;
	ld.global.u32 	%r239, [%rd128];
	add.s32 	%r240, %r239, %r349;
	add.s64 	%rd130, %rd128, %rd129;
	ld.global.u32 	%r241, [%rd130];
	add.s32 	%r242, %r241, %r240;
	add.s64 	%rd131, %rd130, %rd129;
	ld.global.u32 	%r243, [%rd131];
	add.s32 	%r244, %r243, %r242;
	add.s64 	%rd132, %rd131, %rd129;
	ld.global.u32 	%r245, [%rd132];
	add.s32 	%r246, %r245, %r244;
	add.s64 	%rd133, %rd132, %rd129;
	ld.global.u32 	%r247, [%rd133];
	add.s32 	%r248, %r247, %r246;
	add.s64 	%rd134, %rd133, %rd129;
	ld.global.u32 	%r249, [%rd134];
	add.s32 	%r250, %r249, %r248;
	add.s64 	%rd135, %rd134, %rd129;
	ld.global.u32 	%r251, [%rd135];
	add.s32 	%r252, %r251, %r250;
	add.s64 	%rd136, %rd135, %rd129;
	ld.global.u32 	%r253, [%rd136];
	add.s32 	%r254, %r253, %r252;
	add.s64 	%rd137, %rd136, %rd129;
	ld.global.u32 	%r255, [%rd137];
	add.s32 	%r256, %r255, %r254;
	add.s64 	%rd138, %rd137, %rd129;
	ld.global.u32 	%r257, [%rd138];
	add.s32 	%r258, %r257, %r256;
	add.s64 	%rd139, %rd138, %rd129;
	ld.global.u32 	%r259, [%rd139];
	add.s32 	%r260, %r259, %r258;
	add.s64 	%rd140, %rd139, %rd129;
	ld.global.u32 	%r261, [%rd140];
	add.s32 	%r262, %r261, %r260;
	add.s64 	%rd141, %rd140, %rd129;
	ld.global.u32 	%r263, [%rd141];
	add.s32 	%r264, %r263, %r262;
	add.s64 	%rd142, %rd141, %rd129;
	ld.global.u32 	%r265, [%rd142];
	add.s32 	%r266, %r265, %r264;
	add.s64 	%rd143, %rd142, %rd129;
	ld.global.u32 	%r267, [%rd143];
	add.s32 	%r268, %r267, %r266;
	add.s64 	%rd144, %rd143, %rd129;
	ld.global.u32 	%r269, [%rd144];
	add.s32 	%r349, %r269, %r268;
	add.s32 	%r335, %r335, 16;
	add.s32 	%r334, %r334, %r47;
	setp.ne.s32 	%p48, %r335, 0;
	@%p48 bra 	$L__BB6_27;
$L__BB6_28:
	setp.eq.s32 	%p49, %r44, 0;
	@%p49 bra 	$L__BB6_37;
	and.b32  	%r100, %r41, 7;
	setp.lt.u32 	%p50, %r44, 8;
	@%p50 bra 	$L__BB6_31;
	mad.lo.s32 	%r271, %r339, %r1, %r7;
	mul.wide.s32 	%rd145, %r271, 4;
	add.s64 	%rd146, %rd1, %rd145;
	ld.global.u32 	%r272, [%rd146];
	add.s32 	%r273, %r272, %r349;
	mul.wide.s32 	%rd147, %r1, 4;
	add.s64 	%rd148, %rd146, %rd147;
	ld.global.u32 	%r274, [%rd148];
	add.s32 	%r275, %r274, %r273;
	add.s64 	%rd149, %rd148, %rd147;
	ld.global.u32 	%r276, [%rd149];
	add.s32 	%r277, %r276, %r275;
	add.s64 	%rd150, %rd149, %rd147;
	ld.global.u32 	%r278, [%rd150];
	add.s32 	%r279, %r278, %r277;
	add.s64 	%rd151, %rd150, %rd147;
	ld.global.u32 	%r280, [%rd151];
	add.s32 	%r281, %r280, %r279;
	add.s64 	%rd152, %rd151, %rd147;
	ld.global.u32 	%r282, [%rd152];
	add.s32 	%r283, %r282, %r281;
	add.s64 	%rd153, %rd152, %rd147;
	ld.global.u32 	%r284, [%rd153];
	add.s32 	%r285, %r284, %r283;
	add.s64 	%rd154, %rd153, %rd147;
	ld.global.u32 	%r286, [%rd154];
	add.s32 	%r349, %r286, %r285;
	add.s32 	%r339, %r339, 8;
$L__BB6_31:
	setp.eq.s32 	%p51, %r100, 0;
	@%p51 bra 	$L__BB6_37;
	and.b32  	%r106, %r41, 3;
	setp.lt.u32 	%p52, %r100, 4;
	@%p52 bra 	$L__BB6_34;
	mad.lo.s32 	%r288, %r339, %r1, %r7;
	mul.wide.s32 	%rd155, %r288, 4;
	add.s64 	%rd156, %rd1, %rd155;
	ld.global.u32 	%r289, [%rd156];
	add.s32 	%r290, %r289, %r349;
	mul.wide.s32 	%rd157, %r1, 4;
	add.s64 	%rd158, %rd156, %rd157;
	ld.global.u32 	%r291, [%rd158];
	add.s32 	%r292, %r291, %r290;
	add.s64 	%rd159, %rd158, %rd157;
	ld.global.u32 	%r293, [%rd159];
	add.s32 	%r294, %r293, %r292;
	add.s64 	%rd160, %rd159, %rd157;
	ld.global.u32 	%r295, [%rd160];
	add.s32 	%r349, %r295, %r294;
	add.s32 	%r339, %r339, 4;
$L__BB6_34:
	setp.eq.s32 	%p53, %r106, 0;
	@%p53 bra 	$L__BB6_37;
	add.s32 	%r296, %r339, %r42;
	mad.lo.s32 	%r347, %r1, %r296, %r4;
	neg.s32 	%r346, %r106;
$L__BB6_36:
	.pragma "nounroll";
	mul.wide.s32 	%rd161, %r347, 4;
	add.s64 	%rd162, %rd1, %rd161;
	ld.global.u32 	%r297, [%rd162];
	add.s32 	%r349, %r297, %r349;
	add.s32 	%r347, %r347, %r1;
	add.s32 	%r346, %r346, 1;
	setp.ne.s32 	%p54, %r346, 0;
	@%p54 bra 	$L__BB6_36;
$L__BB6_37:
	st.global.u32 	[%rd3], %r349;
	setp.lt.s32 	%p55, %r349, %r2;
	@%p55 bra 	$L__BB6_39;
	add.u64 	%rd163, %SP, 0;
	add.u64 	%rd164, %SPL, 0;
	st.local.v2.u32 	[%rd164], {%r4, %r5};
	mov.u64 	%rd165, $str$5;
	cvta.global.u64 	%rd166, %rd165;
	{ // callseq 6, 0
	.param .b64 param0;
	st.param.b64 	[param0], %rd166;
	.param .b64 param1;
	st.param.b64 	[param1], %rd163;
	.param .b32 retval0;
	call.uni (retval0), 
	vprintf, 
	(
	param0, 
	param1
	);
	ld.param.b32 	%r298, [retval0];
	} // callseq 6
$L__BB6_39:
	ret;
$L__BB6_40:
	.pragma "nounroll";
	mul.wide.s32 	%rd59, %r323, 4;
	add.s64 	%rd60, %rd1, %rd59;
	mov.b32 	%r199, 1;
	st.global.u32 	[%rd60], %r199;
	mul.wide.s32 	%rd61, %r1, 4;
	add.s64 	%rd62, %rd60, %rd61;
	st.global.u32 	[%rd62], %r199;
	add.s64 	%rd63, %rd62, %rd61;
	st.global.u32 	[%rd63], %r199;
	add.s64 	%rd64, %rd63, %rd61;
	st.global.u32 	[%rd64], %r199;
	add.s64 	%rd65, %rd64, %rd61;
	st.global.u32 	[%rd65], %r199;
	add.s64 	%rd66, %rd65, %rd61;
	st.global.u32 	[%rd66], %r199;
	add.s64 	%rd67, %rd66, %rd61;
	st.global.u32 	[%rd67], %r199;
	add.s64 	%rd68, %rd67, %rd61;
	st.global.u32 	[%rd68], %r199;
	add.s32 	%r324, %r324, 8;
	add.s32 	%r323, %r323, %r43;
	add.s32 	%r322, %r322, 8;
	setp.eq.s32 	%p18, %r322, 0;
	@%p18 bra 	$L__BB6_41;
	bra.uni 	$L__BB6_40;
$L__BB6_41:
	setp.eq.s32 	%p19, %r52, 0;
	@%p19 bra 	$L__BB6_49;
	and.b32  	%r56, %r51, 3;
	setp.lt.u32 	%p20, %r52, 4;
	@%p20 bra 	$L__BB6_44;
	mad.lo.s32 	%r200, %r324, %r1, %r7;
	mul.wide.s32 	%rd69, %r200, 4;
	add.s64 	%rd70, %rd1, %rd69;
	mov.b32 	%r201, 1;
	st.global.u32 	[%rd70], %r201;
	mul.wide.s32 	%rd71, %r1, 4;
	add.s64 	%rd72, %rd70, %rd71;
	st.global.u32 	[%rd72], %r201;
	add.s64 	%rd73, %rd72, %rd71;
	st.global.u32 	[%rd73], %r201;
	add.s64 	%rd74, %rd73, %rd71;
	st.global.u32 	[%rd74], %r201;
	add.s32 	%r324, %r324, 4;
$L__BB6_44:
	setp.eq.s32 	%p21, %r56, 0;
	@%p21 bra 	$L__BB6_49;
	setp.eq.s32 	%p22, %r56, 1;
	@%p22 bra 	$L__BB6_47;
	mad.lo.s32 	%r202, %r324, %r1, %r7;
	mul.wide.s32 	%rd75, %r202, 4;
	add.s64 	%rd76, %rd1, %rd75;
	mov.b32 	%r203, 1;
	st.global.u32 	[%rd76], %r203;
	mul.wide.s32 	%rd77, %r1, 4;
	add.s64 	%rd78, %rd76, %rd77;
	st.global.u32 	[%rd78], %r203;
	add.s32 	%r324, %r324, 2;
$L__BB6_47:
	and.b32  	%r204, %r51, 1;
	setp.eq.b32 	%p23, %r204, 1;
	not.pred 	%p24, %p23;
	@%p24 bra 	$L__BB6_49;
	mad.lo.s32 	%r205, %r324, %r1, %r7;
	mul.wide.s32 	%rd79, %r205, 4;
	add.s64 	%rd80, %rd1, %rd79;
	mov.b32 	%r206, 1;
	st.global.u32 	[%rd80], %r206;
$L__BB6_49:
	setp.eq.s32 	%p25, %r318, 0;
	mov.b32 	%r333, 0;
	@%p25 bra 	$L__BB6_74;
	setp.lt.u32 	%p26, %r318, 8;
	mov.b32 	%r330, 0;
	@%p26 bra 	$L__BB6_53;
	and.b32  	%r330, %r318, 2147483640;
	mov.b32 	%r325, 0;
$L__BB6_52:
	.pragma "nounroll";
	mad.lo.s32 	%r210, %r325, %r1, %r7;
	mul.wide.s32 	%rd81, %r210, 4;
	add.s64 	%rd82, %rd1, %rd81;
	mov.b32 	%r211, 1;
	st.global.u32 	[%rd82], %r211;
	mul.wide.s32 	%rd83, %r1, 4;
	add.s64 	%rd84, %rd82, %rd83;
	st.global.u32 	[%rd84], %r211;
	add.s64 	%rd85, %rd84, %rd83;
	st.global.u32 	[%rd85], %r211;
	add.s64 	%rd86, %rd85, %rd83;
	st.global.u32 	[%rd86], %r211;
	add.s64 	%rd87, %rd86, %rd83;
	st.global.u32 	[%rd87], %r211;
	add.s64 	%rd88, %rd87, %rd83;
	st.global.u32 	[%rd88], %r211;
	add.s64 	%rd89, %rd88, %rd83;
	st.global.u32 	[%rd89], %r211;
	add.s64 	%rd90, %rd89, %rd83;
	st.global.u32 	[%rd90], %r211;
	add.s32 	%r325, %r325, 8;
	setp.eq.s32 	%p27, %r325, %r330;
	@%p27 bra 	$L__BB6_53;
	bra.uni 	$L__BB6_52;
$L__BB6_53:
	and.b32  	%r212, %r318, 7;
	setp.eq.s32 	%p28, %r212, 0;
	mov.u32 	%r333, %r318;
	@%p28 bra 	$L__BB6_74;
	cvt.u32.u16 	%r213, %rs29;
	and.b32  	%r84, %r213, 7;
	add.s32 	%r214, %r84, -1;
	setp.lt.u32 	%p29, %r214, 3;
	@%p29 bra 	$L__BB6_56;
	mad.lo.s32 	%r215, %r330, %r1, %r7;
	mul.wide.s32 	%rd91, %r215, 4;
	add.s64 	%rd92, %rd1, %rd91;
	mov.b32 	%r216, 1;
	st.global.u32 	[%rd92], %r216;
	mul.wide.s32 	%rd93, %r1, 4;
	add.s64 	%rd94, %rd92, %rd93;
	st.global.u32 	[%rd94], %r216;
	add.s64 	%rd95, %rd94, %rd93;
	st.global.u32 	[%rd95], %r216;
	add.s64 	%rd96, %rd95, %rd93;
	st.global.u32 	[%rd96], %r216;
	add.s32 	%r330, %r330, 4;
$L__BB6_56:
	and.b32  	%r217, %r84, 3;
	setp.eq.s32 	%p30, %r217, 0;
	mov.u32 	%r333, %r318;
	@%p30 bra 	$L__BB6_74;
	and.b16  	%rs17, %rs28, 3;
	setp.eq.s16 	%p31, %rs17, 1;
	@%p31 bra 	$L__BB6_59;
	mad.lo.s32 	%r218, %r330, %r1, %r7;
	mul.wide.s32 	%rd97, %r218, 4;
	add.s64 	%rd98, %rd1, %rd97;
	mov.b32 	%r219, 1;
	st.global.u32 	[%rd98], %r219;
	mul.wide.s32 	%rd99, %r1, 4;
	add.s64 	%rd100, %rd98, %rd99;
	st.global.u32 	[%rd100], %r219;
	add.s32 	%r330, %r330, 2;
$L__BB6_59:
	and.b16  	%rs19, %rs28, 1;
	setp.eq.b16 	%p32, %rs19, 1;
	not.pred 	%p33, %p32;
	mov.u32 	%r333, %r318;
	@%p33 bra 	$L__BB6_74;
	mad.lo.s32 	%r220, %r330, %r1, %r7;
	mul.wide.s32 	%rd101, %r220, 4;
	add.s64 	%rd102, %rd1, %rd101;
	mov.b32 	%r221, 1;
	st.global.u32 	[%rd102], %r221;
	mov.u32 	%r333, %r318;
	bra.uni 	$L__BB6_74;
$L__BB6_61:
	mad.lo.s32 	%r222, %r324, %r1, %r7;
	mul.wide.s32 	%rd103, %r222, 4;
	add.s64 	%rd104, %rd2, %rd103;
	ld.global.u32 	%r223, [%rd104];
	setp.eq.s32 	%p34, %r223, 0;
	mov.b16 	%rs31, 0;
	mov.u32 	%r333, %r318;
	@%p34 bra 	$L__BB6_74;
	not.b32 	%r70, %r324;
	add.s32 	%r71, %r318, %r70;
	setp.gt.s32 	%p35, %r71, %r3;
	add.s32 	%r327, %r324, 1;
	setp.ge.s32 	%p36, %r327, %r318;
	or.pred  	%p37, %p35, %p36;
	mov.u32 	%r333, %r318;
	@%p37 bra 	$L__BB6_74;
	sub.s32 	%r224, %r318, %r324;
	add.s32 	%r225, %r224, -2;
	and.b32  	%r73, %r71, 7;
	setp.lt.u32 	%p38, %r225, 7;
	@%p38 bra 	$L__BB6_66;
	and.b32  	%r74, %r71, -8;
$L__BB6_65:
	.pragma "nounroll";
	mad.lo.s32 	%r226, %r327, %r1, %r7;
	mul.wide.s32 	%rd105, %r226, 4;
	add.s64 	%rd106, %rd1, %rd105;
	mov.b32 	%r227, 1;
	st.global.u32 	[%rd106], %r227;
	add.s64 	%rd108, %rd106, %rd123;
	st.global.u32 	[%rd108], %r227;
	add.s64 	%rd109, %rd108, %rd123;
	st.global.u32 	[%rd109], %r227;
	add.s64 	%rd110, %rd109, %rd123;
	st.global.u32 	[%rd110], %r227;
	add.s64 	%rd111, %rd110, %rd123;
	st.global.u32 	[%rd111], %r227;
	add.s64 	%rd112, %rd111, %rd123;
	st.global.u32 	[%rd112], %r227;
	add.s64 	%rd113, %rd112, %rd123;
	st.global.u32 	[%rd113], %r227;
	add.s64 	%rd114, %rd113, %rd123;
	st.global.u32 	[%rd114], %r227;
	add.s32 	%r327, %r327, 8;
	add.s32 	%r228, %r327, %r70;
	setp.ne.s32 	%p39, %r228, %r74;
	@%p39 bra 	$L__BB6_65;
$L__BB6_66:
	setp.eq.s32 	%p40, %r73, 0;
	mov.u32 	%r333, %r318;
	@%p40 bra 	$L__BB6_74;
	and.b32  	%r78, %r71, 3;
	setp.lt.u32 	%p41, %r73, 4;
	@%p41 bra 	$L__BB6_69;
	mad.lo.s32 	%r229, %r327, %r1, %r7;
	mul.wide.s32 	%rd115, %r229, 4;
	add.s64 	%rd116, %rd1, %rd115;
	mov.b32 	%r230, 1;
	st.global.u32 	[%rd116], %r230;
	add.s64 	%rd118, %rd116, %rd123;
	st.global.u32 	[%rd118], %r230;
	add.s64 	%rd119, %rd118, %rd123;
	st.global.u32 	[%rd119], %r230;
	add.s64 	%rd120, %rd119, %rd123;
	st.global.u32 	[%rd120], %r230;
	add.s32 	%r327, %r327, 4;
$L__BB6_69:
	setp.eq.s32 	%p42, %r78, 0;
	mov.u32 	%r333, %r318;
	@%p42 bra 	$L__BB6_74;
	setp.eq.s32 	%p43, %r78, 1;
	@%p43 bra 	$L__BB6_72;
	mad.lo.s32 	%r231, %r327, %r1, %r7;
	mul.wide.s32 	%rd121, %r231, 4;
	add.s64 	%rd122, %rd1, %rd121;
	mov.b32 	%r232, 1;
	st.global.u32 	[%rd122], %r232;
	add.s64 	%rd124, %rd122, %rd123;
	st.global.u32 	[%rd124], %r232;
	add.s32 	%r327, %r327, 2;
$L__BB6_72:
	and.b32  	%r233, %r71, 1;
	setp.eq.b32 	%p44, %r233, 1;
	not.pred 	%p45, %p44;
	mov.u32 	%r333, %r318;
	@%p45 bra 	$L__BB6_74;
	mad.lo.s32 	%r234, %r327, %r1, %r7;
	mul.wide.s32 	%rd125, %r234, 4;
	add.s64 	%rd126, %rd1, %rd125;
	mov.b32 	%r235, 1;
	st.global.u32 	[%rd126], %r235;
	mov.u32 	%r333, %r318;
$L__BB6_74:
	add.s32 	%r318, %r318, 1;
	setp.eq.s32 	%p46, %r318, %r41;
	add.s16 	%rs29, %rs29, 1;
	add.s16 	%rs28, %rs28, 1;
	@%p46 bra 	$L__BB6_25;
	bra.uni 	$L__BB6_19;

}
	// .globl	_Z4maxYPiS_S_S_S_
.visible .entry _Z4maxYPiS_S_S_S_(
	.param .u64 .ptr .align 1 _Z4maxYPiS_S_S_S__param_0,
	.param .u64 .ptr .align 1 _Z4maxYPiS_S_S_S__param_1,
	.param .u64 .ptr .align 1 _Z4maxYPiS_S_S_S__param_2,
	.param .u64 .ptr .align 1 _Z4maxYPiS_S_S_S__param_3,
	.param .u64 .ptr .align 1 _Z4maxYPiS_S_S_S__param_4
)
{
	.reg .pred 	%p<78>;
	.reg .b32 	%r<273>;
	.reg .b64 	%rd<71>;

	ld.param.u64 	%rd43, [_Z4maxYPiS_S_S_S__param_0];
	ld.param.u64 	%rd44, [_Z4maxYPiS_S_S_S__param_1];
	ld.param.u64 	%rd45, [_Z4maxYPiS_S_S_S__param_3];
	ld.param.u64 	%rd42, [_Z4maxYPiS_S_S_S__param_4];
	cvta.to.global.u64 	%rd1, %rd43;
	cvta.to.global.u64 	%rd46, %rd45;
	cvta.to.global.u64 	%rd47, %rd44;
	ld.global.u32 	%r1, [%rd47];
	ld.global.u32 	%r2, [%rd46];
	mov.u32 	%r3, %tid.x;
	setp.lt.s32 	%p1, %r1, 2;
	@%p1 bra 	$L__BB7_72;
	mul.lo.s32 	%r4, %r1, %r3;
	mul.wide.u32 	%rd48, %r4, 4;
	add.s64 	%rd2, %rd1, %rd48;
	ld.global.u32 	%r193, [%rd2];
	add.s32 	%r6, %r1, -1;
	add.s32 	%r177, %r1, -2;
	and.b32  	%r7, %r6, 15;
	setp.lt.u32 	%p2, %r177, 15;
	mov.b32 	%r220, 1;
	@%p2 bra 	$L__BB7_37;
	and.b32  	%r179, %r6, -16;
	neg.s32 	%r191, %r179;
	add.s32 	%r180, %r4, 1;
	mul.wide.u32 	%rd49, %r180, 4;
	add.s64 	%rd69, %rd1, %rd49;
	add.s64 	%rd51, %rd48, %rd1;
	add.s64 	%rd68, %rd51, 32;
	mov.b32 	%r190, 0;
$L__BB7_3:
	.pragma "nounroll";
	ld.global.u32 	%r12, [%rd69];
	setp.le.s32 	%p3, %r12, %r193;
	@%p3 bra 	$L__BB7_5;
	st.global.u32 	[%rd2], %r12;
	mov.u32 	%r193, %r12;
$L__BB7_5:
	ld.global.u32 	%r14, [%rd68+-24];
	setp.le.s32 	%p4, %r14, %r193;
	@%p4 bra 	$L__BB7_7;
	st.global.u32 	[%rd2], %r14;
	mov.u32 	%r193, %r14;
$L__BB7_7:
	ld.global.u32 	%r16, [%rd68+-20];
	setp.le.s32 	%p5, %r16, %r193;
	@%p5 bra 	$L__BB7_9;
	st.global.u32 	[%rd2], %r16;
	mov.u32 	%r193, %r16;
$L__BB7_9:
	ld.global.u32 	%r18, [%rd68+-16];
	setp.le.s32 	%p6, %r18, %r193;
	@%p6 bra 	$L__BB7_11;
	st.global.u32 	[%rd2], %r18;
	mov.u32 	%r193, %r18;
$L__BB7_11:
	ld.global.u32 	%r20, [%rd68+-12];
	setp.le.s32 	%p7, %r20, %r193;
	@%p7 bra 	$L__BB7_13;
	st.global.u32 	[%rd2], %r20;
	mov.u32 	%r193, %r20;
$L__BB7_13:
	ld.global.u32 	%r22, [%rd68+-8];
	setp.le.s32 	%p8, %r22, %r193;
	@%p8 bra 	$L__BB7_15;
	st.global.u32 	[%rd2], %r22;
	mov.u32 	%r193, %r22;
$L__BB7_15:
	ld.global.u32 	%r24, [%rd68+-4];
	setp.le.s32 	%p9, %r24, %r193;
	@%p9 bra 	$L__BB7_17;
	st.global.u32 	[%rd2], %r24;
	mov.u32 	%r193, %r24;
$L__BB7_17:
	ld.global.u32 	%r26, [%rd68];
	setp.le.s32 	%p10, %r26, %r193;
	@%p10 bra 	$L__BB7_19;
	st.global.u32 	[%rd2], %r26;
	mov.u32 	%r193, %r26;
$L__BB7_19:
	ld.global.u32 	%r28, [%rd68+4];
	setp.le.s32 	%p11, %r28, %r193;
	@%p11 bra 	$L__BB7_21;
	st.global.u32 	[%rd2], %r28;
	mov.u32 	%r193, %r28;
$L__BB7_21:
	ld.global.u32 	%r30, [%rd68+8];
	setp.le.s32 	%p12, %r30, %r193;
	@%p12 bra 	$L__BB7_23;
	st.global.u32 	[%rd2], %r30;
	mov.u32 	%r193, %r30;
$L__BB7_23:
	ld.global.u32 	%r32, [%rd68+12];
	setp.le.s32 	%p13, %r32, %r193;
	@%p13 bra 	$L__BB7_25;
	st.global.u32 	[%rd2], %r32;
	mov.u32 	%r193, %r32;
$L__BB7_25:
	ld.global.u32 	%r34, [%rd68+16];
	setp.le.s32 	%p14, %r34, %r193;
	@%p14 bra 	$L__BB7_27;
	st.global.u32 	[%rd2], %r34;
	mov.u32 	%r193, %r34;
$L__BB7_27:
	ld.global.u32 	%r36, [%rd68+20];
	setp.le.s32 	%p15, %r36, %r193;
	@%p15 bra 	$L__BB7_29;
	st.global.u32 	[%rd2], %r36;
	mov.u32 	%r193, %r36;
$L__BB7_29:
	ld.global.u32 	%r38, [%rd68+24];
	setp.le.s32 	%p16, %r38, %r193;
	@%p16 bra 	$L__BB7_31;
	st.global.u32 	[%rd2], %r38;
	mov.u32 	%r193, %r38;
$L__BB7_31:
	ld.global.u32 	%r40, [%rd68+28];
	setp.le.s32 	%p17, %r40, %r193;
	@%p17 bra 	$L__BB7_33;
	st.global.u32 	[%rd2], %r40;
	mov.u32 	%r193, %r40;
$L__BB7_33:
	ld.global.u32 	%r42, [%rd68+32];
	setp.le.s32 	%p18, %r42, %r193;
	@%p18 bra 	$L__BB7_35;
	st.global.u32 	[%rd2], %r42;
	mov.u32 	%r193, %r42;
$L__BB7_35:
	add.s32 	%r191, %r191, 16;
	add.s64 	%rd69, %rd69, 64;
	add.s32 	%r190, %r190, 16;
	add.s64 	%rd68, %rd68, 64;
	setp.ne.s32 	%p19, %r191, 0;
	@%p19 bra 	$L__BB7_3;
	add.s32 	%r220, %r190, 1;
$L__BB7_37:
	setp.eq.s32 	%p20, %r7, 0;
	@%p20 bra 	$L__BB7_72;
	and.b32  	%r49, %r6, 7;
	setp.lt.u32 	%p21, %r7, 8;
	@%p21 bra 	$L__BB7_56;
	add.s32 	%r181, %r220, %r4;
	mul.wide.u32 	%rd52, %r181, 4;
	add.s64 	%rd53, %rd1, %rd52;
	ld.global.u32 	%r50, [%rd53];
	setp.le.s32 	%p22, %r50, %r193;
	@%p22 bra 	$L__BB7_41;
	st.global.u32 	[%rd2], %r50;
	mov.u32 	%r193, %r50;
$L__BB7_41:
	mul.wide.u32 	%rd54, %r220, 4;
	add.s64 	%rd9, %rd2, %rd54;
	ld.global.u32 	%r52, [%rd9+4];
	setp.le.s32 	%p23, %r52, %r193;
	@%p23 bra 	$L__BB7_43;
	st.global.u32 	[%rd2], %r52;
	mov.u32 	%r193, %r52;
$L__BB7_43:
	ld.global.u32 	%r54, [%rd9+8];
	setp.le.s32 	%p24, %r54, %r193;
	@%p24 bra 	$L__BB7_45;
	st.global.u32 	[%rd2], %r54;
	mov.u32 	%r193, %r54;
$L__BB7_45:
	ld.global.u32 	%r56, [%rd9+12];
	setp.le.s32 	%p25, %r56, %r193;
	@%p25 bra 	$L__BB7_47;
	st.global.u32 	[%rd2], %r56;
	mov.u32 	%r193, %r56;
$L__BB7_47:
	ld.global.u32 	%r58, [%rd9+16];
	setp.le.s32 	%p26, %r58, %r193;
	@%p26 bra 	$L__BB7_49;
	st.global.u32 	[%rd2], %r58;
	mov.u32 	%r193, %r58;
$L__BB7_49:
	ld.global.u32 	%r60, [%rd9+20];
	setp.le.s32 	%p27, %r60, %r193;
	@%p27 bra 	$L__BB7_51;
	st.global.u32 	[%rd2], %r60;
	mov.u32 	%r193, %r60;
$L__BB7_51:
	ld.global.u32 	%r62, [%rd9+24];
	setp.le.s32 	%p28, %r62, %r193;
	@%p28 bra 	$L__BB7_53;
	st.global.u32 	[%rd2], %r62;
	mov.u32 	%r193, %r62;
$L__BB7_53:
	ld.global.u32 	%r64, [%rd9+28];
	setp.le.s32 	%p29, %r64, %r193;
	@%p29 bra 	$L__BB7_55;
	st.global.u32 	[%rd2], %r64;
	mov.u32 	%r193, %r64;
$L__BB7_55:
	add.s32 	%r220, %r220, 8;
$L__BB7_56:
	setp.eq.s32 	%p30, %r49, 0;
	@%p30 bra 	$L__BB7_72;
	and.b32  	%r69, %r6, 3;
	setp.lt.u32 	%p31, %r49, 4;
	@%p31 bra 	$L__BB7_67;
	add.s32 	%r182, %r220, %r4;
	mul.wide.u32 	%rd55, %r182, 4;
	add.s64 	%rd56, %rd1, %rd55;
	ld.global.u32 	%r70, [%rd56];
	setp.le.s32 	%p32, %r70, %r193;
	@%p32 bra 	$L__BB7_60;
	st.global.u32 	[%rd2], %r70;
	mov.u32 	%r193, %r70;
$L__BB7_60:
	mul.wide.u32 	%rd57, %r220, 4;
	add.s64 	%rd10, %rd2, %rd57;
	ld.global.u32 	%r72, [%rd10+4];
	setp.le.s32 	%p33, %r72, %r193;
	@%p33 bra 	$L__BB7_62;
	st.global.u32 	[%rd2], %r72;
	mov.u32 	%r193, %r72;
$L__BB7_62:
	ld.global.u32 	%r74, [%rd10+8];
	setp.le.s32 	%p34, %r74, %r193;
	@%p34 bra 	$L__BB7_64;
	st.global.u32 	[%rd2], %r74;
	mov.u32 	%r193, %r74;
$L__BB7_64:
	ld.global.u32 	%r76, [%rd10+12];
	setp.le.s32 	%p35, %r76, %r193;
	@%p35 bra 	$L__BB7_66;
	st.global.u32 	[%rd2], %r76;
	mov.u32 	%r193, %r76;
$L__BB7_66:
	add.s32 	%r220, %r220, 4;
$L__BB7_67:
	setp.eq.s32 	%p36, %r69, 0;
	@%p36 bra 	$L__BB7_72;
	add.s32 	%r183, %r220, %r4;
	mul.wide.u32 	%rd58, %r183, 4;
	add.s64 	%rd70, %rd1, %rd58;
	neg.s32 	%r227, %r69;
$L__BB7_69:
	.pragma "nounroll";
	ld.global.u32 	%r84, [%rd70];
	setp.le.s32 	%p37, %r84, %r193;
	@%p37 bra 	$L__BB7_71;
	st.global.u32 	[%rd2], %r84;
	mov.u32 	%r193, %r84;
$L__BB7_71:
	add.s64 	%rd70, %rd70, 4;
	add.s32 	%r227, %r227, 1;
	setp.ne.s32 	%p38, %r227, 0;
	@%p38 bra 	$L__BB7_69;
$L__BB7_72:
	bar.sync 	0;
	setp.ne.s32 	%p39, %r3, 0;
	@%p39 bra 	$L__BB7_146;
	setp.lt.s32 	%p40, %r2, 2;
	ld.global.u32 	%r234, [%rd1];
	@%p40 bra 	$L__BB7_145;
	add.s32 	%r88, %r2, -1;
	add.s32 	%r185, %r2, -2;
	and.b32  	%r89, %r88, 15;
	setp.lt.u32 	%p41, %r185, 15;
	mov.b32 	%r261, 1;
	@%p41 bra 	$L__BB7_110;
	and.b32  	%r187, %r88, -16;
	neg.s32 	%r232, %r187;
	shl.b32 	%r91, %r1, 4;
	mov.b32 	%r231, 0;
	mul.wide.s32 	%rd15, %r1, 4;
	mov.u32 	%r230, %r1;
$L__BB7_76:
	.pragma "nounroll";
	mul.wide.s32 	%rd59, %r230, 4;
	add.s64 	%rd14, %rd1, %rd59;
	ld.global.u32 	%r96, [%rd14];
	setp.ge.s32 	%p42, %r234, %r96;
	@%p42 bra 	$L__BB7_78;
	st.global.u32 	[%rd1], %r96;
	mov.u32 	%r234, %r96;
$L__BB7_78:
	add.s64 	%rd16, %rd14, %rd15;
	ld.global.u32 	%r98, [%rd16];
	setp.ge.s32 	%p43, %r234, %r98;
	@%p43 bra 	$L__BB7_80;
	st.global.u32 	[%rd1], %r98;
	mov.u32 	%r234, %r98;
$L__BB7_80:
	add.s64 	%rd17, %rd16, %rd15;
	ld.global.u32 	%r100, [%rd17];
	setp.ge.s32 	%p44, %r234, %r100;
	@%p44 bra 	$L__BB7_82;
	st.global.u32 	[%rd1], %r100;
	mov.u32 	%r234, %r100;
$L__BB7_82:
	add.s64 	%rd18, %rd17, %rd15;
	ld.global.u32 	%r102, [%rd18];
	setp.ge.s32 	%p45, %r234, %r102;
	@%p45 bra 	$L__BB7_84;
	st.global.u32 	[%rd1], %r102;
	mov.u32 	%r234, %r102;
$L__BB7_84:
	add.s64 	%rd19, %rd18, %rd15;
	ld.global.u32 	%r104, [%rd19];
	setp.ge.s32 	%p46, %r234, %r104;
	@%p46 bra 	$L__BB7_86;
	st.global.u32 	[%rd1], %r104;
	mov.u32 	%r234, %r104;
$L__BB7_86:
	add.s64 	%rd20, %rd19, %rd15;
	ld.global.u32 	%r106, [%rd20];
	setp.ge.s32 	%p47, %r234, %r106;
	@%p47 bra 	$L__BB7_88;
	st.global.u32 	[%rd1], %r106;
	mov.u32 	%r234, %r106;
$L__BB7_88:
	add.s64 	%rd21, %rd20, %rd15;
	ld.global.u32 	%r108, [%rd21];
	setp.ge.s32 	%p48, %r234, %r108;
	@%p48 bra 	$L__BB7_90;
	st.global.u32 	[%rd1], %r108;
	mov.u32 	%r234, %r108;
$L__BB7_90:
	add.s64 	%rd22, %rd21, %rd15;
	ld.global.u32 	%r110, [%rd22];
	setp.ge.s32 	%p49, %r234, %r110;
	@%p49 bra 	$L__BB7_92;
	st.global.u32 	[%rd1], %r110;
	mov.u32 	%r234, %r110;
$L__BB7_92:
	add.s64 	%rd23, %rd22, %rd15;
	ld.global.u32 	%r112, [%rd23];
	setp.ge.s32 	%p50, %r234, %r112;
	@%p50 bra 	$L__BB7_94;
	st.global.u32 	[%rd1], %r112;
	mov.u32 	%r234, %r112;
$L__BB7_94:
	add.s64 	%rd24, %rd23, %rd15;
	ld.global.u32 	%r114, [%rd24];
	setp.ge.s32 	%p51, %r234, %r114;
	@%p51 bra 	$L__BB7_96;
	st.global.u32 	[%rd1], %r114;
	mov.u32 	%r234, %r114;
$L__BB7_96:
	add.s64 	%rd25, %rd24, %rd15;
	ld.global.u32 	%r116, [%rd25];
	setp.ge.s32 	%p52, %r234, %r116;
	@%p52 bra 	$L__BB7_98;
	st.global.u32 	[%rd1], %r116;
	mov.u32 	%r234, %r116;
$L__BB7_98:
	add.s64 	%rd26, %rd25, %rd15;
	ld.global.u32 	%r118, [%rd26];
	setp.ge.s32 	%p53, %r234, %r118;
	@%p53 bra 	$L__BB7_100;
	st.global.u32 	[%rd1], %r118;
	mov.u32 	%r234, %r118;
$L__BB7_100:
	add.s64 	%rd27, %rd26, %rd15;
	ld.global.u32 	%r120, [%rd27];
	setp.ge.s32 	%p54, %r234, %r120;
	@%p54 bra 	$L__BB7_102;
	st.global.u32 	[%rd1], %r120;
	mov.u32 	%r234, %r120;
$L__BB7_102:
	add.s64 	%rd28, %rd27, %rd15;
	ld.global.u32 	%r122, [%rd28];
	setp.ge.s32 	%p55, %r234, %r122;
	@%p55 bra 	$L__BB7_104;
	st.global.u32 	[%rd1], %r122;
	mov.u32 	%r234, %r122;
$L__BB7_104:
	add.s64 	%rd29, %rd28, %rd15;
	ld.global.u32 	%r124, [%rd29];
	setp.ge.s32 	%p56, %r234, %r124;
	@%p56 bra 	$L__BB7_106;
	st.global.u32 	[%rd1], %r124;
	mov.u32 	%r234, %r124;
$L__BB7_106:
	add.s64 	%rd60, %rd29, %rd15;
	ld.global.u32 	%r126, [%rd60];
	setp.ge.s32 	%p57, %r234, %r126;
	@%p57 bra 	$L__BB7_108;
	st.global.u32 	[%rd1], %r126;
	mov.u32 	%r234, %r126;
$L__BB7_108:
	add.s32 	%r232, %r232, 16;
	add.s32 	%r231, %r231, 16;
	add.s32 	%r230, %r230, %r91;
	setp.ne.s32 	%p58, %r232, 0;
	@%p58 bra 	$L__BB7_76;
	add.s32 	%r261, %r231, 1;
$L__BB7_110:
	setp.eq.s32 	%p59, %r89, 0;
	@%p59 bra 	$L__BB7_145;
	and.b32  	%r134, %r88, 7;
	setp.lt.u32 	%p60, %r89, 8;
	@%p60 bra 	$L__BB7_129;
	mul.lo.s32 	%r188, %r261, %r1;
	mul.wide.s32 	%rd61, %r188, 4;
	add.s64 	%rd30, %rd1, %rd61;
	ld.global.u32 	%r135, [%rd30];
	setp.ge.s32 	%p61, %r234, %r135;
	@%p61 bra 	$L__BB7_114;
	st.global.u32 	[%rd1], %r135;
	mov.u32 	%r234, %r135;
$L__BB7_114:
	mul.wide.s32 	%rd31, %r1, 4;
	add.s64 	%rd32, %rd30, %rd31;
	ld.global.u32 	%r137, [%rd32];
	setp.ge.s32 	%p62, %r234, %r137;
	@%p62 bra 	$L__BB7_116;
	st.global.u32 	[%rd1], %r137;
	mov.u32 	%r234, %r137;
$L__BB7_116:
	add.s64 	%rd33, %rd32, %rd31;
	ld.global.u32 	%r139, [%rd33];
	setp.ge.s32 	%p63, %r234, %r139;
	@%p63 bra 	$L__BB7_118;
	st.global.u32 	[%rd1], %r139;
	mov.u32 	%r234, %r139;
$L__BB7_118:
	add.s64 	%rd34, %rd33, %rd31;
	ld.global.u32 	%r141, [%rd34];
	setp.ge.s32 	%p64, %r234, %r141;
	@%p64 bra 	$L__BB7_120;
	st.global.u32 	[%rd1], %r141;
	mov.u32 	%r234, %r141;
$L__BB7_120:
	add.s64 	%rd35, %rd34, %rd31;
	ld.global.u32 	%r143, [%rd35];
	setp.ge.s32 	%p65, %r234, %r143;
	@%p65 bra 	$L__BB7_122;
	st.global.u32 	[%rd1], %r143;
	mov.u32 	%r234, %r143;
$L__BB7_122:
	add.s64 	%rd36, %rd35, %rd31;
	ld.global.u32 	%r145, [%rd36];
	setp.ge.s32 	%p66, %r234, %r145;
	@%p66 bra 	$L__BB7_124;
	st.global.u32 	[%rd1], %r145;
	mov.u32 	%r234, %r145;
$L__BB7_124:
	add.s64 	%rd37, %rd36, %rd31;
	ld.global.u32 	%r147, [%rd37];
	setp.ge.s32 	%p67, %r234, %r147;
	@%p67 bra 	$L__BB7_126;
	st.global.u32 	[%rd1], %r147;
	mov.u32 	%r234, %r147;
$L__BB7_126:
	add.s64 	%rd62, %rd37, %rd31;
	ld.global.u32 	%r149, [%rd62];
	setp.ge.s32 	%p68, %r234, %r149;
	@%p68 bra 	$L__BB7_128;
	st.global.u32 	[%rd1], %r149;
	mov.u32 	%r234, %r149;
$L__BB7_128:
	add.s32 	%r261, %r261, 8;
$L__BB7_129:
	setp.eq.s32 	%p69, %r134, 0;
	@%p69 bra 	$L__BB7_145;
	and.b32  	%r154, %r88, 3;
	setp.lt.u32 	%p70, %r134, 4;
	@%p70 bra 	$L__BB7_140;
	mul.lo.s32 	%r189, %r261, %r1;
	mul.wide.s32 	%rd63, %r189, 4;
	add.s64 	%rd38, %rd1, %rd63;
	ld.global.u32 	%r155, [%rd38];
	setp.ge.s32 	%p71, %r234, %r155;
	@%p71 bra 	$L__BB7_133;
	st.global.u32 	[%rd1], %r155;
	mov.u32 	%r234, %r155;
$L__BB7_133:
	mul.wide.s32 	%rd39, %r1, 4;
	add.s64 	%rd40, %rd38, %rd39;
	ld.global.u32 	%r157, [%rd40];
	setp.ge.s32 	%p72, %r234, %r157;
	@%p72 bra 	$L__BB7_135;
	st.global.u32 	[%rd1], %r157;
	mov.u32 	%r234, %r157;
$L__BB7_135:
	add.s64 	%rd41, %rd40, %rd39;
	ld.global.u32 	%r159, [%rd41];
	setp.ge.s32 	%p73, %r234, %r159;
	@%p73 bra 	$L__BB7_137;
	st.global.u32 	[%rd1], %r159;
	mov.u32 	%r234, %r159;
$L__BB7_137:
	add.s64 	%rd64, %rd41, %rd39;
	ld.global.u32 	%r161, [%rd64];
	setp.ge.s32 	%p74, %r234, %r161;
	@%p74 bra 	$L__BB7_139;
	st.global.u32 	[%rd1], %r161;
	mov.u32 	%r234, %r161;
$L__BB7_139:
	add.s32 	%r261, %r261, 4;
$L__BB7_140:
	setp.eq.s32 	%p75, %r154, 0;
	@%p75 bra 	$L__BB7_145;
	mul.lo.s32 	%r269, %r261, %r1;
	neg.s32 	%r268, %r154;
$L__BB7_142:
	.pragma "nounroll";
	mul.wide.s32 	%rd65, %r269, 4;
	add.s64 	%rd66, %rd1, %rd65;
	ld.global.u32 	%r171, [%rd66];
	setp.ge.s32 	%p76, %r234, %r171;
	@%p76 bra 	$L__BB7_144;
	st.global.u32 	[%rd1], %r171;
	mov.u32 	%r234, %r171;
$L__BB7_144:
	add.s32 	%r269, %r269, %r1;
	add.s32 	%r268, %r268, 1;
	setp.ne.s32 	%p77, %r268, 0;
	@%p77 bra 	$L__BB7_142;
$L__BB7_145:
	cvta.to.global.u64 	%rd67, %rd42;
	st.global.u32 	[%rd67+4], %r234;
$L__BB7_146:
	ret;

}
	// .globl	_Z9flocSizezPiS_S_S_S_S_S_
.visible .entry _Z9flocSizezPiS_S_S_S_S_S_(
	.param .u64 .ptr .align 1 _Z9flocSizezPiS_S_S_S_S_S__param_0,
	.param .u64 .ptr .align 1 _Z9flocSizezPiS_S_S_S_S_S__param_1,
	.param .u64 .ptr .align 1 _Z9flocSizezPiS_S_S_S_S_S__param_2,
	.param .u64 .ptr .align 1 _Z9flocSizezPiS_S_S_S_S_S__param_3,
	.param .u64 .ptr .align 1 _Z9flocSizezPiS_S_S_S_S_S__param_4,
	.param .u64 .ptr .align 1 _Z9flocSizezPiS_S_S_S_S_S__param_5,
	.param .u64 .ptr .align 1 _Z9flocSizezPiS_S_S_S_S_S__param_6
)
{
	.local .align 8 .b8 	__local_depot8[8];
	.reg .b64 	%SP;
	.reg .b64 	%SPL;
	.reg .pred 	%p<56>;
	.reg .b16 	%rs<32>;
	.reg .b32 	%r<349>;
	.reg .b64 	%rd<169>;

	mov.u64 	%SPL, __local_depot8;
	cvta.local.u64 	%SP, %SPL;
	ld.param.u64 	%rd4, [_Z9flocSizezPiS_S_S_S_S_S__param_0];
	ld.param.u64 	%rd5, [_Z9flocSizezPiS_S_S_S_S_S__param_1];
	ld.param.u64 	%rd6, [_Z9flocSizezPiS_S_S_S_S_S__param_2];
	ld.param.u64 	%rd7, [_Z9flocSizezPiS_S_S_S_S_S__param_3];
	ld.param.u64 	%rd8, [_Z9flocSizezPiS_S_S_S_S_S__param_4];
	ld.param.u64 	%rd9, [_Z9flocSizezPiS_S_S_S_S_S__param_5];
	ld.param.u64 	%rd10, [_Z9flocSizezPiS_S_S_S_S_S__param_6];
	cvta.to.global.u64 	%rd1, %rd5;
	cvta.to.global.u64 	%rd2, %rd4;
	cvta.to.global.u64 	%rd11, %rd10;
	cvta.to.global.u64 	%rd12, %rd9;
	cvta.to.global.u64 	%rd13, %rd8;
	cvta.to.global.u64 	%rd14, %rd7;
	cvta.to.global.u64 	%rd15, %rd6;
	ld.global.u32 	%r1, [%rd15];
	ld.global.u32 	%r2, [%rd14];
	ld.global.u32 	%r3, [%rd13];
	ld.global.u32 	%r4, [%rd12];
	mov.u32 	%r5, %ctaid.x;
	mov.u32 	%r6, %tid.x;
	mad.lo.s32 	%r7, %r1, %r6, %r5;
	mul.wide.s32 	%rd16, %r7, 4;
	add.s64 	%rd3, %rd11, %rd16;
	mov.b32 	%r121, 0;
	st.global.u32 	[%rd3], %r121;
	setp.lt.s32 	%p1, %r3, 1;
	@%p1 bra 	$L__BB8_39;
	mul.lo.s32 	%r8, %r2, %r1;
	and.b32  	%r9, %r3, 15;
	setp.lt.u32 	%p2, %r3, 16;
	mov.b32 	%r313, 0;
	mov.u32 	%r306, %r313;
	@%p2 bra 	$L__BB8_4;
	and.b32  	%r306, %r3, 2147483632;
	mov.b32 	%r313, 0;
	mul.wide.s32 	%rd19, %r8, 4;
	mov.u32 	%r300, %r313;
$L__BB8_3:
	.pragma "nounroll";
	mad.lo.s32 	%r125, %r8, %r300, %r7;
	mul.wide.s32 	%rd17, %r125, 4;
	add.s64 	%rd18, %rd2, %rd17;
	ld.global.u32 	%r126, [%rd18];
	add.s32 	%r127, %r126, %r313;
	add.s64 	%rd20, %rd18, %rd19;
	ld.global.u32 	%r128, [%rd20];
	add.s32 	%r129, %r128, %r127;
	add.s64 	%rd21, %rd20, %rd19;
	ld.global.u32 	%r130, [%rd21];
	add.s32 	%r131, %r130, %r129;
	add.s64 	%rd22, %rd21, %rd19;
	ld.global.u32 	%r132, [%rd22];
	add.s32 	%r133, %r132, %r131;
	add.s64 	%rd23, %rd22, %rd19;
	ld.global.u32 	%r134, [%rd23];
	add.s32 	%r135, %r134, %r133;
	add.s64 	%rd24, %rd23, %rd19;
	ld.global.u32 	%r136, [%rd24];
	add.s32 	%r137, %r136, %r135;
	add.s64 	%rd25, %rd24, %rd19;
	ld.global.u32 	%r138, [%rd25];
	add.s32 	%r139, %r138, %r137;
	add.s64 	%rd26, %rd25, %rd19;
	ld.global.u32 	%r140, [%rd26];
	add.s32 	%r141, %r140, %r139;
	add.s64 	%rd27, %rd26, %rd19;
	ld.global.u32 	%r142, [%rd27];
	add.s32 	%r143, %r142, %r141;
	add.s64 	%rd28, %rd27, %rd19;
	ld.global.u32 	%r144, [%rd28];
	add.s32 	%r145, %r144, %r143;
	add.s64 	%rd29, %rd28, %rd19;
	ld.global.u32 	%r146, [%rd29];
	add.s32 	%r147, %r146, %r145;
	add.s64 	%rd30, %rd29, %rd19;
	ld.global.u32 	%r148, [%rd30];
	add.s32 	%r149, %r148, %r147;
	add.s64 	%rd31, %rd30, %rd19;
	ld.global.u32 	%r150, [%rd31];
	add.s32 	%r151, %r150, %r149;
	add.s64 	%rd32, %rd31, %rd19;
	ld.global.u32 	%r152, [%rd32];
	add.s32 	%r153, %r152, %r151;
	add.s64 	%rd33, %rd32, %rd19;
	ld.global.u32 	%r154, [%rd33];
	add.s32 	%r155, %r154, %r153;
	add.s64 	%rd34, %rd33, %rd19;
	ld.global.u32 	%r156, [%rd34];
	add.s32 	%r313, %r156, %r155;
	add.s32 	%r300, %r300, 16;
	setp.ne.s32 	%p3, %r300, %r306;
	@%p3 bra 	$L__BB8_3;
$L__BB8_4:
	setp.eq.s32 	%p4, %r9, 0;
	@%p4 bra 	$L__BB8_13;
	and.b32  	%r18, %r3, 7;
	setp.lt.u32 	%p5, %r9, 8;
	@%p5 bra 	$L__BB8_7;
	mad.lo.s32 	%r158, %r8, %r306, %r7;
	mul.wide.s32 	%rd35, %r158, 4;
	add.s64 	%rd36, %rd2, %rd35;
	ld.global.u32 	%r159, [%rd36];
	add.s32 	%r160, %r159, %r313;
	mul.wide.s32 	%rd37, %r8, 4;
	add.s64 	%rd38, %rd36, %rd37;
	ld.global.u32 	%r161, [%rd38];
	add.s32 	%r162, %r161, %r160;
	add.s64 	%rd39, %rd38, %rd37;
	ld.global.u32 	%r163, [%rd39];
	add.s32 	%r164, %r163, %r162;
	add.s64 	%rd40, %rd39, %rd37;
	ld.global.u32 	%r165, [%rd40];
	add.s32 	%r166, %r165, %r164;
	add.s64 	%rd41, %rd40, %rd37;
	ld.global.u32 	%r167, [%rd41];
	add.s32 	%r168, %r167, %r166;
	add.s64 	%rd42, %rd41, %rd37;
	ld.global.u32 	%r169, [%rd42];
	add.s32 	%r170, %r169, %r168;
	add.s64 	%rd43, %rd42, %rd37;
	ld.global.u32 	%r171, [%rd43];
	add.s32 	%r172, %r171, %r170;
	add.s64 	%rd44, %rd43, %rd37;
	ld.global.u32 	%r173, [%rd44];
	add.s32 	%r313, %r173, %r172;
	add.s32 	%r306, %r306, 8;
$L__BB8_7:
	setp.eq.s32 	%p6, %r18, 0;
	@%p6 bra 	$L__BB8_13;
	and.b32  	%r24, %r3, 3;
	setp.lt.u32 	%p7, %r18, 4;
	@%p7 bra 	$L__BB8_10;
	mad.lo.s32 	%r175, %r8, %r306, %r7;
	mul.wide.s32 	%rd45, %r175, 4;
	add.s64 	%rd46, %rd2, %rd45;
	ld.global.u32 	%r176, [%rd46];
	add.s32 	%r177, %r176, %r313;
	mul.wide.s32 	%rd47, %r8, 4;
	add.s64 	%rd48, %rd46, %rd47;
	ld.global.u32 	%r178, [%rd48];
	add.s32 	%r179, %r178, %r177;
	add.s64 	%rd49, %rd48, %rd47;
	ld.global.u32 	%r180, [%rd49];
	add.s32 	%r181, %r180, %r179;
	add.s64 	%rd50, %rd49, %rd47;
	ld.global.u32 	%r182, [%rd50];
	add.s32 	%r313, %r182, %r181;
	add.s32 	%r306, %r306, 4;
$L__BB8_10:
	setp.eq.s32 	%p8, %r24, 0;
	@%p8 bra 	$L__BB8_13;
	mov.b32 	%r312, 0;
$L__BB8_12:
	.pragma "nounroll";
	mad.lo.s32 	%r184, %r8, %r306, %r7;
	mul.wide.s32 	%rd51, %r184, 4;
	add.s64 	%rd52, %rd2, %rd51;
	ld.global.u32 	%r185, [%rd52];
	add.s32 	%r313, %r185, %r313;
	add.s32 	%r306, %r306, 1;
	add.s32 	%r312, %r312, 1;
	setp.ne.s32 	%p9, %r312, %r24;
	@%p9 bra 	$L__BB8_12;
$L__BB8_13:
	setp.eq.s32 	%p10, %r313, 0;
	@%p10 bra 	$L__BB8_39;
	sub.s32 	%r37, %r3, %r4;
	mov.u32 	%r314, %r3;
$L__BB8_15:
	setp.le.s32 	%p11, %r314, %r37;
	mov.b16 	%rs31, 0;
	mov.b32 	%r332, 0;
	@%p11 bra 	$L__BB8_18;
	add.s32 	%r314, %r314, -1;
	mad.lo.s32 	%r40, %r8, %r314, %r7;
	mul.wide.s32 	%rd53, %r40, 4;
	add.s64 	%rd54, %rd2, %rd53;
	ld.global.u32 	%r187, [%rd54];
	setp.eq.s32 	%p12, %r187, 0;
	@%p12 bra 	$L__BB8_15;
	add.s64 	%rd56, %rd1, %rd53;
	mov.b32 	%r188, 1;
	st.global.u32 	[%rd56], %r188;
	mov.b16 	%rs31, 1;
	mov.u32 	%r332, %r314;
$L__BB8_18:
	shl.b32 	%r42, %r8, 3;
	mov.b32 	%r317, 0;
	mov.b16 	%rs28, 0;
	mul.wide.s32 	%rd125, %r8, 4;
	mov.u16 	%rs29, %rs28;
$L__BB8_19:
	mov.u32 	%r49, %r317;
	mov.u32 	%r323, %r332;
	mad.lo.s32 	%r50, %r8, %r49, %r7;
	mul.wide.s32 	%rd57, %r50, 4;
	add.s64 	%rd58, %rd2, %rd57;
	ld.global.u32 	%r190, [%rd58];
	setp.eq.s32 	%p13, %r190, 0;
	@%p13 bra 	$L__BB8_74;
	add.s64 	%rd60, %rd1, %rd57;
	mov.b32 	%r191, 1;
	st.global.u32 	[%rd60], %r191;
	and.b16  	%rs12, %rs31, 255;
	setp.eq.s16 	%p14, %rs12, 0;
	@%p14 bra 	$L__BB8_61;
	not.b32 	%r192, %r323;
	add.s32 	%r193, %r49, %r3;
	add.s32 	%r194, %r193, %r192;
	setp.gt.s32 	%p15, %r194, %r4;
	mov.b16 	%rs31, 0;
	mov.u32 	%r332, %r49;
	@%p15 bra 	$L__BB8_74;
	setp.ge.s32 	%p16, %r323, %r3;
	@%p16 bra 	$L__BB8_49;
	sub.s32 	%r51, %r3, %r323;
	and.b32  	%r52, %r51, 7;
	sub.s32 	%r195, %r323, %r3;
	setp.gt.u32 	%p17, %r195, -8;
	@%p17 bra 	$L__BB8_41;
	mad.lo.s32 	%r196, %r2, %r323, %r6;
	mad.lo.s32 	%r322, %r1, %r196, %r5;
	and.b32  	%r197, %r51, -8;
	neg.s32 	%r321, %r197;
	bra.uni 	$L__BB8_40;
$L__BB8_25:
	max.s32 	%r43, %r3, 1;
	and.b32  	%r44, %r43, 15;
	setp.lt.s32 	%p47, %r3, 16;
	mov.b32 	%r348, 0;
	mov.u32 	%r338, %r348;
	@%p47 bra 	$L__BB8_28;
	and.b32  	%r338, %r43, 2147483632;
	neg.s32 	%r334, %r338;
	shl.b32 	%r47, %r8, 4;
	mov.b32 	%r348, 0;
	mul.wide.s32 	%rd131, %r8, 4;
	mov.u32 	%r333, %r7;
$L__BB8_27:
	.pragma "nounroll";
	mul.wide.s32 	%rd129, %r333, 4;
	add.s64 	%rd130, %rd1, %rd129;
	ld.global.u32 	%r238, [%rd130];
	add.s32 	%r239, %r238, %r348;
	add.s64 	%rd132, %rd130, %rd131;
	ld.global.u32 	%r240, [%rd132];
	add.s32 	%r241, %r240, %r239;
	add.s64 	%rd133, %rd132, %rd131;
	ld.global.u32 	%r242, [%rd133];
	add.s32 	%r243, %r242, %r241;
	add.s64 	%rd134, %rd133, %rd131;
	ld.global.u32 	%r244, [%rd134];
	add.s32 	%r245, %r244, %r243;
	add.s64 	%rd135, %rd134, %rd131;
	ld.global.u32 	%r246, [%rd135];
	add.s32 	%r247, %r246, %r245;
	add.s64 	%rd136, %rd135, %rd131;
	ld.global.u32 	%r248, [%rd136];
	add.s32 	%r249, %r248, %r247;
	add.s64 	%rd137, %rd136, %rd131;
	ld.global.u32 	%r250, [%rd137];
	add.s32 	%r251, %r250, %r249;
	add.s64 	%rd138, %rd137, %rd131;
	ld.global.u32 	%r252, [%rd138];
	add.s32 	%r253, %r252, %r251;
	add.s64 	%rd139, %rd138, %rd131;
	ld.global.u32 	%r254, [%rd139];
	add.s32 	%r255, %r254, %r253;
	add.s64 	%rd140, %rd139, %rd131;
	ld.global.u32 	%r256, [%rd140];
	add.s32 	%r257, %r256, %r255;
	add.s64 	%rd141, %rd140, %rd131;
	ld.global.u32 	%r258, [%rd141];
	add.s32 	%r259, %r258, %r257;
	add.s64 	%rd142, %rd141, %rd131;
	ld.global.u32 	%r260, [%rd142];
	add.s32 	%r261, %r260, %r259;
	add.s64 	%rd143, %rd142, %rd131;
	ld.global.u32 	%r262, [%rd143];
	add.s32 	%r263, %r262, %r261;
	add.s64 	%rd144, %rd143, %rd131;
	ld.global.u32 	%r264, [%rd144];
	add.s32 	%r265, %r264, %r263;
	add.s64 	%rd145, %rd144, %rd131;
	ld.global.u32 	%r266, [%rd145];
	add.s32 	%r267, %r266, %r265;
	add.s64 	%rd146, %rd145, %rd131;
	ld.global.u32 	%r268, [%rd146];
	add.s32 	%r348, %r268, %r267;
	add.s32 	%r334, %r334, 16;
	add.s32 	%r333, %r333, %r47;
	setp.ne.s32 	%p48, %r334, 0;
	@%p48 bra 	$L__BB8_27;
$L__BB8_28:
	setp.eq.s32 	%p49, %r44, 0;
	@%p49 bra 	$L__BB8_37;
	and.b32  	%r100, %r43, 7;
	setp.lt.u32 	%p50, %r44, 8;
	@%p50 bra 	$L__BB8_31;
	mad.lo.s32 	%r270, %r8, %r338, %r7;
	mul.wide.s32 	%rd147, %r270, 4;
	add.s64 	%rd148, %rd1, %rd147;
	ld.global.u32 	%r271, [%rd148];
	add.s32 	%r272, %r271, %r348;
	mul.wide.s32 	%rd149, %r8, 4;
	add.s64 	%rd150, %rd148, %rd149;
	ld.global.u32 	%r273, [%rd150];
	add.s32 	%r274, %r273, %r272;
	add.s64 	%rd151, %rd150, %rd149;
	ld.global.u32 	%r275, [%rd151];
	add.s32 	%r276, %r275, %r274;
	add.s64 	%rd152, %rd151, %rd149;
	ld.global.u32 	%r277, [%rd152];
	add.s32 	%r278, %r277, %r276;
	add.s64 	%rd153, %rd152, %rd149;
	ld.global.u32 	%r279, [%rd153];
	add.s32 	%r280, %r279, %r278;
	add.s64 	%rd154, %rd153, %rd149;
	ld.global.u32 	%r281, [%rd154];
	add.s32 	%r282, %r281, %r280;
	add.s64 	%rd155, %rd154, %rd149;
	ld.global.u32 	%r283, [%rd155];
	add.s32 	%r284, %r283, %r282;
	add.s64 	%rd156, %rd155, %rd149;
	ld.global.u32 	%r285, [%rd156];
	add.s32 	%r348, %r285, %r284;
	add.s32 	%r338, %r338, 8;
$L__BB8_31:
	setp.eq.s32 	%p51, %r100, 0;
	@%p51 bra 	$L__BB8_37;
	and.b32  	%r106, %r43, 3;
	setp.lt.u32 	%p52, %r100, 4;
	@%p52 bra 	$L__BB8_34;
	mad.lo.s32 	%r287, %r8, %r338, %r7;
	mul.wide.s32 	%rd157, %r287, 4;
	add.s64 	%rd158, %rd1, %rd157;
	ld.global.u32 	%r288, [%rd158];
	add.s32 	%r289, %r288, %r348;
	mul.wide.s32 	%rd159, %r8, 4;
	add.s64 	%rd160, %rd158, %rd159;
	ld.global.u32 	%r290, [%rd160];
	add.s32 	%r291, %r290, %r289;
	add.s64 	%rd161, %rd160, %rd159;
	ld.global.u32 	%r292, [%rd161];
	add.s32 	%r293, %r292, %r291;
	add.s64 	%rd162, %rd161, %rd159;
	ld.global.u32 	%r294, [%rd162];
	add.s32 	%r348, %r294, %r293;
	add.s32 	%r338, %r338, 4;
$L__BB8_34:
	setp.eq.s32 	%p53, %r106, 0;
	@%p53 bra 	$L__BB8_37;
	mad.lo.s32 	%r295, %r338, %r2, %r6;
	mad.lo.s32 	%r346, %r1, %r295, %r5;
	neg.s32 	%r345, %r106;
$L__BB8_36:
	.pragma "nounroll";
	mul.wide.s32 	%rd163, %r346, 4;
	add.s64 	%rd164, %rd1, %rd163;
	ld.global.u32 	%r296, [%rd164];
	add.s32 	%r348, %r296, %r348;
	add.s32 	%r346, %r346, %r8;
	add.s32 	%r345, %r345, 1;
	setp.ne.s32 	%p54, %r345, 0;
	@%p54 bra 	$L__BB8_36;
$L__BB8_37:
	st.global.u32 	[%rd3], %r348;
	setp.lt.s32 	%p55, %r348, %r3;
	@%p55 bra 	$L__BB8_39;
	add.u64 	%rd165, %SP, 0;
	add.u64 	%rd166, %SPL, 0;
	st.local.v2.u32 	[%rd166], {%r5, %r6};
	mov.u64 	%rd167, $str$6;
	cvta.global.u64 	%rd168, %rd167;
	{ // callseq 7, 0
	.param .b64 param0;
	st.param.b64 	[param0], %rd168;
	.param .b64 param1;
	st.param.b64 	[param1], %rd165;
	.param .b32 retval0;
	call.uni (retval0), 
	vprintf, 
	(
	param0, 
	param1
	);
	ld.param.b32 	%r297, [retval0];
	} // callseq 7
$L__BB8_39:
	ret;
$L__BB8_40:
	.pragma "nounroll";
	mul.wide.s32 	%rd61, %r322, 4;
	add.s64 	%rd62, %rd1, %rd61;
	mov.b32 	%r198, 1;
	st.global.u32 	[%rd62], %r198;
	mul.wide.s32 	%rd63, %r8, 4;
	add.s64 	%rd64, %rd62, %rd63;
	st.global.u32 	[%rd64], %r198;
	add.s64 	%rd65, %rd64, %rd63;
	st.global.u32 	[%rd65], %r198;
	add.s64 	%rd66, %rd65, %rd63;
	st.global.u32 	[%rd66], %r198;
	add.s64 	%rd67, %rd66, %rd63;
	st.global.u32 	[%rd67], %r198;
	add.s64 	%rd68, %rd67, %rd63;
	st.global.u32 	[%rd68], %r198;
	add.s64 	%rd69, %rd68, %rd63;
	st.global.u32 	[%rd69], %r198;
	add.s64 	%rd70, %rd69, %rd63;
	st.global.u32 	[%rd70], %r198;
	add.s32 	%r323, %r323, 8;
	add.s32 	%r322, %r322, %r42;
	add.s32 	%r321, %r321, 8;
	setp.eq.s32 	%p18, %r321, 0;
	@%p18 bra 	$L__BB8_41;
	bra.uni 	$L__BB8_40;
$L__BB8_41:
	setp.eq.s32 	%p19, %r52, 0;
	@%p19 bra 	$L__BB8_49;
	and.b32  	%r56, %r51, 3;
	setp.lt.u32 	%p20, %r52, 4;
	@%p20 bra 	$L__BB8_44;
	mad.lo.s32 	%r199, %r8, %r323, %r7;
	mul.wide.s32 	%rd71, %r199, 4;
	add.s64 	%rd72, %rd1, %rd71;
	mov.b32 	%r200, 1;
	st.global.u32 	[%rd72], %r200;
	mul.wide.s32 	%rd73, %r8, 4;
	add.s64 	%rd74, %rd72, %rd73;
	st.global.u32 	[%rd74], %r200;
	add.s64 	%rd75, %rd74, %rd73;
	st.global.u32 	[%rd75], %r200;
	add.s64 	%rd76, %rd75, %rd73;
	st.global.u32 	[%rd76], %r200;
	add.s32 	%r323, %r323, 4;
$L__BB8_44:
	setp.eq.s32 	%p21, %r56, 0;
	@%p21 bra 	$L__BB8_49;
	setp.eq.s32 	%p22, %r56, 1;
	@%p22 bra 	$L__BB8_47;
	mad.lo.s32 	%r201, %r8, %r323, %r7;
	mul.wide.s32 	%rd77, %r201, 4;
	add.s64 	%rd78, %rd1, %rd77;
	mov.b32 	%r202, 1;
	st.global.u32 	[%rd78], %r202;
	mul.wide.s32 	%rd79, %r8, 4;
	add.s64 	%rd80, %rd78, %rd79;
	st.global.u32 	[%rd80], %r202;
	add.s32 	%r323, %r323, 2;
$L__BB8_47:
	and.b32  	%r203, %r51, 1;
	setp.eq.b32 	%p23, %r203, 1;
	not.pred 	%p24, %p23;
	@%p24 bra 	$L__BB8_49;
	mad.lo.s32 	%r204, %r8, %r323, %r7;
	mul.wide.s32 	%rd81, %r204, 4;
	add.s64 	%rd82, %rd1, %rd81;
	mov.b32 	%r205, 1;
	st.global.u32 	[%rd82], %r205;
$L__BB8_49:
	setp.eq.s32 	%p25, %r49, 0;
	mov.b32 	%r332, 0;
	@%p25 bra 	$L__BB8_74;
	setp.lt.u32 	%p26, %r49, 8;
	mov.b32 	%r329, 0;
	@%p26 bra 	$L__BB8_53;
	and.b32  	%r329, %r49, -8;
	mov.b32 	%r324, 0;
$L__BB8_52:
	.pragma "nounroll";
	mad.lo.s32 	%r209, %r8, %r324, %r7;
	mul.wide.s32 	%rd83, %r209, 4;
	add.s64 	%rd84, %rd1, %rd83;
	mov.b32 	%r210, 1;
	st.global.u32 	[%rd84], %r210;
	mul.wide.s32 	%rd85, %r8, 4;
	add.s64 	%rd86, %rd84, %rd85;
	st.global.u32 	[%rd86], %r210;
	add.s64 	%rd87, %rd86, %rd85;
	st.global.u32 	[%rd87], %r210;
	add.s64 	%rd88, %rd87, %rd85;
	st.global.u32 	[%rd88], %r210;
	add.s64 	%rd89, %rd88, %rd85;
	st.global.u32 	[%rd89], %r210;
	add.s64 	%rd90, %rd89, %rd85;
	st.global.u32 	[%rd90], %r210;
	add.s64 	%rd91, %rd90, %rd85;
	st.global.u32 	[%rd91], %r210;
	add.s64 	%rd92, %rd91, %rd85;
	st.global.u32 	[%rd92], %r210;
	add.s32 	%r324, %r324, 8;
	setp.eq.s32 	%p27, %r324, %r329;
	@%p27 bra 	$L__BB8_53;
	bra.uni 	$L__BB8_52;
$L__BB8_53:
	and.b32  	%r211, %r49, 7;
	setp.eq.s32 	%p28, %r211, 0;
	mov.u32 	%r332, %r49;
	@%p28 bra 	$L__BB8_74;
	cvt.u32.u16 	%r212, %rs29;
	and.b32  	%r84, %r212, 7;
	add.s32 	%r213, %r84, -1;
	setp.lt.u32 	%p29, %r213, 3;
	@%p29 bra 	$L__BB8_56;
	mad.lo.s32 	%r214, %r8, %r329, %r7;
	mul.wide.s32 	%rd93, %r214, 4;
	add.s64 	%rd94, %rd1, %rd93;
	mov.b32 	%r215, 1;
	st.global.u32 	[%rd94], %r215;
	mul.wide.s32 	%rd95, %r8, 4;
	add.s64 	%rd96, %rd94, %rd95;
	st.global.u32 	[%rd96], %r215;
	add.s64 	%rd97, %rd96, %rd95;
	st.global.u32 	[%rd97], %r215;
	add.s64 	%rd98, %rd97, %rd95;
	st.global.u32 	[%rd98], %r215;
	add.s32 	%r329, %r329, 4;
$L__BB8_56:
	and.b32  	%r216, %r84, 3;
	setp.eq.s32 	%p30, %r216, 0;
	mov.u32 	%r332, %r49;
	@%p30 bra 	$L__BB8_74;
	and.b16  	%rs17, %rs28, 3;
	setp.eq.s16 	%p31, %rs17, 1;
	@%p31 bra 	$L__BB8_59;
	mad.lo.s32 	%r217, %r8, %r329, %r7;
	mul.wide.s32 	%rd99, %r217, 4;
	add.s64 	%rd100, %rd1, %rd99;
	mov.b32 	%r218, 1;
	st.global.u32 	[%rd100], %r218;
	mul.wide.s32 	%rd101, %r8, 4;
	add.s64 	%rd102, %rd100, %rd101;
	st.global.u32 	[%rd102], %r218;
	add.s32 	%r329, %r329, 2;
$L__BB8_59:
	and.b16  	%rs19, %rs28, 1;
	setp.eq.b16 	%p32, %rs19, 1;
	not.pred 	%p33, %p32;
	mov.u32 	%r332, %r49;
	@%p33 bra 	$L__BB8_74;
	mad.lo.s32 	%r219, %r8, %r329, %r7;
	mul.wide.s32 	%rd103, %r219, 4;
	add.s64 	%rd104, %rd1, %rd103;
	mov.b32 	%r220, 1;
	st.global.u32 	[%rd104], %r220;
	mov.u32 	%r332, %r49;
	bra.uni 	$L__BB8_74;
$L__BB8_61:
	mad.lo.s32 	%r221, %r8, %r323, %r7;
	mul.wide.s32 	%rd105, %r221, 4;
	add.s64 	%rd106, %rd2, %rd105;
	ld.global.u32 	%r222, [%rd106];
	setp.eq.s32 	%p34, %r222, 0;
	mov.b16 	%rs31, 0;
	mov.u32 	%r332, %r49;
	@%p34 bra 	$L__BB8_74;
	not.b32 	%r70, %r323;
	add.s32 	%r71, %r49, %r70;
	setp.gt.s32 	%p35, %r71, %r4;
	add.s32 	%r326, %r323, 1;
	setp.ge.s32 	%p36, %r326, %r49;
	or.pred  	%p37, %p35, %p36;
	mov.u32 	%r332, %r49;
	@%p37 bra 	$L__BB8_74;
	sub.s32 	%r223, %r49, %r323;
	add.s32 	%r224, %r223, -2;
	and.b32  	%r73, %r71, 7;
	setp.lt.u32 	%p38, %r224, 7;
	@%p38 bra 	$L__BB8_66;
	and.b32  	%r74, %r71, -8;
$L__BB8_65:
	.pragma "nounroll";
	mad.lo.s32 	%r225, %r8, %r326, %r7;
	mul.wide.s32 	%rd107, %r225, 4;
	add.s64 	%rd108, %rd1, %rd107;
	mov.b32 	%r226, 1;
	st.global.u32 	[%rd108], %r226;
	add.s64 	%rd110, %rd108, %rd125;
	st.global.u32 	[%rd110], %r226;
	add.s64 	%rd111, %rd110, %rd125;
	st.global.u32 	[%rd111], %r226;
	add.s64 	%rd112, %rd111, %rd125;
	st.global.u32 	[%rd112], %r226;
	add.s64 	%rd113, %rd112, %rd125;
	st.global.u32 	[%rd113], %r226;
	add.s64 	%rd114, %rd113, %rd125;
	st.global.u32 	[%rd114], %r226;
	add.s64 	%rd115, %rd114, %rd125;
	st.global.u32 	[%rd115], %r226;
	add.s64 	%rd116, %rd115, %rd125;
	st.global.u32 	[%rd116], %r226;
	add.s32 	%r326, %r326, 8;
	add.s32 	%r227, %r326, %r70;
	setp.ne.s32 	%p39, %r227, %r74;
	@%p39 bra 	$L__BB8_65;
$L__BB8_66:
	setp.eq.s32 	%p40, %r73, 0;
	mov.u32 	%r332, %r49;
	@%p40 bra 	$L__BB8_74;
	and.b32  	%r78, %r71, 3;
	setp.lt.u32 	%p41, %r73, 4;
	@%p41 bra 	$L__BB8_69;
	mad.lo.s32 	%r228, %r8, %r326, %r7;
	mul.wide.s32 	%rd117, %r228, 4;
	add.s64 	%rd118, %rd1, %rd117;
	mov.b32 	%r229, 1;
	st.global.u32 	[%rd118], %r229;
	add.s64 	%rd120, %rd118, %rd125;
	st.global.u32 	[%rd120], %r229;
	add.s64 	%rd121, %rd120, %rd125;
	st.global.u32 	[%rd121], %r229;
	add.s64 	%rd122, %rd121, %rd125;
	st.global.u32 	[%rd122], %r229;
	add.s32 	%r326, %r326, 4;
$L__BB8_69:
	setp.eq.s32 	%p42, %r78, 0;
	mov.u32 	%r332, %r49;
	@%p42 bra 	$L__BB8_74;
	setp.eq.s32 	%p43, %r78, 1;
	@%p43 bra 	$L__BB8_72;
	mad.lo.s32 	%r230, %r8, %r326, %r7;
	mul.wide.s32 	%rd123, %r230, 4;
	add.s64 	%rd124, %rd1, %rd123;
	mov.b32 	%r231, 1;
	st.global.u32 	[%rd124], %r231;
	add.s64 	%rd126, %rd124, %rd125;
	st.global.u32 	[%rd126], %r231;
	add.s32 	%r326, %r326, 2;
$L__BB8_72:
	and.b32  	%r232, %r71, 1;
	setp.eq.b32 	%p44, %r232, 1;
	not.pred 	%p45, %p44;
	mov.u32 	%r332, %r49;
	@%p45 bra 	$L__BB8_74;
	mad.lo.s32 	%r233, %r8, %r326, %r7;
	mul.wide.s32 	%rd127, %r233, 4;
	add.s64 	%rd128, %rd1, %rd127;
	mov.b32 	%r234, 1;
	st.global.u32 	[%rd128], %r234;
	mov.u32 	%r332, %r49;
$L__BB8_74:
	add.s32 	%r317, %r49, 1;
	setp.eq.s32 	%p46, %r49, %r3;
	add.s16 	%rs29, %rs29, 1;
	add.s16 	%rs28, %rs28, 1;
	@%p46 bra 	$L__BB8_25;
	bra.uni 	$L__BB8_19;

}
	// .globl	_Z4maxZPiS_S_S_S_
.visible .entry _Z4maxZPiS_S_S_S_(
	.param .u64 .ptr .align 1 _Z4maxZPiS_S_S_S__param_0,
	.param .u64 .ptr .align 1 _Z4maxZPiS_S_S_S__param_1,
	.param .u64 .ptr .align 1 _Z4maxZPiS_S_S_S__param_2,
	.param .u64 .ptr .align 1 _Z4maxZPiS_S_S_S__param_3,
	.param .u64 .ptr .align 1 _Z4maxZPiS_S_S_S__param_4
)
{
	.reg .pred 	%p<78>;
	.reg .b32 	%r<273>;
	.reg .b64 	%rd<71>;

	ld.param.u64 	%rd43, [_Z4maxZPiS_S_S_S__param_0];
	ld.param.u64 	%rd44, [_Z4maxZPiS_S_S_S__param_1];
	ld.param.u64 	%rd45, [_Z4maxZPiS_S_S_S__param_2];
	ld.param.u64 	%rd42, [_Z4maxZPiS_S_S_S__param_4];
	cvta.to.global.u64 	%rd1, %rd43;
	cvta.to.global.u64 	%rd46, %rd45;
	cvta.to.global.u64 	%rd47, %rd44;
	ld.global.u32 	%r1, [%rd47];
	ld.global.u32 	%r2, [%rd46];
	mov.u32 	%r3, %tid.x;
	setp.lt.s32 	%p1, %r1, 2;
	@%p1 bra 	$L__BB9_72;
	mul.lo.s32 	%r4, %r1, %r3;
	mul.wide.u32 	%rd48, %r4, 4;
	add.s64 	%rd2, %rd1, %rd48;
	ld.global.u32 	%r193, [%rd2];
	add.s32 	%r6, %r1, -1;
	add.s32 	%r177, %r1, -2;
	and.b32  	%r7, %r6, 15;
	setp.lt.u32 	%p2, %r177, 15;
	mov.b32 	%r220, 1;
	@%p2 bra 	$L__BB9_37;
	and.b32  	%r179, %r6, -16;
	neg.s32 	%r191, %r179;
	add.s32 	%r180, %r4, 1;
	mul.wide.u32 	%rd49, %r180, 4;
	add.s64 	%rd69, %rd1, %rd49;
	add.s64 	%rd51, %rd48, %rd1;
	add.s64 	%rd68, %rd51, 32;
	mov.b32 	%r190, 0;
$L__BB9_3:
	.pragma "nounroll";
	ld.global.u32 	%r12, [%rd69];
	setp.le.s32 	%p3, %r12, %r193;
	@%p3 bra 	$L__BB9_5;
	st.global.u32 	[%rd2], %r12;
	mov.u32 	%r193, %r12;
$L__BB9_5:
	ld.global.u32 	%r14, [%rd68+-24];
	setp.le.s32 	%p4, %r14, %r193;
	@%p4 bra 	$L__BB9_7;
	st.global.u32 	[%rd2], %r14;
	mov.u32 	%r193, %r14;
$L__BB9_7:
	ld.global.u32 	%r16, [%rd68+-20];
	setp.le.s32 	%p5, %r16, %r193;
	@%p5 bra 	$L__BB9_9;
	st.global.u32 	[%rd2], %r16;
	mov.u32 	%r193, %r16;
$L__BB9_9:
	ld.global.u32 	%r18, [%rd68+-16];
	setp.le.s32 	%p6, %r18, %r193;
	@%p6 bra 	$L__BB9_11;
	st.global.u32 	[%rd2], %r18;
	mov.u32 	%r193, %r18;
$L__BB9_11:
	ld.global.u32 	%r20, [%rd68+-12];
	setp.le.s32 	%p7, %r20, %r193;
	@%p7 bra 	$L__BB9_13;
	st.global.u32 	[%rd2], %r20;
	mov.u32 	%r193, %r20;
$L__BB9_13:
	ld.global.u32 	%r22, [%rd68+-8];
	setp.le.s32 	%p8, %r22, %r193;
	@%p8 bra 	$L__BB9_15;
	st.global.u32 	[%rd2], %r22;
	mov.u32 	%r193, %r22;
$L__BB9_15:
	ld.global.u32 	%r24, [%rd68+-4];
	setp.le.s32 	%p9, %r24, %r193;
	@%p9 bra 	$L__BB9_17;
	st.global.u32 	[%rd2], %r24;
	mov.u32 	%r193, %r24;
$L__BB9_17:
	ld.global.u32 	%r26, [%rd68];
	setp.le.s32 	%p10, %r26, %r193;
	@%p10 bra 	$L__BB9_19;
	st.global.u32 	[%rd2], %r26;
	mov.u32 	%r193, %r26;
$L__BB9_19:
	ld.global.u32 	%r28, [%rd68+4];
	setp.le.s32 	%p11, %r28, %r193;
	@%p11 bra 	$L__BB9_21;
	st.global.u32 	[%rd2], %r28;
	mov.u32 	%r193, %r28;
$L__BB9_21:
	ld.global.u32 	%r30, [%rd68+8];
	setp.le.s32 	%p12, %r30, %r193;
	@%p12 bra 	$L__BB9_23;
	st.global.u32 	[%rd2], %r30;
	mov.u32 	%r193, %r30;
$L__BB9_23:
	ld.global.u32 	%r32, [%rd68+12];
	setp.le.s32 	%p13, %r32, %r193;
	@%p13 bra 	$L__BB9_25;
	st.global.u32 	[%rd2], %r32;
	mov.u32 	%r193, %r32;
$L__BB9_25:
	ld.global.u32 	%r34, [%rd68+16];
	setp.le.s32 	%p14, %r34, %r193;
	@%p14 bra 	$L__BB9_27;
	st.global.u32 	[%rd2], %r34;
	mov.u32 	%r193, %r34;
$L__BB9_27:
	ld.global.u32 	%r36, [%rd68+20];
	setp.le.s32 	%p15, %r36, %r193;
	@%p15 bra 	$L__BB9_29;
	st.global.u32 	[%rd2], %r36;
	mov.u32 	%r193, %r36;
$L__BB9_29:
	ld.global.u32 	%r38, [%rd68+24];
	setp.le.s32 	%p16, %r38, %r193;
	@%p16 bra 	$L__BB9_31;
	st.global.u32 	[%rd2], %r38;
	mov.u32 	%r193, %r38;
$L__BB9_31:
	ld.global.u32 	%r40, [%rd68+28];
	setp.le.s32 	%p17, %r40, %r193;
	@%p17 bra 	$L__BB9_33;
	st.global.u32 	[%rd2], %r40;
	mov.u32 	%r193, %r40;
$L__BB9_33:
	ld.global.u32 	%r42, [%rd68+32];
	setp.le.s32 	%p18, %r42, %r193;
	@%p18 bra 	$L__BB9_35;
	st.global.u32 	[%rd2], %r42;
	mov.u32 	%r193, %r42;
$L__BB9_35:
	add.s32 	%r191, %r191, 16;
	add.s64 	%rd69, %rd69, 64;
	add.s32 	%r190, %r190, 16;
	add.s64 	%rd68, %rd68, 64;
	setp.ne.s32 	%p19, %r191, 0;
	@%p19 bra 	$L__BB9_3;
	add.s32 	%r220, %r190, 1;
$L__BB9_37:
	setp.eq.s32 	%p20, %r7, 0;
	@%p20 bra 	$L__BB9_72;
	and.b32  	%r49, %r6, 7;
	setp.lt.u32 	%p21, %r7, 8;
	@%p21 bra 	$L__BB9_56;
	add.s32 	%r181, %r220, %r4;
	mul.wide.u32 	%rd52, %r181, 4;
	add.s64 	%rd53, %rd1, %rd52;
	ld.global.u32 	%r50, [%rd53];
	setp.le.s32 	%p22, %r50, %r193;
	@%p22 bra 	$L__BB9_41;
	st.global.u32 	[%rd2], %r50;
	mov.u32 	%r193, %r50;
$L__BB9_41:
	mul.wide.u32 	%rd54, %r220, 4;
	add.s64 	%rd9, %rd2, %rd54;
	ld.global.u32 	%r52, [%rd9+4];
	setp.le.s32 	%p23, %r52, %r193;
	@%p23 bra 	$L__BB9_43;
	st.global.u32 	[%rd2], %r52;
	mov.u32 	%r193, %r52;
$L__BB9_43:
	ld.global.u32 	%r54, [%rd9+8];
	setp.le.s32 	%p24, %r54, %r193;
	@%p24 bra 	$L__BB9_45;
	st.global.u32 	[%rd2], %r54;
	mov.u32 	%r193, %r54;
$L__BB9_45:
	ld.global.u32 	%r56, [%rd9+12];
	setp.le.s32 	%p25, %r56, %r193;
	@%p25 bra 	$L__BB9_47;
	st.global.u32 	[%rd2], %r56;
	mov.u32 	%r193, %r56;
$L__BB9_47:
	ld.global.u32 	%r58, [%rd9+16];
	setp.le.s32 	%p26, %r58, %r193;
	@%p26 bra 	$L__BB9_49;
	st.global.u32 	[%rd2], %r58;
	mov.u32 	%r193, %r58;
$L__BB9_49:
	ld.global.u32 	%r60, [%rd9+20];
	setp.le.s32 	%p27, %r60, %r193;
	@%p27 bra 	$L__BB9_51;
	st.global.u32 	[%rd2], %r60;
	mov.u32 	%r193, %r60;
$L__BB9_51:
	ld.global.u32 	%r62, [%rd9+24];
	setp.le.s32 	%p28, %r62, %r193;
	@%p28 bra 	$L__BB9_53;
	st.global.u32 	[%rd2], %r62;
	mov.u32 	%r193, %r62;
$L__BB9_53:
	ld.global.u32 	%r64, [%rd9+28];
	setp.le.s32 	%p29, %r64, %r193;
	@%p29 bra 	$L__BB9_55;
	st.global.u32 	[%rd2], %r64;
	mov.u32 	%r193, %r64;
$L__BB9_55:
	add.s32 	%r220, %r220, 8;
$L__BB9_56:
	setp.eq.s32 	%p30, %r49, 0;
	@%p30 bra 	$L__BB9_72;
	and.b32  	%r69, %r6, 3;
	setp.lt.u32 	%p31, %r49, 4;
	@%p31 bra 	$L__BB9_67;
	add.s32 	%r182, %r220, %r4;
	mul.wide.u32 	%rd55, %r182, 4;
	add.s64 	%rd56, %rd1, %rd55;
	ld.global.u32 	%r70, [%rd56];
	setp.le.s32 	%p32, %r70, %r193;
	@%p32 bra 	$L__BB9_60;
	st.global.u32 	[%rd2], %r70;
	mov.u32 	%r193, %r70;
$L__BB9_60:
	mul.wide.u32 	%rd57, %r220, 4;
	add.s64 	%rd10, %rd2, %rd57;
	ld.global.u32 	%r72, [%rd10+4];
	setp.le.s32 	%p33, %r72, %r193;
	@%p33 bra 	$L__BB9_62;
	st.global.u32 	[%rd2], %r72;
	mov.u32 	%r193, %r72;
$L__BB9_62:
	ld.global.u32 	%r74, [%rd10+8];
	setp.le.s32 	%p34, %r74, %r193;
	@%p34 bra 	$L__BB9_64;
	st.global.u32 	[%rd2], %r74;
	mov.u32 	%r193, %r74;
$L__BB9_64:
	ld.global.u32 	%r76, [%rd10+12];
	setp.le.s32 	%p35, %r76, %r193;
	@%p35 bra 	$L__BB9_66;
	st.global.u32 	[%rd2], %r76;
	mov.u32 	%r193, %r76;
$L__BB9_66:
	add.s32 	%r220, %r220, 4;
$L__BB9_67:
	setp.eq.s32 	%p36, %r69, 0;
	@%p36 bra 	$L__BB9_72;
	add.s32 	%r183, %r220, %r4;
	mul.wide.u32 	%rd58, %r183, 4;
	add.s64 	%rd70, %rd1, %rd58;
	neg.s32 	%r227, %r69;
$L__BB9_69:
	.pragma "nounroll";
	ld.global.u32 	%r84, [%rd70];
	setp.le.s32 	%p37, %r84, %r193;
	@%p37 bra 	$L__BB9_71;
	st.global.u32 	[%rd2], %r84;
	mov.u32 	%r193, %r84;
$L__BB9_71:
	add.s64 	%rd70, %rd70, 4;
	add.s32 	%r227, %r227, 1;
	setp.ne.s32 	%p38, %r227, 0;
	@%p38 bra 	$L__BB9_69;
$L__BB9_72:
	bar.sync 	0;
	setp.ne.s32 	%p39, %r3, 0;
	@%p39 bra 	$L__BB9_146;
	setp.lt.s32 	%p40, %r2, 2;
	ld.global.u32 	%r234, [%rd1];
	@%p40 bra 	$L__BB9_145;
	add.s32 	%r88, %r2, -1;
	add.s32 	%r185, %r2, -2;
	and.b32  	%r89, %r88, 15;
	setp.lt.u32 	%p41, %r185, 15;
	mov.b32 	%r261, 1;
	@%p41 bra 	$L__BB9_110;
	and.b32  	%r187, %r88, -16;
	neg.s32 	%r232, %r187;
	shl.b32 	%r91, %r1, 4;
	mov.b32 	%r231, 0;
	mul.wide.s32 	%rd15, %r1, 4;
	mov.u32 	%r230, %r1;
$L__BB9_76:
	.pragma "nounroll";
	mul.wide.s32 	%rd59, %r230, 4;
	add.s64 	%rd14, %rd1, %rd59;
	ld.global.u32 	%r96, [%rd14];
	setp.ge.s32 	%p42, %r234, %r96;
	@%p42 bra 	$L__BB9_78;
	st.global.u32 	[%rd1], %r96;
	mov.u32 	%r234, %r96;
$L__BB9_78:
	add.s64 	%rd16, %rd14, %rd15;
	ld.global.u32 	%r98, [%rd16];
	setp.ge.s32 	%p43, %r234, %r98;
	@%p43 bra 	$L__BB9_80;
	st.global.u32 	[%rd1], %r98;
	mov.u32 	%r234, %r98;
$L__BB9_80:
	add.s64 	%rd17, %rd16, %rd15;
	ld.global.u32 	%r100, [%rd17];
	setp.ge.s32 	%p44, %r234, %r100;
	@%p44 bra 	$L__BB9_82;
	st.global.u32 	[%rd1], %r100;
	mov.u32 	%r234, %r100;
$L__BB9_82:
	add.s64 	%rd18, %rd17, %rd15;
	ld.global.u32 	%r102, [%rd18];
	setp.ge.s32 	%p45, %r234, %r102;
	@%p45 bra 	$L__BB9_84;
	st.global.u32 	[%rd1], %r102;
	mov.u32 	%r234, %r102;
$L__BB9_84:
	add.s64 	%rd19, %rd18, %rd15;
	ld.global.u32 	%r104, [%rd19];
	setp.ge.s32 	%p46, %r234, %r104;
	@%p46 bra 	$L__BB9_86;
	st.global.u32 	[%rd1], %r104;
	mov.u32 	%r234, %r104;
$L__BB9_86:
	add.s64 	%rd20, %rd19, %rd15;
	ld.global.u32 	%r106, [%rd20];
	setp.ge.s32 	%p47, %r234, %r106;
	@%p47 bra 	$L__BB9_88;
	st.global.u32 	[%rd1], %r106;
	mov.u32 	%r234, %r106;
$L__BB9_88:
	add.s64 	%rd21, %rd20, %rd15;
	ld.global.u32 	%r108, [%rd21];
	setp.ge.s32 	%p48, %r234, %r108;
	@%p48 bra 	$L__BB9_90;
	st.global.u32 	[%rd1], %r108;
	mov.u32 	%r234, %r108;
$L__BB9_90:
	add.s64 	%rd22, %rd21, %rd15;
	ld.global.u32 	%r110, [%rd22];
	setp.ge.s32 	%p49, %r234, %r110;
	@%p49 bra 	$L__BB9_92;
	st.global.u32 	[%rd1], %r110;
	mov.u32 	%r234, %r110;
$L__BB9_92:
	add.s64 	%rd23, %rd22, %rd15;
	ld.global.u32 	%r112, [%rd23];
	setp.ge.s32 	%p50, %r234, %r112;
	@%p50 bra 	$L__BB9_94;
	st.global.u32 	[%rd1], %r112;
	mov.u32 	%r234, %r112;
$L__BB9_94:
	add.s64 	%rd24, %rd23, %rd15;
	ld.global.u32 	%r114, [%rd24];
	setp.ge.s32 	%p51, %r234, %r114;
	@%p51 bra 	$L__BB9_96;
	st.global.u32 	[%rd1], %r114;
	mov.u32 	%r234, %r114;
$L__BB9_96:
	add.s64 	%rd25, %rd24, %rd15;
	ld.global.u32 	%r116, [%rd25];
	setp.ge.s32 	%p52, %r234, %r116;
	@%p52 bra 	$L__BB9_98;
	st.global.u32 	[%rd1], %r116;
	mov.u32 	%r234, %r116;
$L__BB9_98:
	add.s64 	%rd26, %rd25, %rd15;
	ld.global.u32 	%r118, [%rd26];
	setp.ge.s32 	%p53, %r234, %r118;
	@%p53 bra 	$L__BB9_100;
	st.global.u32 	[%rd1], %r118;
	mov.u32 	%r234, %r118;
$L__BB9_100:
	add.s64 	%rd27, %rd26, %rd15;
	ld.global.u32 	%r120, [%rd27];
	setp.ge.s32 	%p54, %r234, %r120;
	@%p54 bra 	$L__BB9_102;
	st.global.u32 	[%rd1], %r120;
	mov.u32 	%r234, %r120;
$L__BB9_102:
	add.s64 	%rd28, %rd27, %rd15;
	ld.global.u32 	%r122, [%rd28];
	setp.ge.s32 	%p55, %r234, %r122;
	@%p55 bra 	$L__BB9_104;
	st.global.u32 	[%rd1], %r122;
	mov.u32 	%r234, %r122;
$L__BB9_104:
	add.s64 	%rd29, %rd28, %rd15;
	ld.global.u32 	%r124, [%rd29];
	setp.ge.s32 	%p56, %r234, %r124;
	@%p56 bra 	$L__BB9_106;
	st.global.u32 	[%rd1], %r124;
	mov.u32 	%r234, %r124;
$L__BB9_106:
	add.s64 	%rd60, %rd29, %rd15;
	ld.global.u32 	%r126, [%rd60];
	setp.ge.s32 	%p57, %r234, %r126;
	@%p57 bra 	$L__BB9_108;
	st.global.u32 	[%rd1], %r126;
	mov.u32 	%r234, %r126;
$L__BB9_108:
	add.s32 	%r232, %r232, 16;
	add.s32 	%r231, %r231, 16;
	add.s32 	%r230, %r230, %r91;
	setp.ne.s32 	%p58, %r232, 0;
	@%p58 bra 	$L__BB9_76;
	add.s32 	%r261, %r231, 1;
$L__BB9_110:
	setp.eq.s32 	%p59, %r89, 0;
	@%p59 bra 	$L__BB9_145;
	and.b32  	%r134, %r88, 7;
	setp.lt.u32 	%p60, %r89, 8;
	@%p60 bra 	$L__BB9_129;
	mul.lo.s32 	%r188, %r261, %r1;
	mul.wide.s32 	%rd61, %r188, 4;
	add.s64 	%rd30, %rd1, %rd61;
	ld.global.u32 	%r135, [%rd30];
	setp.ge.s32 	%p61, %r234, %r135;
	@%p61 bra 	$L__BB9_114;
	st.global.u32 	[%rd1], %r135;
	mov.u32 	%r234, %r135;
$L__BB9_114:
	mul.wide.s32 	%rd31, %r1, 4;
	add.s64 	%rd32, %rd30, %rd31;
	ld.global.u32 	%r137, [%rd32];
	setp.ge.s32 	%p62, %r234, %r137;
	@%p62 bra 	$L__BB9_116;
	st.global.u32 	[%rd1], %r137;
	mov.u32 	%r234, %r137;
$L__BB9_116:
	add.s64 	%rd33, %rd32, %rd31;
	ld.global.u32 	%r139, [%rd33];
	setp.ge.s32 	%p63, %r234, %r139;
	@%p63 bra 	$L__BB9_118;
	st.global.u32 	[%rd1], %r139;
	mov.u32 	%r234, %r139;
$L__BB9_118:
	add.s64 	%rd34, %rd33, %rd31;
	ld.global.u32 	%r141, [%rd34];
	setp.ge.s32 	%p64, %r234, %r141;
	@%p64 bra 	$L__BB9_120;
	st.global.u32 	[%rd1], %r141;
	mov.u32 	%r234, %r141;
$L__BB9_120:
	add.s64 	%rd35, %rd34, %rd31;
	ld.global.u32 	%r143, [%rd35];
	setp.ge.s32 	%p65, %r234, %r143;
	@%p65 bra 	$L__BB9_122;
	st.global.u32 	[%rd1], %r143;
	mov.u32 	%r234, %r143;
$L__BB9_122:
	add.s64 	%rd36, %rd35, %rd31;
	ld.global.u32 	%r145, [%rd36];
	setp.ge.s32 	%p66, %r234, %r145;
	@%p66 bra 	$L__BB9_124;
	st.global.u32 	[%rd1], %r145;
	mov.u32 	%r234, %r145;
$L__BB9_124:
	add.s64 	%rd37, %rd36, %rd31;
	ld.global.u32 	%r147, [%rd37];
	setp.ge.s32 	%p67, %r234, %r147;
	@%p67 bra 	$L__BB9_126;
	st.global.u32 	[%rd1], %r147;
	mov.u32 	%r234, %r147;
$L__BB9_126:
	add.s64 	%rd62, %rd37, %rd31;
	ld.global.u32 	%r149, [%rd62];
	setp.ge.s32 	%p68, %r234, %r149;
	@%p68 bra 	$L__BB9_128;
	st.global.u32 	[%rd1], %r149;
	mov.u32 	%r234, %r149;
$L__BB9_128:
	add.s32 	%r261, %r261, 8;
$L__BB9_129:
	setp.eq.s32 	%p69, %r134, 0;
	@%p69 bra 	$L__BB9_145;
	and.b32  	%r154, %r88, 3;
	setp.lt.u32 	%p70, %r134, 4;
	@%p70 bra 	$L__BB9_140;
	mul.lo.s32 	%r189, %r261, %r1;
	mul.wide.s32 	%rd63, %r189, 4;
	add.s64 	%rd38, %rd1, %rd63;
	ld.global.u32 	%r155, [%rd38];
	setp.ge.s32 	%p71, %r234, %r155;
	@%p71 bra 	$L__BB9_133;
	st.global.u32 	[%rd1], %r155;
	mov.u32 	%r234, %r155;
$L__BB9_133:
	mul.wide.s32 	%rd39, %r1, 4;
	add.s64 	%rd40, %rd38, %rd39;
	ld.global.u32 	%r157, [%rd40];
	setp.ge.s32 	%p72, %r234, %r157;
	@%p72 bra 	$L__BB9_135;
	st.global.u32 	[%rd1], %r157;
	mov.u32 	%r234, %r157;
$L__BB9_135:
	add.s64 	%rd41, %rd40, %rd39;
	ld.global.u32 	%r159, [%rd41];
	setp.ge.s32 	%p73, %r234, %r159;
	@%p73 bra 	$L__BB9_137;
	st.global.u32 	[%rd1], %r159;
	mov.u32 	%r234, %r159;
$L__BB9_137:
	add.s64 	%rd64, %rd41, %rd39;
	ld.global.u32 	%r161, [%rd64];
	setp.ge.s32 	%p74, %r234, %r161;
	@%p74 bra 	$L__BB9_139;
	st.global.u32 	[%rd1], %r161;
	mov.u32 	%r234, %r161;
$L__BB9_139:
	add.s32 	%r261, %r261, 4;
$L__BB9_140:
	setp.eq.s32 	%p75, %r154, 0;
	@%p75 bra 	$L__BB9_145;
	mul.lo.s32 	%r269, %r261, %r1;
	neg.s32 	%r268, %r154;
$L__BB9_142:
	.pragma "nounroll";
	mul.wide.s32 	%rd65, %r269, 4;
	add.s64 	%rd66, %rd1, %rd65;
	ld.global.u32 	%r171, [%rd66];
	setp.ge.s32 	%p76, %r234, %r171;
	@%p76 bra 	$L__BB9_144;
	st.global.u32 	[%rd1], %r171;
	mov.u32 	%r234, %r171;
$L__BB9_144:
	add.s32 	%r269, %r269, %r1;
	add.s32 	%r268, %r268, 1;
	setp.ne.s32 	%p77, %r268, 0;
	@%p77 bra 	$L__BB9_142;
$L__BB9_145:
	cvta.to.global.u64 	%rd67, %rd42;
	st.global.u32 	[%rd67+8], %r234;
$L__BB9_146:
	ret;

}


// ===== COMPILED SASS (sm_100) =====

	.target	sm_100

	.elftype	@"ET_EXEC"


//--------------------- .note.nv.tkinfo           --------------------------
	.section	.note.nv.tkinfo,"",@"SHT_NOTE"
	.sectionflags	@"SHF_NOTE_NV_TKINFO"
	.tkinfo
        /*0018*/ 	.word	0x00000002
        /*0030*/ 	.string	""
        /*0030*/ 	.string	"ptxas"
        /*0030*/ 	.string	"Cuda compilation tools, release 13.0, V13.0.88"
        /*0030*/ 	.string	"Build cuda_13.0.r13.0/compiler.36424714_0"
        /*0030*/ 	.string	"-arch sm_100 -m 64 "



//--------------------- .note.nv.cuinfo           --------------------------
	.section	.note.nv.cuinfo,"",@"SHT_NOTE"
	.sectionflags	@"SHF_NOTE_NV_CUINFO"
        /*0018*/ 	.short	0x0002
        /*001a*/ 	.short	0x0064
        /*001c*/ 	.short	0x0082
	.zero		2


//--------------------- .nv.info                  --------------------------
	.section	.nv.info,"",@"SHT_CUDA_INFO"
	.align	4


	//----- nvinfo : EIATTR_REGCOUNT
	.align		4
        /*0000*/ 	.byte	0x04, 0x2f
        /*0002*/ 	.short	(.L_8 - .L_7)
	.align		4
.L_7:
        /*0004*/ 	.word	index@(_Z5shiftPfS_S_S_S_S_)
        /*0008*/ 	.word	0x0000001a


	//----- nvinfo : EIATTR_FRAME_SIZE
	.align		4
.L_8:
        /*000c*/ 	.byte	0x04, 0x11
        /*000e*/ 	.short	(.L_10 - .L_9)
	.align		4
.L_9:
        /*0010*/ 	.word	index@(_Z5shiftPfS_S_S_S_S_)
        /*0014*/ 	.word	0x00000000


	//----- nvinfo : EIATTR_REGCOUNT
	.align		4
.L_10:
        /*0018*/ 	.byte	0x04, 0x2f
        /*001a*/ 	.short	(.L_12 - .L_11)
	.align		4
.L_11:
        /*001c*/ 	.word	index@(_Z7zeroBinPi)
        /*0020*/ 	.word	0x00000008


	//----- nvinfo : EIATTR_FRAME_SIZE
	.align		4
.L_12:
        /*0024*/ 	.byte	0x04, 0x11
        /*0026*/ 	.short	(.L_14 - .L_13)
	.align		4
.L_13:
        /*0028*/ 	.word	index@(_Z7zeroBinPi)
        /*002c*/ 	.word	0x00000000


	//----- nvinfo : EIATTR_REGCOUNT
	.align		4
.L_14:
        /*0030*/ 	.byte	0x04, 0x2f
        /*0032*/ 	.short	(.L_16 - .L_15)
	.align		4
.L_15:
        /*0034*/ 	.word	index@(_Z5printPiS_S_)
        /*0038*/ 	.word	0x00000018


	//----- nvinfo : EIATTR_FRAME_SIZE
	.align		4
.L_16:
        /*003c*/ 	.byte	0x04, 0x11
        /*003e*/ 	.short	(.L_18 - .L_17)
	.align		4
.L_17:
        /*0040*/ 	.word	index@(_Z5printPiS_S_)
        /*0044*/ 	.word	0x00000008


	//----- nvinfo : EIATTR_REGCOUNT
	.align		4
.L_18:
        /*0048*/ 	.byte	0x04, 0x2f
        /*004a*/ 	.short	(.L_20 - .L_19)
	.align		4
.L_19:
        /*004c*/ 	.word	index@(_Z7binningPiPfS0_S0_S0_S0_S0_S_S_S_)
        /*0050*/ 	.word	0x0000001a


	//----- nvinfo : EIATTR_FRAME_SIZE
	.align		4
.L_20:
        /*0054*/ 	.byte	0x04, 0x11
        /*0056*/ 	.short	(.L_22 - .L_21)
	.align		4
.L_21:
        /*0058*/ 	.word	index@($__internal_0_$__cuda_sm3x_div_rn_noftz_f32_slowpath)
        /*005c*/ 	.word	0x00000008


	//----- nvinfo : EIATTR_FRAME_SIZE
	.align		4
.L_22:
        /*0060*/ 	.byte	0x04, 0x11
        /*0062*/ 	.short	(.L_24 - .L_23)
	.align		4
.L_23:
        /*0064*/ 	.word	index@(_Z7binningPiPfS0_S0_S0_S0_S0_S_S_S_)
        /*0068*/ 	.word	0x00000008


	//----- nvinfo : EIATTR_REGCOUNT
	.align		4
.L_24:
        /*006c*/ 	.byte	0x04, 0x2f
        /*006e*/ 	.short	(.L_26 - .L_25)
	.align		4
.L_25:
        /*0070*/ 	.word	index@(_Z9flocSizexPiS_S_S_S_S_S_)
        /*0074*/ 	.word	0x0000001d


	//----- nvinfo : EIATTR_FRAME_SIZE
	.align		4
.L_26:
        /*0078*/ 	.byte	0x04, 0x11
        /*007a*/ 	.short	(.L_28 - .L_27)
	.align		4
.L_27:
        /*007c*/ 	.word	index@(_Z9flocSizexPiS_S_S_S_S_S_)
        /*0080*/ 	.word	0x00000008


	//----- nvinfo : EIATTR_REGCOUNT
	.align		4
.L_28:
        /*0084*/ 	.byte	0x04, 0x2f
        /*0086*/ 	.short	(.L_30 - .L_29)
	.align		4
.L_29:
        /*0088*/ 	.word	index@(_Z4maxXPiS_S_S_S_)
        /*008c*/ 	.word	0x0000001e


	//----- nvinfo : EIATTR_FRAME_SIZE
	.align		4
.L_30:
        /*0090*/ 	.byte	0x04, 0x11
        /*0092*/ 	.short	(.L_32 - .L_31)
	.align		4
.L_31:
        /*0094*/ 	.word	index@(_Z4maxXPiS_S_S_S_)
        /*0098*/ 	.word	0x00000000


	//----- nvinfo : EIATTR_REGCOUNT
	.align		4
.L_32:
        /*009c*/ 	.byte	0x04, 0x2f
        /*009e*/ 	.short	(.L_34 - .L_33)
	.align		4
.L_33:
        /*00a0*/ 	.word	index@(_Z9flocSizeyPiS_S_S_S_S_S_)
        /*00a4*/ 	.word	0x00000020


	//----- nvinfo : EIATTR_FRAME_SIZE
	.align		4
.L_34:
        /*00a8*/ 	.byte	0x04, 0x11
        /*00aa*/ 	.short	(.L_36 - .L_35)
	.align		4
.L_35:
        /*00ac*/ 	.word	index@(_Z9flocSizeyPiS_S_S_S_S_S_)
        /*00b0*/ 	.word	0x00000008


	//----- nvinfo : EIATTR_REGCOUNT
	.align		4
.L_36:
        /*00b4*/ 	.byte	0x04, 0x2f
        /*00b6*/ 	.short	(.L_38 - .L_37)
	.align		4
.L_37:
        /*00b8*/ 	.word	index@(_Z4maxYPiS_S_S_S_)
        /*00bc*/ 	.word	0x0000001e


	//----- nvinfo : EIATTR_FRAME_SIZE
	.align		4
.L_38:
        /*00c0*/ 	.byte	0x04, 0x11
        /*00c2*/ 	.short	(.L_40 - .L_39)
	.align		4
.L_39:
        /*00c4*/ 	.word	index@(_Z4maxYPiS_S_S_S_)
        /*00c8*/ 	.word	0x00000000


	//----- nvinfo : EIATTR_REGCOUNT
	.align		4
.L_40:
        /*00cc*/ 	.byte	0x04, 0x2f
        /*00ce*/ 	.short	(.L_42 - .L_41)
	.align		4
.L_41:
        /*00d0*/ 	.word	index@(_Z9flocSizezPiS_S_S_S_S_S_)
        /*00d4*/ 	.word	0x00000020


	//----- nvinfo : EIATTR_FRAME_SIZE
	.align		4
.L_42:
        /*00d8*/ 	.byte	0x04, 0x11
        /*00da*/ 	.short	(.L_44 - .L_43)
	.align		4
.L_43:
        /*00dc*/ 	.word	index@(_Z9flocSizezPiS_S_S_S_S_S_)
        /*00e0*/ 	.word	0x00000008


	//----- nvinfo : EIATTR_REGCOUNT
	.align		4
.L_44:
        /*00e4*/ 	.byte	0x04, 0x2f
        /*00e6*/ 	.short	(.L_46 - .L_45)
	.align		4
.L_45:
        /*00e8*/ 	.word	index@(_Z4maxZPiS_S_S_S_)
        /*00ec*/ 	.word	0x0000001e


	//----- nvinfo : EIATTR_FRAME_SIZE
	.align		4
.L_46:
        /*00f0*/ 	.byte	0x04, 0x11
        /*00f2*/ 	.short	(.L_48 - .L_47)
	.align		4
.L_47:
        /*00f4*/ 	.word	index@(_Z4maxZPiS_S_S_S_)
        /*00f8*/ 	.word	0x00000000


	//----- nvinfo : EIATTR_MIN_STACK_SIZE
	.align		4
.L_48:
        /*00fc*/ 	.byte	0x04, 0x12
        /*00fe*/ 	.short	(.L_50 - .L_49)
	.align		4
.L_49:
        /*0100*/ 	.word	index@(_Z4maxZPiS_S_S_S_)
        /*0104*/ 	.word	0x00000000


	//----- nvinfo : EIATTR_MIN_STACK_SIZE
	.align		4
.L_50:
        /*0108*/ 	.byte	0x04, 0x12
        /*010a*/ 	.short	(.L_52 - .L_51)
	.align		4
.L_51:
        /*010c*/ 	.word	index@(_Z9flocSizezPiS_S_S_S_S_S_)
        /*0110*/ 	.word	0x00000008


	//----- nvinfo : EIATTR_MIN_STACK_SIZE
	.align		4
.L_52:
        /*0114*/ 	.byte	0x04, 0x12
        /*0116*/ 	.short	(.L_54 - .L_53)
	.align		4
.L_53:
        /*0118*/ 	.word	index@(_Z4maxYPiS_S_S_S_)
        /*011c*/ 	.word	0x00000000


	//----- nvinfo : EIATTR_MIN_STACK_SIZE
	.align		4
.L_54:
        /*0120*/ 	.byte	0x04, 0x12
        /*0122*/ 	.short	(.L_56 - .L_55)
	.align		4
.L_55:
        /*0124*/ 	.word	index@(_Z9flocSizeyPiS_S_S_S_S_S_)
        /*0128*/ 	.word	0x00000008


	//----- nvinfo : EIATTR_MIN_STACK_SIZE
	.align		4
.L_56:
        /*012c*/ 	.byte	0x04, 0x12
        /*012e*/ 	.short	(.L_58 - .L_57)
	.align		4
.L_57:
        /*0130*/ 	.word	index@(_Z4maxXPiS_S_S_S_)
        /*0134*/ 	.word	0x00000000


	//----- nvinfo : EIATTR_MIN_STACK_SIZE
	.align		4
.L_58:
        /*0138*/ 	.byte	0x04, 0x12
        /*013a*/ 	.short	(.L_60 - .L_59)
	.align		4
.L_59:
        /*013c*/ 	.word	index@(_Z9flocSizexPiS_S_S_S_S_S_)
        /*0140*/ 	.word	0x00000008


	//----- nvinfo : EIATTR_MIN_STACK_SIZE
	.align		4
.L_60:
        /*0144*/ 	.byte	0x04, 0x12
        /*0146*/ 	.short	(.L_62 - .L_61)
	.align		4
.L_61:
        /*0148*/ 	.word	index@(_Z7binningPiPfS0_S0_S0_S0_S0_S_S_S_)
        /*014c*/ 	.word	0x00000008


	//----- nvinfo : EIATTR_MIN_STACK_SIZE
	.align		4
.L_62:
        /*0150*/ 	.byte	0x04, 0x12
        /*0152*/ 	.short	(.L_64 - .L_63)
	.align		4
.L_63:
        /*0154*/ 	.word	index@(_Z5printPiS_S_)
        /*0158*/ 	.word	0x00000008


	//----- nvinfo : EIATTR_MIN_STACK_SIZE
	.align		4
.L_64:
        /*015c*/ 	.byte	0x04, 0x12
        /*015e*/ 	.short	(.L_66 - .L_65)
	.align		4
.L_65:
        /*0160*/ 	.word	index@(_Z7zeroBinPi)
        /*0164*/ 	.word	0x00000000


	//----- nvinfo : EIATTR_MIN_STACK_SIZE
	.align		4
.L_66:
        /*0168*/ 	.byte	0x04, 0x12
        /*016a*/ 	.short	(.L_68 - .L_67)
	.align		4
.L_67:
        /*016c*/ 	.word	index@(_Z5shiftPfS_S_S_S_S_)
        /*0170*/ 	.word	0x00000000
.L_68:


//--------------------- .nv.compat                --------------------------
	.section	.nv.compat,"",@"SHT_CUDA_COMPAT_INFO"
	.align	4
        /*0000*/ 	.byte	0x02, 0x09, 0x00, 0x00, 0x02, 0x02, 0x01, 0x00, 0x02, 0x05, 0x05, 0x00, 0x03, 0x07, 0x01, 0x01
        /*0010*/ 	.byte	0x02, 0x03, 0x00, 0x00, 0x02, 0x06, 0x01, 0x00, 0x04, 0x0b, 0x08, 0x00, 0x01, 0x00, 0x00, 0x00
        /*0020*/ 	.byte	0x00, 0x00, 0x00, 0x00


//--------------------- .nv.info._Z4maxZPiS_S_S_S_ --------------------------
	.section	.nv.info._Z4maxZPiS_S_S_S_,"",@"SHT_CUDA_INFO"
	.sectionflags	@""
	.align	4


	//----- nvinfo : EIATTR_CUDA_API_VERSION
	.align		4
        /*0000*/ 	.byte	0x04, 0x37
        /*0002*/ 	.short	(.L_70 - .L_69)
.L_69:
        /*0004*/ 	.word	0x00000082


	//----- nvinfo : EIATTR_KPARAM_INFO
	.align		4
.L_70:
        /*0008*/ 	.byte	0x04, 0x17
        /*000a*/ 	.short	(.L_72 - .L_71)
.L_71:
        /*000c*/ 	.word	0x00000000
        /*0010*/ 	.short	0x0004
        /*0012*/ 	.short	0x0020
        /*0014*/ 	.byte	0x00, 0xf5, 0x21, 0x00


	//----- nvinfo : EIATTR_KPARAM_INFO
	.align		4
.L_72:
        /*0018*/ 	.byte	0x04, 0x17
        /*001a*/ 	.short	(.L_74 - .L_73)
.L_73:
        /*001c*/ 	.word	0x00000000
        /*0020*/ 	.short	0x0003
        /*0022*/ 	.short	0x0018
        /*0024*/ 	.byte	0x00, 0xf5, 0x21, 0x00


	//----- nvinfo : EIATTR_KPARAM_INFO
	.align		4
.L_74:
        /*0028*/ 	.byte	0x04, 0x17
        /*002a*/ 	.short	(.L_76 - .L_75)
.L_75:
        /*002c*/ 	.word	0x00000000
        /*0030*/ 	.short	0x0002
        /*0032*/ 	.short	0x0010
        /*0034*/ 	.byte	0x00, 0xf5, 0x21, 0x00


	//----- nvinfo : EIATTR_KPARAM_INFO
	.align		4
.L_76:
        /*0038*/ 	.byte	0x04, 0x17
        /*003a*/ 	.short	(.L_78 - .L_77)
.L_77:
        /*003c*/ 	.word	0x00000000
        /*0040*/ 	.short	0x0001
        /*0042*/ 	.short	0x0008
        /*0044*/ 	.byte	0x00, 0xf5, 0x21, 0x00


	//----- nvinfo : EIATTR_KPARAM_INFO
	.align		4
.L_78:
        /*0048*/ 	.byte	0x04, 0x17
        /*004a*/ 	.short	(.L_80 - .L_79)
.L_79:
        /*004c*/ 	.word	0x00000000
        /*0050*/ 	.short	0x0000
        /*0052*/ 	.short	0x0000
        /*0054*/ 	.byte	0x00, 0xf5, 0x21, 0x00


	//----- nvinfo : EIATTR_SPARSE_MMA_MASK
	.align		4
.L_80:
        /*0058*/ 	.byte	0x03, 0x50
        /*005a*/ 	.short	0x0000


	//----- nvinfo : EIATTR_MAXREG_COUNT
	.align		4
        /*005c*/ 	.byte	0x03, 0x1b
        /*005e*/ 	.short	0x00ff


	//----- nvinfo : EIATTR_NUM_BARRIERS
	.align		4
        /*0060*/ 	.byte	0x02, 0x4c
        /*0062*/ 	.byte	0x01
	.zero		1


	//----- nvinfo : EIATTR_MERCURY_ISA_VERSION
	.align		4
        /*0064*/ 	.byte	0x03, 0x5f
        /*0066*/ 	.short	0x0101


	//----- nvinfo : EIATTR_VRC_CTA_INIT_COUNT
	.align		4
        /*0068*/ 	.byte	0x02, 0x4a
	.zero		1
	.zero		1


	//----- nvinfo : EIATTR_EXIT_INSTR_OFFSETS
	.align		4
        /*006c*/ 	.byte	0x04, 0x1c
        /*006e*/ 	.short	(.L_82 - .L_81)


	//   ....[0]....
.L_81:
        /*0070*/ 	.word	0x00000bd0


	//   ....[1]....
        /*0074*/ 	.word	0x000019c0


	//----- nvinfo : EIATTR_CBANK_PARAM_SIZE
	.align		4
.L_82:
        /*0078*/ 	.byte	0x03, 0x19
        /*007a*/ 	.short	0x0028


	//----- nvinfo : EIATTR_PARAM_CBANK
	.align		4
        /*007c*/ 	.byte	0x04, 0x0a
        /*007e*/ 	.short	(.L_84 - .L_83)
	.align		4
.L_83:
        /*0080*/ 	.word	index@(.nv.constant0._Z4maxZPiS_S_S_S_)
        /*0084*/ 	.short	0x0380
        /*0086*/ 	.short	0x0028


	//----- nvinfo : EIATTR_SW_WAR
	.align		4
.L_84:
        /*0088*/ 	.byte	0x04, 0x36
        /*008a*/ 	.short	(.L_86 - .L_85)
.L_85:
        /*008c*/ 	.word	0x00000008
.L_86:


//--------------------- .nv.info._Z9flocSizezPiS_S_S_S_S_S_ --------------------------
	.section	.nv.info._Z9flocSizezPiS_S_S_S_S_S_,"",@"SHT_CUDA_INFO"
	.sectionflags	@""
	.align	4


	//----- nvinfo : EIATTR_CUDA_API_VERSION
	.align		4
        /*0000*/ 	.byte	0x04, 0x37
        /*0002*/ 	.short	(.L_88 - .L_87)
.L_87:
        /*0004*/ 	.word	0x00000082


	//----- nvinfo : EIATTR_KPARAM_INFO
	.align		4
.L_88:
        /*0008*/ 	.byte	0x04, 0x17
        /*000a*/ 	.short	(.L_90 - .L_89)
.L_89:
        /*000c*/ 	.word	0x00000000
        /*0010*/ 	.short	0x0006
        /*0012*/ 	.short	0x0030
        /*0014*/ 	.byte	0x00, 0xf5, 0x21, 0x00


	//----- nvinfo : EIATTR_KPARAM_INFO
	.align		4
.L_90:
        /*0018*/ 	.byte	0x04, 0x17
        /*001a*/ 	.short	(.L_92 - .L_91)
.L_91:
        /*001c*/ 	.word	0x00000000
        /*0020*/ 	.short	0x0005
        /*0022*/ 	.short	0x0028
        /*0024*/ 	.byte	0x00, 0xf5, 0x21, 0x00


	//----- nvinfo : EIATTR_KPARAM_INFO
	.align		4
.L_92:
        /*0028*/ 	.byte	0x04, 0x17
        /*002a*/ 	.short	(.L_94 - .L_93)
.L_93:
        /*002c*/ 	.word	0x00000000
        /*0030*/ 	.short	0x0004
        /*0032*/ 	.short	0x0020
        /*0034*/ 	.byte	0x00, 0xf5, 0x21, 0x00


	//----- nvinfo : EIATTR_KPARAM_INFO
	.align		4
.L_94:
        /*0038*/ 	.byte	0x04, 0x17
        /*003a*/ 	.short	(.L_96 - .L_95)
.L_95:
        /*003c*/ 	.word	0x00000000
        /*0040*/ 	.short	0x0003
        /*0042*/ 	.short	0x0018
        /*0044*/ 	.byte	0x00, 0xf5, 0x21, 0x00


	//----- nvinfo : EIATTR_KPARAM_INFO
	.align		4
.L_96:
        /*0048*/ 	.byte	0x04, 0x17
        /*004a*/ 	.short	(.L_98 - .L_97)
.L_97:
        /*004c*/ 	.word	0x00000000
        /*0050*/ 	.short	0x0002
        /*0052*/ 	.short	0x0010
        /*0054*/ 	.byte	0x00, 0xf5, 0x21, 0x00


	//----- nvinfo : EIATTR_KPARAM_INFO
	.align		4
.L_98:
        /*0058*/ 	.byte	0x04, 0x17
        /*005a*/ 	.short	(.L_100 - .L_99)
.L_99:
        /*005c*/ 	.word	0x00000000
        /*0060*/ 	.short	0x0001
        /*0062*/ 	.short	0x0008
        /*0064*/ 	.byte	0x00, 0xf5, 0x21, 0x00


	//----- nvinfo : EIATTR_KPARAM_INFO
	.align		4
.L_100:
        /*0068*/ 	.byte	0x04, 0x17
        /*006a*/ 	.short	(.L_102 - .L_101)
.L_101:
        /*006c*/ 	.word	0x00000000
        /*0070*/ 	.short	0x0000
        /*0072*/ 	.short	0x0000
        /*0074*/ 	.byte	0x00, 0xf5, 0x21, 0x00


	//----- nvinfo : EIATTR_SPARSE_MMA_MASK
	.align		4
.L_102:
        /*0078*/ 	.byte	0x03, 0x50
        /*007a*/ 	.short	0x0000


	//----- nvinfo : EIATTR_MAXREG_COUNT
	.align		4
        /*007c*/ 	.byte	0x03, 0x1b
        /*007e*/ 	.short	0x00ff


	//----- nvinfo : EIATTR_EXTERNS
	.align		4
        /*0080*/ 	.byte	0x04, 0x0f
        /*0082*/ 	.short	(.L_104 - .L_103)


	//   ....[0]....
	.align		4
.L_103:
        /*0084*/ 	.word	index@(vprintf)


	//----- nvinfo : EIATTR_MERCURY_ISA_VERSION
	.align		4
.L_104:
        /*0088*/ 	.byte	0x03, 0x5f
        /*008a*/ 	.short	0x0101


	//----- nvinfo : EIATTR_VRC_CTA_INIT_COUNT
	.align		4
        /*008c*/ 	.byte	0x02, 0x4a
	.zero		1
	.zero		1


	//----- nvinfo : EIATTR_SYSCALL_OFFSETS
	.align		4
        /*0090*/ 	.byte	0x04, 0x46
        /*0092*/ 	.short	(.L_106 - .L_105)


	//   ....[0]....
.L_105:
        /*0094*/ 	.word	0x000020c0


	//----- nvinfo : EIATTR_EXIT_INSTR_OFFSETS
	.align		4
.L_106:
        /*0098*/ 	.byte	0x04, 0x1c
        /*009a*/ 	.short	(.L_108 - .L_107)


	//   ....[0]....
.L_107:
        /*009c*/ 	.word	0x00000150


	//   ....[1]....
        /*00a0*/ 	.word	0x00000880


	//   ....[2]....
        /*00a4*/ 	.word	0x00002040


	//   ....[3]....
        /*00a8*/ 	.word	0x000020d0


	//----- nvinfo : EIATTR_CRS_STACK_SIZE
	.align		4
.L_108:
        /*00ac*/ 	.byte	0x04, 0x1e
        /*00ae*/ 	.short	(.L_110 - .L_109)
.L_109:
        /*00b0*/ 	.word	0x00000000


	//----- nvinfo : EIATTR_CBANK_PARAM_SIZE
	.align		4
.L_110:
        /*00b4*/ 	.byte	0x03, 0x19
        /*00b6*/ 	.short	0x0038


	//----- nvinfo : EIATTR_PARAM_CBANK
	.align		4
        /*00b8*/ 	.byte	0x04, 0x0a
        /*00ba*/ 	.short	(.L_112 - .L_111)
	.align		4
.L_111:
        /*00bc*/ 	.word	index@(.nv.constant0._Z9flocSizezPiS_S_S_S_S_S_)
        /*00c0*/ 	.short	0x0380
        /*00c2*/ 	.short	0x0038


	//----- nvinfo : EIATTR_SW_WAR
	.align		4
.L_112:
        /*00c4*/ 	.byte	0x04, 0x36
        /*00c6*/ 	.short	(.L_114 - .L_113)
.L_113:
        /*00c8*/ 	.word	0x00000008
.L_114:


//--------------------- .nv.info._Z4maxYPiS_S_S_S_ --------------------------
	.section	.nv.info._Z4maxYPiS_S_S_S_,"",@"SHT_CUDA_INFO"
	.sectionflags	@""
	.align	4


	//----- nvinfo : EIATTR_CUDA_API_VERSION
	.align		4
        /*0000*/ 	.byte	0x04, 0x37
        /*0002*/ 	.short	(.L_116 - .L_115)
.L_115:
        /*0004*/ 	.word	0x00000082


	//----- nvinfo : EIATTR_KPARAM_INFO
	.align		4
.L_116:
        /*0008*/ 	.byte	0x04, 0x17
        /*000a*/ 	.short	(.L_118 - .L_117)
.L_117:
        /*000c*/ 	.word	0x00000000
        /*0010*/ 	.short	0x0004
        /*0012*/ 	.short	0x0020
        /*0014*/ 	.byte	0x00, 0xf5, 0x21, 0x00


	//----- nvinfo : EIATTR_KPARAM_INFO
	.align		4
.L_118:
        /*0018*/ 	.byte	0x04, 0x17
        /*001a*/ 	.short	(.L_120 - .L_119)
.L_119:
        /*001c*/ 	.word	0x00000000
        /*0020*/ 	.short	0x0003
        /*0022*/ 	.short	0x0018
        /*0024*/ 	.byte	0x00, 0xf5, 0x21, 0x00


	//----- nvinfo : EIATTR_KPARAM_INFO
	.align		4
.L_120:
        /*0028*/ 	.byte	0x04, 0x17
        /*002a*/ 	.short	(.L_122 - .L_121)
.L_121:
        /*002c*/ 	.word	0x00000000
        /*0030*/ 	.short	0x0002
        /*0032*/ 	.short	0x0010
        /*0034*/ 	.byte	0x00, 0xf5, 0x21, 0x00


	//----- nvinfo : EIATTR_KPARAM_INFO
	.align		4
.L_122:
        /*0038*/ 	.byte	0x04, 0x17
        /*003a*/ 	.short	(.L_124 - .L_123)
.L_123:
        /*003c*/ 	.word	0x00000000
        /*0040*/ 	.short	0x0001
        /*0042*/ 	.short	0x0008
        /*0044*/ 	.byte	0x00, 0xf5, 0x21, 0x00


	//----- nvinfo : EIATTR_KPARAM_INFO
	.align		4
.L_124:
        /*0048*/ 	.byte	0x04, 0x17
        /*004a*/ 	.short	(.L_126 - .L_125)
.L_125:
        /*004c*/ 	.word	0x00000000
        /*0050*/ 	.short	0x0000
        /*0052*/ 	.short	0x0000
        /*0054*/ 	.byte	0x00, 0xf5, 0x21, 0x00


	//----- nvinfo : EIATTR_SPARSE_MMA_MASK
	.align		4
.L_126:
        /*0058*/ 	.byte	0x03, 0x50
        /*005a*/ 	.short	0x0000


	//----- nvinfo : EIATTR_MAXREG_COUNT
	.align		4
        /*005c*/ 	.byte	0x03, 0x1b
        /*005e*/ 	.short	0x00ff


	//----- nvinfo : EIATTR_NUM_BARRIERS
	.align		4
        /*0060*/ 	.byte	0x02, 0x4c
        /*0062*/ 	.byte	0x01
	.zero		1


	//----- nvinfo : EIATTR_MERCURY_ISA_VERSION
	.align		4
        /*0064*/ 	.byte	0x03, 0x5f
        /*0066*/ 	.short	0x0101


	//----- nvinfo : EIATTR_VRC_CTA_INIT_COUNT
	.align		4
        /*0068*/ 	.byte	0x02, 0x4a
	.zero		1
	.zero		1


	//----- nvinfo : EIATTR_EXIT_INSTR_OFFSETS
	.align		4
        /*006c*/ 	.byte	0x04, 0x1c
        /*006e*/ 	.short	(.L_128 - .L_127)


	//   ....[0]....
.L_127:
        /*0070*/ 	.word	0x00000bd0


	//   ....[1]....
        /*0074*/ 	.word	0x000019c0


	//----- nvinfo : EIATTR_CBANK_PARAM_SIZE
	.align		4
.L_128:
        /*0078*/ 	.byte	0x03, 0x19
        /*007a*/ 	.short	0x0028


	//----- nvinfo : EIATTR_PARAM_CBANK
	.align		4
        /*007c*/ 	.byte	0x04, 0x0a
        /*007e*/ 	.short	(.L_130 - .L_129)
	.align		4
.L_129:
        /*0080*/ 	.word	index@(.nv.constant0._Z4maxYPiS_S_S_S_)
        /*0084*/ 	.short	0x0380
        /*0086*/ 	.short	0x0028


	//----- nvinfo : EIATTR_SW_WAR
	.align		4
.L_130:
        /*0088*/ 	.byte	0x04, 0x36
        /*008a*/ 	.short	(.L_132 - .L_131)
.L_131:
        /*008c*/ 	.word	0x00000008
.L_132:


//--------------------- .nv.info._Z9flocSizeyPiS_S_S_S_S_S_ --------------------------
	.section	.nv.info._Z9flocSizeyPiS_S_S_S_S_S_,"",@"SHT_CUDA_INFO"
	.sectionflags	@""
	.align	4


	//----- nvinfo : EIATTR_CUDA_API_VERSION
	.align		4
        /*0000*/ 	.byte	0x04, 0x37
        /*0002*/ 	.short	(.L_134 - .L_133)
.L_133:
        /*0004*/ 	.word	0x00000082


	//----- nvinfo : EIATTR_KPARAM_INFO
	.align		4
.L_134:
        /*0008*/ 	.byte	0x04, 0x17
        /*000a*/ 	.short	(.L_136 - .L_135)
.L_135:
        /*000c*/ 	.word	0x00000000
        /*0010*/ 	.short	0x0006
        /*0012*/ 	.short	0x0030
        /*0014*/ 	.byte	0x00, 0xf5, 0x21, 0x00


	//----- nvinfo : EIATTR_KPARAM_INFO
	.align		4
.L_136:
        /*0018*/ 	.byte	0x04, 0x17
        /*001a*/ 	.short	(.L_138 - .L_137)
.L_137:
        /*001c*/ 	.word	0x00000000
        /*0020*/ 	.short	0x0005
        /*0022*/ 	.short	0x0028
        /*0024*/ 	.byte	0x00, 0xf5, 0x21, 0x00


	//----- nvinfo : EIATTR_KPARAM_INFO
	.align		4
.L_138:
        /*0028*/ 	.byte	0x04, 0x17
        /*002a*/ 	.short	(.L_140 - .L_139)
.L_139:
        /*002c*/ 	.word	0x00000000
        /*0030*/ 	.short	0x0004
        /*0032*/ 	.short	0x0020
        /*0034*/ 	.byte	0x00, 0xf5, 0x21, 0x00


	//----- nvinfo : EIATTR_KPARAM_INFO
	.align		4
.L_140:
        /*0038*/ 	.byte	0x04, 0x17
        /*003a*/ 	.short	(.L_142 - .L_141)
.L_141:
        /*003c*/ 	.word	0x00000000
        /*0040*/ 	.short	0x0003
        /*0042*/ 	.short	0x0018
        /*0044*/ 	.byte	0x00, 0xf5, 0x21, 0x00


	//----- nvinfo : EIATTR_KPARAM_INFO
	.align		4
.L_142:
        /*0048*/ 	.byte	0x04, 0x17
        /*004a*/ 	.short	(.L_144 - .L_143)
.L_143:
        /*004c*/ 	.word	0x00000000
        /*0050*/ 	.short	0x0002
        /*0052*/ 	.short	0x0010
        /*0054*/ 	.byte	0x00, 0xf5, 0x21, 0x00


	//----- nvinfo : EIATTR_KPARAM_INFO
	.align		4
.L_144:
        /*0058*/ 	.byte	0x04, 0x17
        /*005a*/ 	.short	(.L_146 - .L_145)
.L_145:
        /*005c*/ 	.word	0x00000000
        /*0060*/ 	.short	0x0001
        /*0062*/ 	.short	0x0008
        /*0064*/ 	.byte	0x00, 0xf5, 0x21, 0x00


	//----- nvinfo : EIATTR_KPARAM_INFO
	.align		4
.L_146:
        /*0068*/ 	.byte	0x04, 0x17
        /*006a*/ 	.short	(.L_148 - .L_147)
.L_147:
        /*006c*/ 	.word	0x00000000
        /*0070*/ 	.short	0x0000
        /*0072*/ 	.short	0x0000
        /*0074*/ 	.byte	0x00, 0xf5, 0x21, 0x00


	//----- nvinfo : EIATTR_SPARSE_MMA_MASK
	.align		4
.L_148:
        /*0078*/ 	.byte	0x03, 0x50
        /*007a*/ 	.short	0x0000


	//----- nvinfo : EIATTR_MAXREG_COUNT
	.align		4
        /*007c*/ 	.byte	0x03, 0x1b
        /*007e*/ 	.short	0x00ff


	//----- nvinfo : EIATTR_EXTERNS
	.align		4
        /*0080*/ 	.byte	0x04, 0x0f
        /*0082*/ 	.short	(.L_150 - .L_149)


	//   ....[0]....
	.align		4
.L_149:
        /*0084*/ 	.word	index@(vprintf)


	//----- nvinfo : EIATTR_MERCURY_ISA_VERSION
	.align		4
.L_150:
        /*0088*/ 	.byte	0x03, 0x5f
        /*008a*/ 	.short	0x0101


	//----- nvinfo : EIATTR_VRC_CTA_INIT_COUNT
	.align		4
        /*008c*/ 	.byte	0x02, 0x4a
	.zero		1
	.zero		1


	//----- nvinfo : EIATTR_SYSCALL_OFFSETS
	.align		4
        /*0090*/ 	.byte	0x04, 0x46
        /*0092*/ 	.short	(.L_152 - .L_151)


	//   ....[0]....
.L_151:
        /*0094*/ 	.word	0x000020a0


	//----- nvinfo : EIATTR_EXIT_INSTR_OFFSETS
	.align		4
.L_152:
        /*0098*/ 	.byte	0x04, 0x1c
        /*009a*/ 	.short	(.L_154 - .L_153)


	//   ....[0]....
.L_153:
        /*009c*/ 	.word	0x00000140


	//   ....[1]....
        /*00a0*/ 	.word	0x00000860


	//   ....[2]....
        /*00a4*/ 	.word	0x00002020


	//   ....[3]....
        /*00a8*/ 	.word	0x000020b0


	//----- nvinfo : EIATTR_CRS_STACK_SIZE
	.align		4
.L_154:
        /*00ac*/ 	.byte	0x04, 0x1e
        /*00ae*/ 	.short	(.L_156 - .L_155)
.L_155:
        /*00b0*/ 	.word	0x00000000


	//----- nvinfo : EIATTR_CBANK_PARAM_SIZE
	.align		4
.L_156:
        /*00b4*/ 	.byte	0x03, 0x19
        /*00b6*/ 	.short	0x0038


	//----- nvinfo : EIATTR_PARAM_CBANK
	.align		4
        /*00b8*/ 	.byte	0x04, 0x0a
        /*00ba*/ 	.short	(.L_158 - .L_157)
	.align		4
.L_157:
        /*00bc*/ 	.word	index@(.nv.constant0._Z9flocSizeyPiS_S_S_S_S_S_)
        /*00c0*/ 	.short	0x0380
        /*00c2*/ 	.short	0x0038


	//----- nvinfo : EIATTR_SW_WAR
	.align		4
.L_158:
        /*00c4*/ 	.byte	0x04, 0x36
        /*00c6*/ 	.short	(.L_160 - .L_159)
.L_159:
        /*00c8*/ 	.word	0x00000008
.L_160:


//--------------------- .nv.info._Z4maxXPiS_S_S_S_ --------------------------
	.section	.nv.info._Z4maxXPiS_S_S_S_,"",@"SHT_CUDA_INFO"
	.sectionflags	@""
	.align	4


	//----- nvinfo : EIATTR_CUDA_API_VERSION
	.align		4
        /*0000*/ 	.byte	0x04, 0x37
        /*0002*/ 	.short	(.L_162 - .L_161)
.L_161:
        /*0004*/ 	.word	0x00000082


	//----- nvinfo : EIATTR_KPARAM_INFO
	.align		4
.L_162:
        /*0008*/ 	.byte	0x04, 0x17
        /*000a*/ 	.short	(.L_164 - .L_163)
.L_163:
        /*000c*/ 	.word	0x00000000
        /*0010*/ 	.short	0x0004
        /*0012*/ 	.short	0x0020
        /*0014*/ 	.byte	0x00, 0xf5, 0x21, 0x00


	//----- nvinfo : EIATTR_KPARAM_INFO
	.align		4
.L_164:
        /*0018*/ 	.byte	0x04, 0x17
        /*001a*/ 	.short	(.L_166 - .L_165)
.L_165:
        /*001c*/ 	.word	0x00000000
        /*0020*/ 	.short	0x0003
        /*0022*/ 	.short	0x0018
        /*0024*/ 	.byte	0x00, 0xf5, 0x21, 0x00


	//----- nvinfo : EIATTR_KPARAM_INFO
	.align		4
.L_166:
        /*0028*/ 	.byte	0x04, 0x17
        /*002a*/ 	.short	(.L_168 - .L_167)
.L_167:
        /*002c*/ 	.word	0x00000000
        /*0030*/ 	.short	0x0002
        /*0032*/ 	.short	0x0010
        /*0034*/ 	.byte	0x00, 0xf5, 0x21, 0x00


	//----- nvinfo : EIATTR_KPARAM_INFO
	.align		4
.L_168:
        /*0038*/ 	.byte	0x04, 0x17
        /*003a*/ 	.short	(.L_170 - .L_169)
.L_169:
        /*003c*/ 	.word	0x00000000
        /*0040*/ 	.short	0x0001
        /*0042*/ 	.short	0x0008
        /*0044*/ 	.byte	0x00, 0xf5, 0x21, 0x00


	//----- nvinfo : EIATTR_KPARAM_INFO
	.align		4
.L_170:
        /*0048*/ 	.byte	0x04, 0x17
        /*004a*/ 	.short	(.L_172 - .L_171)
.L_171:
        /*004c*/ 	.word	0x00000000
        /*0050*/ 	.short	0x0000
        /*0052*/ 	.short	0x0000
        /*0054*/ 	.byte	0x00, 0xf5, 0x21, 0x00


	//----- nvinfo : EIATTR_SPARSE_MMA_MASK
	.align		4
.L_172:
        /*0058*/ 	.byte	0x03, 0x50
        /*005a*/ 	.short	0x0000


	//----- nvinfo : EIATTR_MAXREG_COUNT
	.align		4
        /*005c*/ 	.byte	0x03, 0x1b
        /*005e*/ 	.short	0x00ff


	//----- nvinfo : EIATTR_NUM_BARRIERS
	.align		4
        /*0060*/ 	.byte	0x02, 0x4c
        /*0062*/ 	.byte	0x01
	.zero		1


	//----- nvinfo : EIATTR_MERCURY_ISA_VERSION
	.align		4
        /*0064*/ 	.byte	0x03, 0x5f
        /*0066*/ 	.short	0x0101


	//----- nvinfo : EIATTR_VRC_CTA_INIT_COUNT
	.align		4
        /*0068*/ 	.byte	0x02, 0x4a
	.zero		1
	.zero		1


	//----- nvinfo : EIATTR_EXIT_INSTR_OFFSETS
	.align		4
        /*006c*/ 	.byte	0x04, 0x1c
        /*006e*/ 	.short	(.L_174 - .L_173)


	//   ....[0]....
.L_173:
        /*0070*/ 	.word	0x00000bd0


	//   ....[1]....
        /*0074*/ 	.word	0x000019c0


	//----- nvinfo : EIATTR_CBANK_PARAM_SIZE
	.align		4
.L_174:
        /*0078*/ 	.byte	0x03, 0x19
        /*007a*/ 	.short	0x0028


	//----- nvinfo : EIATTR_PARAM_CBANK
	.align		4
        /*007c*/ 	.byte	0x04, 0x0a
        /*007e*/ 	.short	(.L_176 - .L_175)
	.align		4
.L_175:
        /*0080*/ 	.word	index@(.nv.constant0._Z4maxXPiS_S_S_S_)
        /*0084*/ 	.short	0x0380
        /*0086*/ 	.short	0x0028


	//----- nvinfo : EIATTR_SW_WAR
	.align		4
.L_176:
        /*0088*/ 	.byte	0x04, 0x36
        /*008a*/ 	.short	(.L_178 - .L_177)
.L_177:
        /*008c*/ 	.word	0x00000008
.L_178:


//--------------------- .nv.info._Z9flocSizexPiS_S_S_S_S_S_ --------------------------
	.section	.nv.info._Z9flocSizexPiS_S_S_S_S_S_,"",@"SHT_CUDA_INFO"
	.sectionflags	@""
	.align	4


	//----- nvinfo : EIATTR_CUDA_API_VERSION
	.align		4
        /*0000*/ 	.byte	0x04, 0x37
        /*0002*/ 	.short	(.L_180 - .L_179)
.L_179:
        /*0004*/ 	.word	0x00000082


	//----- nvinfo : EIATTR_KPARAM_INFO
	.align		4
.L_180:
        /*0008*/ 	.byte	0x04, 0x17
        /*000a*/ 	.short	(.L_182 - .L_181)
.L_181:
        /*000c*/ 	.word	0x00000000
        /*0010*/ 	.short	0x0006
        /*0012*/ 	.short	0x0030
        /*0014*/ 	.byte	0x00, 0xf5, 0x21, 0x00


	//----- nvinfo : EIATTR_KPARAM_INFO
	.align		4
.L_182:
        /*0018*/ 	.byte	0x04, 0x17
        /*001a*/ 	.short	(.L_184 - .L_183)
.L_183:
        /*001c*/ 	.word	0x00000000
        /*0020*/ 	.short	0x0005
        /*0022*/ 	.short	0x0028
        /*0024*/ 	.byte	0x00, 0xf5, 0x21, 0x00


	//----- nvinfo : EIATTR_KPARAM_INFO
	.align		4
.L_184:
        /*0028*/ 	.byte	0x04, 0x17
        /*002a*/ 	.short	(.L_186 - .L_185)
.L_185:
        /*002c*/ 	.word	0x00000000
        /*0030*/ 	.short	0x0004
        /*0032*/ 	.short	0x0020
        /*0034*/ 	.byte	0x00, 0xf5, 0x21, 0x00


	//----- nvinfo : EIATTR_KPARAM_INFO
	.align		4
.L_186:
        /*0038*/ 	.byte	0x04, 0x17
        /*003a*/ 	.short	(.L_188 - .L_187)
.L_187:
        /*003c*/ 	.word	0x00000000
        /*0040*/ 	.short	0x0003
        /*0042*/ 	.short	0x0018
        /*0044*/ 	.byte	0x00, 0xf5, 0x21, 0x00


	//----- nvinfo : EIATTR_KPARAM_INFO
	.align		4
.L_188:
        /*0048*/ 	.byte	0x04, 0x17
        /*004a*/ 	.short	(.L_190 - .L_189)
.L_189:
        /*004c*/ 	.word	0x00000000
        /*0050*/ 	.short	0x0002
        /*0052*/ 	.short	0x0010
        /*0054*/ 	.byte	0x00, 0xf5, 0x21, 0x00


	//----- nvinfo : EIATTR_KPARAM_INFO
	.align		4
.L_190:
        /*0058*/ 	.byte	0x04, 0x17
        /*005a*/ 	.short	(.L_192 - .L_191)
.L_191:
        /*005c*/ 	.word	0x00000000
        /*0060*/ 	.short	0x0001
        /*0062*/ 	.short	0x0008
        /*0064*/ 	.byte	0x00, 0xf5, 0x21, 0x00


	//----- nvinfo : EIATTR_KPARAM_INFO
	.align		4
.L_192:
        /*0068*/ 	.byte	0x04, 0x17
        /*006a*/ 	.short	(.L_194 - .L_193)
.L_193:
        /*006c*/ 	.word	0x00000000
        /*0070*/ 	.short	0x0000
        /*0072*/ 	.short	0x0000
        /*0074*/ 	.byte	0x00, 0xf5, 0x21, 0x00


	//----- nvinfo : EIATTR_SPARSE_MMA_MASK
	.align		4
.L_194:
        /*0078*/ 	.byte	0x03, 0x50
        /*007a*/ 	.short	0x0000


	//----- nvinfo : EIATTR_MAXREG_COUNT
	.align		4
        /*007c*/ 	.byte	0x03, 0x1b
        /*007e*/ 	.short	0x00ff


	//----- nvinfo : EIATTR_EXTERNS
	.align		4
        /*0080*/ 	.byte	0x04, 0x0f
        /*0082*/ 	.short	(.L_196 - .L_195)


	//   ....[0]....
	.align		4
.L_195:
        /*0084*/ 	.word	index@(vprintf)


	//----- nvinfo : EIATTR_MERCURY_ISA_VERSION
	.align		4
.L_196:
        /*0088*/ 	.byte	0x03, 0x5f
        /*008a*/ 	.short	0x0101


	//----- nvinfo : EIATTR_VRC_CTA_INIT_COUNT
	.align		4
        /*008c*/ 	.byte	0x02, 0x4a
	.zero		1
	.zero		1


	//----- nvinfo : EIATTR_SYSCALL_OFFSETS
	.align		4
        /*0090*/ 	.byte	0x04, 0x46
        /*0092*/ 	.short	(.L_198 - .L_197)


	//   ....[0]....
.L_197:
        /*0094*/ 	.word	0x00001ba0


	//----- nvinfo : EIATTR_EXIT_INSTR_OFFSETS
	.align		4
.L_198:
        /*0098*/ 	.byte	0x04, 0x1c
        /*009a*/ 	.short	(.L_200 - .L_199)


	//   ....[0]....
.L_199:
        /*009c*/ 	.word	0x00000140


	//   ....[1]....
        /*00a0*/ 	.word	0x000006e0


	//   ....[2]....
        /*00a4*/ 	.word	0x00001b20


	//   ....[3]....
        /*00a8*/ 	.word	0x00001bb0


	//----- nvinfo : EIATTR_CRS_STACK_SIZE
	.align		4
.L_200:
        /*00ac*/ 	.byte	0x04, 0x1e
        /*00ae*/ 	.short	(.L_202 - .L_201)
.L_201:
        /*00b0*/ 	.word	0x00000000


	//----- nvinfo : EIATTR_CBANK_PARAM_SIZE
	.align		4
.L_202:
        /*00b4*/ 	.byte	0x03, 0x19
        /*00b6*/ 	.short	0x0038


	//----- nvinfo : EIATTR_PARAM_CBANK
	.align		4
        /*00b8*/ 	.byte	0x04, 0x0a
        /*00ba*/ 	.short	(.L_204 - .L_203)
	.align		4
.L_203:
        /*00bc*/ 	.word	index@(.nv.constant0._Z9flocSizexPiS_S_S_S_S_S_)
        /*00c0*/ 	.short	0x0380
        /*00c2*/ 	.short	0x0038


	//----- nvinfo : EIATTR_SW_WAR
	.align		4
.L_204:
        /*00c4*/ 	.byte	0x04, 0x36
        /*00c6*/ 	.short	(.L_206 - .L_205)
.L_205:
        /*00c8*/ 	.word	0x00000008
.L_206:


//--------------------- .nv.info._Z7binningPiPfS0_S0_S0_S0_S0_S_S_S_ --------------------------
	.section	.nv.info._Z7binningPiPfS0_S0_S0_S0_S0_S_S_S_,"",@"SHT_CUDA_INFO"
	.sectionflags	@""
	.align	4


	//----- nvinfo : EIATTR_CUDA_API_VERSION
	.align		4
        /*0000*/ 	.byte	0x04, 0x37
        /*0002*/ 	.short	(.L_208 - .L_207)
.L_207:
        /*0004*/ 	.word	0x00000082


	//----- nvinfo : EIATTR_KPARAM_INFO
	.align		4
.L_208:
        /*0008*/ 	.byte	0x04, 0x17
        /*000a*/ 	.short	(.L_210 - .L_209)
.L_209:
        /*000c*/ 	.word	0x00000000
        /*0010*/ 	.short	0x0009
        /*0012*/ 	.short	0x0048
        /*0014*/ 	.byte	0x00, 0xf5, 0x21, 0x00


	//----- nvinfo : EIATTR_KPARAM_INFO
	.align		4
.L_210:
        /*0018*/ 	.byte	0x04, 0x17
        /*001a*/ 	.short	(.L_212 - .L_211)
.L_211:
        /*001c*/ 	.word	0x00000000
        /*0020*/ 	.short	0x0008
        /*0022*/ 	.short	0x0040
        /*0024*/ 	.byte	0x00, 0xf5, 0x21, 0x00


	//----- nvinfo : EIATTR_KPARAM_INFO
	.align		4
.L_212:
        /*0028*/ 	.byte	0x04, 0x17
        /*002a*/ 	.short	(.L_214 - .L_213)
.L_213:
        /*002c*/ 	.word	0x00000000
        /*0030*/ 	.short	0x0007
        /*0032*/ 	.short	0x0038
        /*0034*/ 	.byte	0x00, 0xf5, 0x21, 0x00


	//----- nvinfo : EIATTR_KPARAM_INFO
	.align		4
.L_214:
        /*0038*/ 	.byte	0x04, 0x17
        /*003a*/ 	.short	(.L_216 - .L_215)
.L_215:
        /*003c*/ 	.word	0x00000000
        /*0040*/ 	.short	0x0006
        /*0042*/ 	.short	0x0030
        /*0044*/ 	.byte	0x00, 0xf5, 0x21, 0x00


	//----- nvinfo : EIATTR_KPARAM_INFO
	.align		4
.L_216:
        /*0048*/ 	.byte	0x04, 0x17
        /*004a*/ 	.short	(.L_218 - .L_217)
.L_217:
        /*004c*/ 	.word	0x00000000
        /*0050*/ 	.short	0x0005
        /*0052*/ 	.short	0x0028
        /*0054*/ 	.byte	0x00, 0xf5, 0x21, 0x00


	//----- nvinfo : EIATTR_KPARAM_INFO
	.align		4
.L_218:
        /*0058*/ 	.byte	0x04, 0x17
        /*005a*/ 	.short	(.L_220 - .L_219)
.L_219:
        /*005c*/ 	.word	0x00000000
        /*0060*/ 	.short	0x0004
        /*0062*/ 	.short	0x0020
        /*0064*/ 	.byte	0x00, 0xf5, 0x21, 0x00


	//----- nvinfo : EIATTR_KPARAM_INFO
	.align		4
.L_220:
        /*0068*/ 	.byte	0x04, 0x17
        /*006a*/ 	.short	(.L_222 - .L_221)
.L_221:
        /*006c*/ 	.word	0x00000000
        /*0070*/ 	.short	0x0003
        /*0072*/ 	.short	0x0018
        /*0074*/ 	.byte	0x00, 0xf5, 0x21, 0x00


	//----- nvinfo : EIATTR_KPARAM_INFO
	.align		4
.L_222:
        /*0078*/ 	.byte	0x04, 0x17
        /*007a*/ 	.short	(.L_224 - .L_223)
.L_223:
        /*007c*/ 	.word	0x00000000
        /*0080*/ 	.short	0x0002
        /*0082*/ 	.short	0x0010
        /*0084*/ 	.byte	0x00, 0xf5, 0x21, 0x00


	//----- nvinfo : EIATTR_KPARAM_INFO
	.align		4
.L_224:
        /*0088*/ 	.byte	0x04, 0x17
        /*008a*/ 	.short	(.L_226 - .L_225)
.L_225:
        /*008c*/ 	.word	0x00000000
        /*0090*/ 	.short	0x0001
        /*0092*/ 	.short	0x0008
        /*0094*/ 	.byte	0x00, 0xf5, 0x21, 0x00


	//----- nvinfo : EIATTR_KPARAM_INFO
	.align		4
.L_226:
        /*0098*/ 	.byte	0x04, 0x17
        /*009a*/ 	.short	(.L_228 - .L_227)
.L_227:
        /*009c*/ 	.word	0x00000000
        /*00a0*/ 	.short	0x0000
        /*00a2*/ 	.short	0x0000
        /*00a4*/ 	.byte	0x00, 0xf5, 0x21, 0x00


	//----- nvinfo : EIATTR_SPARSE_MMA_MASK
	.align		4
.L_228:
        /*00a8*/ 	.byte	0x03, 0x50
        /*00aa*/ 	.short	0x0000


	//----- nvinfo : EIATTR_MAXREG_COUNT
	.align		4
        /*00ac*/ 	.byte	0x03, 0x1b
        /*00ae*/ 	.short	0x00ff


	//----- nvinfo : EIATTR_EXTERNS
	.align		4
        /*00b0*/ 	.byte	0x04, 0x0f
        /*00b2*/ 	.short	(.L_230 - .L_229)


	//   ....[0]....
	.align		4
.L_229:
        /*00b4*/ 	.word	index@(vprintf)


	//----- nvinfo : EIATTR_MERCURY_ISA_VERSION
	.align		4
.L_230:
        /*00b8*/ 	.byte	0x03, 0x5f
        /*00ba*/ 	.short	0x0101


	//----- nvinfo : EIATTR_VRC_CTA_INIT_COUNT
	.align		4
        /*00bc*/ 	.byte	0x02, 0x4a
	.zero		1
	.zero		1


	//----- nvinfo : EIATTR_SYSCALL_OFFSETS
	.align		4
        /*00c0*/ 	.byte	0x04, 0x46
        /*00c2*/ 	.short	(.L_232 - .L_231)


	//   ....[0]....
.L_231:
        /*00c4*/ 	.word	0x00000670


	//   ....[1]....
        /*00c8*/ 	.word	0x00000760


	//   ....[2]....
        /*00cc*/ 	.word	0x00000840


	//----- nvinfo : EIATTR_EXIT_INSTR_OFFSETS
	.align		4
.L_232:
        /*00d0*/ 	.byte	0x04, 0x1c
        /*00d2*/ 	.short	(.L_234 - .L_233)


	//   ....[0]....
.L_233:
        /*00d4*/ 	.word	0x000007a0


	//   ....[1]....
        /*00d8*/ 	.word	0x00000850


	//----- nvinfo : EIATTR_CRS_STACK_SIZE
	.align		4
.L_234:
        /*00dc*/ 	.byte	0x04, 0x1e
        /*00de*/ 	.short	(.L_236 - .L_235)
.L_235:
        /*00e0*/ 	.word	0x00000000


	//----- nvinfo : EIATTR_CBANK_PARAM_SIZE
	.align		4
.L_236:
        /*00e4*/ 	.byte	0x03, 0x19
        /*00e6*/ 	.short	0x0050


	//----- nvinfo : EIATTR_PARAM_CBANK
	.align		4
        /*00e8*/ 	.byte	0x04, 0x0a
        /*00ea*/ 	.short	(.L_238 - .L_237)
	.align		4
.L_237:
        /*00ec*/ 	.word	index@(.nv.constant0._Z7binningPiPfS0_S0_S0_S0_S0_S_S_S_)
        /*00f0*/ 	.short	0x0380
        /*00f2*/ 	.short	0x0050


	//----- nvinfo : EIATTR_SW_WAR
	.align		4
.L_238:
        /*00f4*/ 	.byte	0x04, 0x36
        /*00f6*/ 	.short	(.L_240 - .L_239)
.L_239:
        /*00f8*/ 	.word	0x00000008
.L_240:


//--------------------- .nv.info._Z5printPiS_S_   --------------------------
	.section	.nv.info._Z5printPiS_S_,"",@"SHT_CUDA_INFO"
	.sectionflags	@""
	.align	4


	//----- nvinfo : EIATTR_CUDA_API_VERSION
	.align		4
        /*0000*/ 	.byte	0x04, 0x37
        /*0002*/ 	.short	(.L_242 - .L_241)
.L_241:
        /*0004*/ 	.word	0x00000082


	//----- nvinfo : EIATTR_KPARAM_INFO
	.align		4
.L_242:
        /*0008*/ 	.byte	0x04, 0x17
        /*000a*/ 	.short	(.L_244 - .L_243)
.L_243:
        /*000c*/ 	.word	0x00000000
        /*0010*/ 	.short	0x0002
        /*0012*/ 	.short	0x0010
        /*0014*/ 	.byte	0x00, 0xf5, 0x21, 0x00


	//----- nvinfo : EIATTR_KPARAM_INFO
	.align		4
.L_244:
        /*0018*/ 	.byte	0x04, 0x17
        /*001a*/ 	.short	(.L_246 - .L_245)
.L_245:
        /*001c*/ 	.word	0x00000000
        /*0020*/ 	.short	0x0001
        /*0022*/ 	.short	0x0008
        /*0024*/ 	.byte	0x00, 0xf5, 0x21, 0x00


	//----- nvinfo : EIATTR_KPARAM_INFO
	.align		4
.L_246:
        /*0028*/ 	.byte	0x04, 0x17
        /*002a*/ 	.short	(.L_248 - .L_247)
.L_247:
        /*002c*/ 	.word	0x00000000
        /*0030*/ 	.short	0x0000
        /*0032*/ 	.short	0x0000
        /*0034*/ 	.byte	0x00, 0xf5, 0x21, 0x00


	//----- nvinfo : EIATTR_SPARSE_MMA_MASK
	.align		4
.L_248:
        /*0038*/ 	.byte	0x03, 0x50
        /*003a*/ 	.short	0x0000


	//----- nvinfo : EIATTR_MAXREG_COUNT
	.align		4
        /*003c*/ 	.byte	0x03, 0x1b
        /*003e*/ 	.short	0x00ff


	//----- nvinfo : EIATTR_EXTERNS
	.align		4
        /*0040*/ 	.byte	0x04, 0x0f
        /*0042*/ 	.short	(.L_250 - .L_249)


	//   ....[0]....
	.align		4
.L_249:
        /*0044*/ 	.word	index@(vprintf)


	//----- nvinfo : EIATTR_MERCURY_ISA_VERSION
	.align		4
.L_250:
        /*0048*/ 	.byte	0x03, 0x5f
        /*004a*/ 	.short	0x0101


	//----- nvinfo : EIATTR_VRC_CTA_INIT_COUNT
	.align		4
        /*004c*/ 	.byte	0x02, 0x4a
	.zero		1
	.zero		1


	//----- nvinfo : EIATTR_SYSCALL_OFFSETS
	.align		4
        /*0050*/ 	.byte	0x04, 0x46
        /*0052*/ 	.short	(.L_252 - .L_251)


	//   ....[0]....
.L_251:
        /*0054*/ 	.word	0x000001f0


	//   ....[1]....
        /*0058*/ 	.word	0x000002d0


	//----- nvinfo : EIATTR_EXIT_INSTR_OFFSETS
	.align		4
.L_252:
        /*005c*/ 	.byte	0x04, 0x1c
        /*005e*/ 	.short	(.L_254 - .L_253)


	//   ....[0]....
.L_253:
        /*0060*/ 	.word	0x00000090


	//   ....[1]....
        /*0064*/ 	.word	0x00000330


	//----- nvinfo : EIATTR_CRS_STACK_SIZE
	.align		4
.L_254:
        /*0068*/ 	.byte	0x04, 0x1e
        /*006a*/ 	.short	(.L_256 - .L_255)
.L_255:
        /*006c*/ 	.word	0x00000000


	//----- nvinfo : EIATTR_CBANK_PARAM_SIZE
	.align		4
.L_256:
        /*0070*/ 	.byte	0x03, 0x19
        /*0072*/ 	.short	0x0018


	//----- nvinfo : EIATTR_PARAM_CBANK
	.align		4
        /*0074*/ 	.byte	0x04, 0x0a
        /*0076*/ 	.short	(.L_258 - .L_257)
	.align		4
.L_257:
        /*0078*/ 	.word	index@(.nv.constant0._Z5printPiS_S_)
        /*007c*/ 	.short	0x0380
        /*007e*/ 	.short	0x0018


	//----- nvinfo : EIATTR_SW_WAR
	.align		4
.L_258:
        /*0080*/ 	.byte	0x04, 0x36
        /*0082*/ 	.short	(.L_260 - .L_259)
.L_259:
        /*0084*/ 	.word	0x00000008
.L_260:


//--------------------- .nv.info._Z7zeroBinPi     --------------------------
	.section	.nv.info._Z7zeroBinPi,"",@"SHT_CUDA_INFO"
	.sectionflags	@""
	.align	4


	//----- nvinfo : EIATTR_CUDA_API_VERSION
	.align		4
        /*0000*/ 	.byte	0x04, 0x37
        /*0002*/ 	.short	(.L_262 - .L_261)
.L_261:
        /*0004*/ 	.word	0x00000082


	//----- nvinfo : EIATTR_KPARAM_INFO
	.align		4
.L_262:
        /*0008*/ 	.byte	0x04, 0x17
        /*000a*/ 	.short	(.L_264 - .L_263)
.L_263:
        /*000c*/ 	.word	0x00000000
        /*0010*/ 	.short	0x0000
        /*0012*/ 	.short	0x0000
        /*0014*/ 	.byte	0x00, 0xf5, 0x21, 0x00


	//----- nvinfo : EIATTR_SPARSE_MMA_MASK
	.align		4
.L_264:
        /*0018*/ 	.byte	0x03, 0x50
        /*001a*/ 	.short	0x0000


	//----- nvinfo : EIATTR_MAXREG_COUNT
	.align		4
        /*001c*/ 	.byte	0x03, 0x1b
        /*001e*/ 	.short	0x00ff


	//----- nvinfo : EIATTR_MERCURY_ISA_VERSION
	.align		4
        /*0020*/ 	.byte	0x03, 0x5f
        /*0022*/ 	.short	0x0101


	//----- nvinfo : EIATTR_VRC_CTA_INIT_COUNT
	.align		4
        /*0024*/ 	.byte	0x02, 0x4a
	.zero		1
	.zero		1


	//----- nvinfo : EIATTR_EXIT_INSTR_OFFSETS
	.align		4
        /*0028*/ 	.byte	0x04, 0x1c
        /*002a*/ 	.short	(.L_266 - .L_265)


	//   ....[0]....
.L_265:
        /*002c*/ 	.word	0x00000090


	//----- nvinfo : EIATTR_CBANK_PARAM_SIZE
	.align		4
.L_266:
        /*0030*/ 	.byte	0x03, 0x19
        /*0032*/ 	.short	0x0008


	//----- nvinfo : EIATTR_PARAM_CBANK
	.align		4
        /*0034*/ 	.byte	0x04, 0x0a
        /*0036*/ 	.short	(.L_268 - .L_267)
	.align		4
.L_267:
        /*0038*/ 	.word	index@(.nv.constant0._Z7zeroBinPi)
        /*003c*/ 	.short	0x0380
        /*003e*/ 	.short	0x0008


	//----- nvinfo : EIATTR_SW_WAR
	.align		4
.L_268:
        /*0040*/ 	.byte	0x04, 0x36
        /*0042*/ 	.short	(.L_270 - .L_269)
.L_269:
        /*0044*/ 	.word	0x00000008
.L_270:


//--------------------- .nv.info._Z5shiftPfS_S_S_S_S_ --------------------------
	.section	.nv.info._Z5shiftPfS_S_S_S_S_,"",@"SHT_CUDA_INFO"
	.sectionflags	@""
	.align	4


	//----- nvinfo : EIATTR_CUDA_API_VERSION
	.align		4
        /*0000*/ 	.byte	0x04, 0x37
        /*0002*/ 	.short	(.L_272 - .L_271)
.L_271:
        /*0004*/ 	.word	0x00000082


	//----- nvinfo : EIATTR_KPARAM_INFO
	.align		4
.L_272:
        /*0008*/ 	.byte	0x04, 0x17
        /*000a*/ 	.short	(.L_274 - .L_273)
.L_273:
        /*000c*/ 	.word	0x00000000
        /*0010*/ 	.short	0x0005
        /*0012*/ 	.short	0x0028
        /*0014*/ 	.byte	0x00, 0xf5, 0x21, 0x00


	//----- nvinfo : EIATTR_KPARAM_INFO
	.align		4
.L_274:
        /*0018*/ 	.byte	0x04, 0x17
        /*001a*/ 	.short	(.L_276 - .L_275)
.L_275:
        /*001c*/ 	.word	0x00000000
        /*0020*/ 	.short	0x0004
        /*0022*/ 	.short	0x0020
        /*0024*/ 	.byte	0x00, 0xf5, 0x21, 0x00


	//----- nvinfo : EIATTR_KPARAM_INFO
	.align		4
.L_276:
        /*0028*/ 	.byte	0x04, 0x17
        /*002a*/ 	.short	(.L_278 - .L_277)
.L_277:
        /*002c*/ 	.word	0x00000000
        /*0030*/ 	.short	0x0003
        /*0032*/ 	.short	0x0018
        /*0034*/ 	.byte	0x00, 0xf5, 0x21, 0x00


	//----- nvinfo : EIATTR_KPARAM_INFO
	.align		4
.L_278:
        /*0038*/ 	.byte	0x04, 0x17
        /*003a*/ 	.short	(.L_280 - .L_279)
.L_279:
        /*003c*/ 	.word	0x00000000
        /*0040*/ 	.short	0x0002
        /*0042*/ 	.short	0x0010
        /*0044*/ 	.byte	0x00, 0xf5, 0x21, 0x00


	//----- nvinfo : EIATTR_KPARAM_INFO
	.align		4
.L_280:
        /*0048*/ 	.byte	0x04, 0x17
        /*004a*/ 	.short	(.L_282 - .L_281)
.L_281:
        /*004c*/ 	.word	0x00000000
        /*0050*/ 	.short	0x0001
        /*0052*/ 	.short	0x0008
        /*0054*/ 	.byte	0x00, 0xf5, 0x21, 0x00


	//----- nvinfo : EIATTR_KPARAM_INFO
	.align		4
.L_282:
        /*0058*/ 	.byte	0x04, 0x17
        /*005a*/ 	.short	(.L_284 - .L_283)
.L_283:
        /*005c*/ 	.word	0x00000000
        /*0060*/ 	.short	0x0000
        /*0062*/ 	.short	0x0000
        /*0064*/ 	.byte	0x00, 0xf5, 0x21, 0x00


	//----- nvinfo : EIATTR_SPARSE_MMA_MASK
	.align		4
.L_284:
        /*0068*/ 	.byte	0x03, 0x50
        /*006a*/ 	.short	0x0000


	//----- nvinfo : EIATTR_MAXREG_COUNT
	.align		4
        /*006c*/ 	.byte	0x03, 0x1b
        /*006e*/ 	.short	0x00ff


	//----- nvinfo : EIATTR_MERCURY_ISA_VERSION
	.align		4
        /*0070*/ 	.byte	0x03, 0x5f
        /*0072*/ 	.short	0x0101


	//----- nvinfo : EIATTR_VRC_CTA_INIT_COUNT
	.align		4
        /*0074*/ 	.byte	0x02, 0x4a
	.zero		1
	.zero		1


	//----- nvinfo : EIATTR_EXIT_INSTR_OFFSETS
	.align		4
        /*0078*/ 	.byte	0x04, 0x1c
        /*007a*/ 	.short	(.L_286 - .L_285)


	//   ....[0]....
.L_285:
        /*007c*/ 	.word	0x000003f0


	//----- nvinfo : EIATTR_CBANK_PARAM_SIZE
	.align		4
.L_286:
        /*0080*/ 	.byte	0x03, 0x19
        /*0082*/ 	.short	0x0030


	//----- nvinfo : EIATTR_PARAM_CBANK
	.align		4
        /*0084*/ 	.byte	0x04, 0x0a
        /*0086*/ 	.short	(.L_288 - .L_287)
	.align		4
.L_287:
        /*0088*/ 	.word	index@(.nv.constant0._Z5shiftPfS_S_S_S_S_)
        /*008c*/ 	.short	0x0380
        /*008e*/ 	.short	0x0030


	//----- nvinfo : EIATTR_SW_WAR
	.align		4
.L_288:
        /*0090*/ 	.byte	0x04, 0x36
        /*0092*/ 	.short	(.L_290 - .L_289)
.L_289:
        /*0094*/ 	.word	0x00000008
.L_290:


//--------------------- .nv.callgraph             --------------------------
	.section	.nv.callgraph,"",@"SHT_CUDA_CALLGRAPH"
	.align	4
	.sectionentsize	8
	.align		4
        /*0000*/ 	.word	0x00000000
	.align		4
        /*0004*/ 	.word	0xffffffff
	.align		4
        /*0008*/ 	.word	index@(_Z9flocSizezPiS_S_S_S_S_S_)
	.align		4
        /*000c*/ 	.word	index@(vprintf)
	.align		4
        /*0010*/ 	.word	index@(_Z9flocSizeyPiS_S_S_S_S_S_)
	.align		4
        /*0014*/ 	.word	index@(vprintf)
	.align		4
        /*0018*/ 	.word	index@(_Z9flocSizexPiS_S_S_S_S_S_)
	.align		4
        /*001c*/ 	.word	index@(vprintf)
	.align		4
        /*0020*/ 	.word	index@(_Z7binningPiPfS0_S0_S0_S0_S0_S_S_S_)
	.align		4
        /*0024*/ 	.word	index@(vprintf)
	.align		4
        /*0028*/ 	.word	index@(_Z5printPiS_S_)
	.align		4
        /*002c*/ 	.word	index@(vprintf)
	.align		4
        /*0030*/ 	.word	0x00000000
	.align		4
        /*0034*/ 	.word	0xfffffffe
	.align		4
        /*0038*/ 	.word	0x00000000
	.align		4
        /*003c*/ 	.word	0xfffffffd
	.align		4
        /*0040*/ 	.word	0x00000000
	.align		4
        /*0044*/ 	.word	0xfffffffc


//--------------------- .nv.constant4             --------------------------
	.section	.nv.constant4,"a",@progbits
	.align	8
	.align		8
.nv.constant4:
        /*0000*/ 	.dword	$str
	.align		8
        /*0008*/ 	.dword	$str$1
	.align		8
        /*0010*/ 	.dword	$str$2
	.align		8
        /*0018*/ 	.dword	$str$3
	.align		8
        /*0020*/ 	.dword	$str$4
	.align		8
        /*0028*/ 	.dword	$str$5
	.align		8
        /*0030*/ 	.dword	$str$6
	.align		8
        /*0038*/ 	.dword	vprintf


//--------------------- .text._Z4maxZPiS_S_S_S_   --------------------------
	.section	.text._Z4maxZPiS_S_S_S_,"ax",@progbits
	.align	128
        .global         _Z4maxZPiS_S_S_S_
        .type           _Z4maxZPiS_S_S_S_,@function
        .size           _Z4maxZPiS_S_S_S_,(.L_x_178 - _Z4maxZPiS_S_S_S_)
        .other          _Z4maxZPiS_S_S_S_,@"STO_CUDA_ENTRY STV_DEFAULT"
_Z4maxZPiS_S_S_S_:
.text._Z4maxZPiS_S_S_S_:
[----:B------:R-:W-:Y:S08]  /*0000*/  LDC R1, c[0x0][0x37c] ;  /* 0x0000df00ff017b82 */ /* 0x000ff00000000800 */
[----:B------:R-:W0:Y:S01]  /*0010*/  LDC.64 R2, c[0x0][0x388] ;  /* 0x0000e200ff027b82 */ /* 0x000e220000000a00 */
[----:B------:R-:W0:Y:S07]  /*0020*/  LDCU.64 UR4, c[0x0][0x358] ;  /* 0x00006b00ff0477ac */ /* 0x000e2e0008000a00 */
[----:B------:R-:W1:Y:S01]  /*0030*/  LDC.64 R6, c[0x0][0x390] ;  /* 0x0000e400ff067b82 */ /* 0x000e620000000a00 */
[----:B0-----:R-:W2:Y:S04]  /*0040*/  LDG.E R0, desc[UR4][R2.64] ;  /* 0x0000000402007981 */ /* 0x001ea8000c1e1900 */
[----:B-1----:R0:W5:Y:S01]  /*0050*/  LDG.E R4, desc[UR4][R6.64] ;  /* 0x0000000406047981 */ /* 0x002162000c1e1900 */
[----:B------:R-:W1:Y:S01]  /*0060*/  S2R R5, SR_TID.X ;  /* 0x0000000000057919 */ /* 0x000e620000002100 */
[----:B--2---:R-:W-:-:S13]  /*0070*/  ISETP.GE.AND P0, PT, R0, 0x2, PT ;  /* 0x000000020000780c */ /* 0x004fda0003f06270 */
[----:B01----:R-:W-:Y:S05]  /*0080*/  @!P0 BRA `(.L_x_0) ;  /* 0x0000000800c88947 */ /* 0x003fea0003800000 */
[----:B------:R-:W0:Y:S01]  /*0090*/  LDC.64 R12, c[0x0][0x380] ;  /* 0x0000e000ff0c7b82 */ /* 0x000e220000000a00 */
[----:B------:R-:W-:-:S04]  /*00a0*/  IMAD R7, R0, R5, RZ ;  /* 0x0000000500077224 */ /* 0x000fc800078e02ff */
[----:B0-----:R-:W-:-:S05]  /*00b0*/  IMAD.WIDE.U32 R2, R7, 0x4, R12 ;  /* 0x0000000407027825 */ /* 0x001fca00078e000c */
[----:B------:R0:W5:Y:S01]  /*00c0*/  LDG.E R6, desc[UR4][R2.64] ;  /* 0x0000000402067981 */ /* 0x000162000c1e1900 */
[----:B------:R-:W-:Y:S02]  /*00d0*/  VIADD R8, R0, 0xfffffffe ;  /* 0xfffffffe00087836 */ /* 0x000fe40000000000 */
[----:B------:R-:W-:-:S03]  /*00e0*/  IMAD.MOV.U32 R10, RZ, RZ, 0x1 ;  /* 0x00000001ff0a7424 */ /* 0x000fc600078e00ff */
[----:B------:R-:W-:Y:S01]  /*00f0*/  ISETP.GE.U32.AND P0, PT, R8, 0xf, PT ;  /* 0x0000000f0800780c */ /* 0x000fe20003f06070 */
[----:B------:R-:W-:-:S05]  /*0100*/  VIADD R8, R0, 0xffffffff ;  /* 0xffffffff00087836 */ /* 0x000fca0000000000 */
[----:B------:R-:W-:-:S07]  /*0110*/  LOP3.LUT R9, R8, 0xf, RZ, 0xc0, !PT ;  /* 0x0000000f08097812 */ /* 0x000fce00078ec0ff */
[----:B0-----:R-:W-:Y:S05]  /*0120*/  @!P0 BRA `(.L_x_1) ;  /* 0x0000000400548947 */ /* 0x001fea0003800000 */
[----:B------:R-:W-:Y:S02]  /*0130*/  IADD3 R11, PT, PT, R7, 0x1, RZ ;  /* 0x00000001070b7810 */ /* 0x000fe40007ffe0ff */
[----:B------:R-:W-:Y:S02]  /*0140*/  LOP3.LUT R14, R8, 0xfffffff0, RZ, 0xc0, !PT ;  /* 0xfffffff0080e7812 */ /* 0x000fe400078ec0ff */
[----:B------:R-:W-:Y:S01]  /*0150*/  IADD3 R16, P0, PT, R2, 0x20, RZ ;  /* 0x0000002002107810 */ /* 0x000fe20007f1e0ff */
[----:B------:R-:W-:-:S03]  /*0160*/  IMAD.WIDE.U32 R12, R11, 0x4, R12 ;  /* 0x000000040b0c7825 */ /* 0x000fc600078e000c */
[----:B------:R-:W-:Y:S01]  /*0170*/  IADD3.X R17, PT, PT, RZ, R3, RZ, P0, !PT ;  /* 0x00000003ff117210 */ /* 0x000fe200007fe4ff */
[----:B------:R-:W-:Y:S02]  /*0180*/  IMAD.MOV.U32 R15, RZ, RZ, R13 ;  /* 0x000000ffff0f7224 */ /* 0x000fe400078e000d */
[----:B------:R-:W-:Y:S02]  /*0190*/  IMAD.MOV.U32 R13, RZ, RZ, RZ ;  /* 0x000000ffff0d7224 */ /* 0x000fe400078e00ff */
[----:B------:R-:W-:-:S07]  /*01a0*/  IMAD.MOV R14, RZ, RZ, -R14 ;  /* 0x000000ffff0e7224 */ /* 0x000fce00078e0a0e */
.L_x_2:
[----:B------:R-:W-:Y:S02]  /*01b0*/  IMAD.MOV.U32 R10, RZ, RZ, R12 ;  /* 0x000000ffff0a7224 */ /* 0x000fe400078e000c */
[----:B------:R-:W-:-:S05]  /*01c0*/  IMAD.MOV.U32 R11, RZ, RZ, R15 ;  /* 0x000000ffff0b7224 */ /* 0x000fca00078e000f */
[----:B------:R0:W2:Y:S02]  /*01d0*/  LDG.E R19, desc[UR4][R10.64] ;  /* 0x000000040a137981 */ /* 0x0000a4000c1e1900 */
[----:B0-----:R-:W-:Y:S01]  /*01e0*/  IMAD.MOV.U32 R10, RZ, RZ, R16 ;  /* 0x000000ffff0a7224 */ /* 0x001fe200078e0010 */
[----:B------:R-:W-:Y:S02]  /*01f0*/  MOV R11, R17 ;  /* 0x00000011000b7202 */ /* 0x000fe40000000f00 */
[----:B--2--5:R-:W-:-:S13]  /*0200*/  ISETP.GT.AND P0, PT, R19, R6, PT ;  /* 0x000000061300720c */ /* 0x024fda0003f04270 */
[----:B------:R0:W-:Y:S04]  /*0210*/  @P0 STG.E desc[UR4][R2.64], R19 ;  /* 0x0000001302000986 */ /* 0x0001e8000c101904 */
[----:B------:R-:W2:Y:S01]  /*0220*/  LDG.E R17, desc[UR4][R10.64+-0x18] ;  /* 0xffffe8040a117981 */ /* 0x000ea2000c1e1900 */
[----:B------:R-:W-:-:S05]  /*0230*/  @P0 IMAD.MOV.U32 R6, RZ, RZ, R19 ;  /* 0x000000ffff060224 */ /* 0x000fca00078e0013 */
[----:B--2---:R-:W-:-:S13]  /*0240*/  ISETP.GT.AND P0, PT, R17, R6, PT ;  /* 0x000000061100720c */ /* 0x004fda0003f04270 */
[----:B-1----:R1:W-:Y:S04]  /*0250*/  @P0 STG.E desc[UR4][R2.64], R17 ;  /* 0x0000001102000986 */ /* 0x0023e8000c101904 */
[----:B------:R-:W2:Y:S01]  /*0260*/  LDG.E R21, desc[UR4][R10.64+-0x14] ;  /* 0xffffec040a157981 */ /* 0x000ea2000c1e1900 */
[----:B------:R-:W-:-:S05]  /*0270*/  @P0 IMAD.MOV.U32 R6, RZ, RZ, R17 ;  /* 0x000000ffff060224 */ /* 0x000fca00078e0011 */
[----:B--2---:R-:W-:-:S13]  /*0280*/  ISETP.GT.AND P0, PT, R21, R6, PT ;  /* 0x000000061500720c */ /* 0x004fda0003f04270 */
[----:B------:R2:W-:Y:S04]  /*0290*/  @P0 STG.E desc[UR4][R2.64], R21 ;  /* 0x0000001502000986 */ /* 0x0005e8000c101904 */
[----:B------:R-:W3:Y:S01]  /*02a0*/  LDG.E R23, desc[UR4][R10.64+-0x10] ;  /* 0xfffff0040a177981 */ /* 0x000ee2000c1e1900 */
[----:B------:R-:W-:-:S05]  /*02b0*/  @P0 IMAD.MOV.U32 R6, RZ, RZ, R21 ;  /* 0x000000ffff060224 */ /* 0x000fca00078e0015 */
[----:B---3--:R-:W-:-:S13]  /*02c0*/  ISETP.GT.AND P0, PT, R23, R6, PT ;  /* 0x000000061700720c */ /* 0x008fda0003f04270 */
[----:B------:R3:W-:Y:S04]  /*02d0*/  @P0 STG.E desc[UR4][R2.64], R23 ;  /* 0x0000001702000986 */ /* 0x0007e8000c101904 */
[----:B0-----:R-:W4:Y:S01]  /*02e0*/  LDG.E R19, desc[UR4][R10.64+-0xc] ;  /* 0xfffff4040a137981 */ /* 0x001f22000c1e1900 */
[----:B------:R-:W-:-:S04]  /*02f0*/  @P0 MOV R6, R23 ;  /* 0x0000001700060202 */ /* 0x000fc80000000f00 */
[----:B----4-:R-:W-:-:S13]  /*0300*/  ISETP.GT.AND P0, PT, R19, R6, PT ;  /* 0x000000061300720c */ /* 0x010fda0003f04270 */
[----:B------:R0:W-:Y:S04]  /*0310*/  @P0 STG.E desc[UR4][R2.64], R19 ;  /* 0x0000001302000986 */ /* 0x0001e8000c101904 */
[----:B-1----:R-:W4:Y:S01]  /*0320*/  LDG.E R17, desc[UR4][R10.64+-0x8] ;  /* 0xfffff8040a117981 */ /* 0x002f22000c1e1900 */
[----:B------:R-:W-:-:S05]  /*0330*/  @P0 IMAD.MOV.U32 R6, RZ, RZ, R19 ;  /* 0x000000ffff060224 */ /* 0x000fca00078e0013 */
[----:B----4-:R-:W-:-:S13]  /*0340*/  ISETP.GT.AND P0, PT, R17, R6, PT ;  /* 0x000000061100720c */ /* 0x010fda0003f04270 */
[----:B------:R1:W-:Y:S04]  /*0350*/  @P0 STG.E desc[UR4][R2.64], R17 ;  /* 0x0000001102000986 */ /* 0x0003e8000c101904 */
[----:B--2---:R-:W2:Y:S01]  /*0360*/  LDG.E R21, desc[UR4][R10.64+-0x4] ;  /* 0xfffffc040a157981 */ /* 0x004ea2000c1e1900 */
[----:B------:R-:W-:-:S05]  /*0370*/  @P0 IMAD.MOV.U32 R6, RZ, RZ, R17 ;  /* 0x000000ffff060224 */ /* 0x000fca00078e0011 */
[----:B--2---:R-:W-:-:S13]  /*0380*/  ISETP.GT.AND P0, PT, R21, R6, PT ;  /* 0x000000061500720c */ /* 0x004fda0003f04270 */
[----:B------:R2:W-:Y:S04]  /*0390*/  @P0 STG.E desc[UR4][R2.64], R21 ;  /* 0x0000001502000986 */ /* 0x0005e8000c101904 */
[----:B---3--:R-:W3:Y:S01]  /*03a0*/  LDG.E R23, desc[UR4][R10.64] ;  /* 0x000000040a177981 */ /* 0x008ee2000c1e1900 */
        /* <DEDUP_REMOVED lines=22> */
[----:B------:R-:W-:Y:S04]  /*0510*/  @P0 STG.E desc[UR4][R2.64], R19 ;  /* 0x0000001302000986 */ /* 0x000fe8000c101904 */
        /* <DEDUP_REMOVED lines=8> */
[----:B---3--:R-:W2:Y:S01]  /*05a0*/  LDG.E R23, desc[UR4][R10.64+0x20] ;  /* 0x000020040a177981 */ /* 0x008ea2000c1e1900 */
[----:B------:R-:W-:Y:S01]  /*05b0*/  @P0 IMAD.MOV.U32 R6, RZ, RZ, R21 ;  /* 0x000000ffff060224 */ /* 0x000fe200078e0015 */
[----:B------:R-:W-:Y:S01]  /*05c0*/  IADD3 R14, PT, PT, R14, 0x10, RZ ;  /* 0x000000100e0e7810 */ /* 0x000fe20007ffe0ff */
[----:B------:R-:W-:Y:S01]  /*05d0*/  VIADD R13, R13, 0x10 ;  /* 0x000000100d0d7836 */ /* 0x000fe20000000000 */
[----:B------:R-:W-:Y:S02]  /*05e0*/  IADD3 R16, P2, PT, R10, 0x40, RZ ;  /* 0x000000400a107810 */ /* 0x000fe40007f5e0ff */
[----:B------:R-:W-:-:S02]  /*05f0*/  ISETP.NE.AND P3, PT, R14, RZ, PT ;  /* 0x000000ff0e00720c */ /* 0x000fc40003f65270 */
[----:B------:R-:W-:Y:S01]  /*0600*/  IADD3 R12, P1, PT, R12, 0x40, RZ ;  /* 0x000000400c0c7810 */ /* 0x000fe20007f3e0ff */
[----:B0-----:R-:W-:-:S03]  /*0610*/  IMAD.X R17, RZ, RZ, R11, P2 ;  /* 0x000000ffff117224 */ /* 0x001fc600010e060b */
[----:B------:R-:W-:Y:S02]  /*0620*/  IADD3.X R15, PT, PT, RZ, R15, RZ, P1, !PT ;  /* 0x0000000fff0f7210 */ /* 0x000fe40000ffe4ff */
[----:B--2---:R-:W-:-:S13]  /*0630*/  ISETP.GT.AND P0, PT, R23, R6, PT ;  /* 0x000000061700720c */ /* 0x004fda0003f04270 */
[----:B------:R1:W-:Y:S01]  /*0640*/  @P0 STG.E desc[UR4][R2.64], R23 ;  /* 0x0000001702000986 */ /* 0x0003e2000c101904 */
[----:B------:R-:W-:Y:S01]  /*0650*/  @P0 IMAD.MOV.U32 R6, RZ, RZ, R23 ;  /* 0x000000ffff060224 */ /* 0x000fe200078e0017 */
[----:B------:R-:W-:Y:S06]  /*0660*/  @P3 BRA `(.L_x_2) ;  /* 0xfffffff800d03947 */ /* 0x000fec000383ffff */
[----:B------:R-:W-:-:S07]  /*0670*/  VIADD R10, R13, 0x1 ;  /* 0x000000010d0a7836 */ /* 0x000fce0000000000 */
.L_x_1:
[----:B------:R-:W-:-:S13]  /*0680*/  ISETP.NE.AND P0, PT, R9, RZ, PT ;  /* 0x000000ff0900720c */ /* 0x000fda0003f05270 */
[----:B------:R-:W-:Y:S05]  /*0690*/  @!P0 BRA `(.L_x_0) ;  /* 0x0000000400448947 */ /* 0x000fea0003800000 */
[----:B------:R-:W-:Y:S02]  /*06a0*/  ISETP.GE.U32.AND P1, PT, R9, 0x8, PT ;  /* 0x000000080900780c */ /* 0x000fe40003f26070 */
[----:B------:R-:W-:-:S04]  /*06b0*/  LOP3.LUT R16, R8, 0x7, RZ, 0xc0, !PT ;  /* 0x0000000708107812 */ /* 0x000fc800078ec0ff */
[----:B------:R-:W-:-:S07]  /*06c0*/  ISETP.NE.AND P0, PT, R16, RZ, PT ;  /* 0x000000ff1000720c */ /* 0x000fce0003f05270 */
[----:B------:R-:W-:Y:S06]  /*06d0*/  @!P1 BRA `(.L_x_3) ;  /* 0x0000000000949947 */ /* 0x000fec0003800000 */
[----:B------:R-:W0:Y:S01]  /*06e0*/  LDC.64 R14, c[0x0][0x380] ;  /* 0x0000e000ff0e7b82 */ /* 0x000e220000000a00 */
[----:B------:R-:W-:-:S04]  /*06f0*/  IMAD.IADD R9, R7, 0x1, R10 ;  /* 0x0000000107097824 */ /* 0x000fc800078e020a */
[----:B0-----:R-:W-:-:S06]  /*0700*/  IMAD.WIDE.U32 R14, R9, 0x4, R14 ;  /* 0x00000004090e7825 */ /* 0x001fcc00078e000e */
[----:B------:R-:W2:Y:S01]  /*0710*/  LDG.E R15, desc[UR4][R14.64] ;  /* 0x000000040e0f7981 */ /* 0x000ea2000c1e1900 */
[----:B------:R-:W-:Y:S01]  /*0720*/  IMAD.WIDE.U32 R12, R10, 0x4, R2 ;  /* 0x000000040a0c7825 */ /* 0x000fe200078e0002 */
[----:B--2--5:R-:W-:-:S13]  /*0730*/  ISETP.GT.AND P1, PT, R15, R6, PT ;  /* 0x000000060f00720c */ /* 0x024fda0003f24270 */
[----:B------:R0:W-:Y:S04]  /*0740*/  @P1 STG.E desc[UR4][R2.64], R15 ;  /* 0x0000000f02001986 */ /* 0x0001e8000c101904 */
[----:B------:R-:W2:Y:S01]  /*0750*/  LDG.E R9, desc[UR4][R12.64+0x4] ;  /* 0x000004040c097981 */ /* 0x000ea2000c1e1900 */
[----:B------:R-:W-:-:S05]  /*0760*/  @P1 IMAD.MOV.U32 R6, RZ, RZ, R15 ;  /* 0x000000ffff061224 */ /* 0x000fca00078e000f */
[----:B--2---:R-:W-:-:S13]  /*0770*/  ISETP.GT.AND P1, PT, R9, R6, PT ;  /* 0x000000060900720c */ /* 0x004fda0003f24270 */
[----:B------:R2:W-:Y:S04]  /*0780*/  @P1 STG.E desc[UR4][R2.64], R9 ;  /* 0x0000000902001986 */ /* 0x0005e8000c101904 */
[----:B------:R-:W3:Y:S01]  /*0790*/  LDG.E R11, desc[UR4][R12.64+0x8] ;  /* 0x000008040c0b7981 */ /* 0x000ee2000c1e1900 */
[----:B------:R-:W-:-:S04]  /*07a0*/  @P1 MOV R6, R9 ;  /* 0x0000000900061202 */ /* 0x000fc80000000f00 */
[----:B---3--:R-:W-:-:S13]  /*07b0*/  ISETP.GT.AND P1, PT, R11, R6, PT ;  /* 0x000000060b00720c */ /* 0x008fda0003f24270 */
[----:B------:R3:W-:Y:S04]  /*07c0*/  @P1 STG.E desc[UR4][R2.64], R11 ;  /* 0x0000000b02001986 */ /* 0x0007e8000c101904 */
[----:B------:R-:W4:Y:S01]  /*07d0*/  LDG.E R17, desc[UR4][R12.64+0xc] ;  /* 0x00000c040c117981 */ /* 0x000f22000c1e1900 */
[----:B------:R-:W-:-:S05]  /*07e0*/  @P1 IMAD.MOV.U32 R6, RZ, RZ, R11 ;  /* 0x000000ffff061224 */ /* 0x000fca00078e000b */
[----:B----4-:R-:W-:-:S13]  /*07f0*/  ISETP.GT.AND P1, PT, R17, R6, PT ;  /* 0x000000061100720c */ /* 0x010fda0003f24270 */
[----:B------:R4:W-:Y:S04]  /*0800*/  @P1 STG.E desc[UR4][R2.64], R17 ;  /* 0x0000001102001986 */ /* 0x0009e8000c101904 */
[----:B0-----:R-:W2:Y:S01]  /*0810*/  LDG.E R15, desc[UR4][R12.64+0x10] ;  /* 0x000010040c0f7981 */ /* 0x001ea2000c1e1900 */
[----:B------:R-:W-:-:S05]  /*0820*/  @P1 IMAD.MOV.U32 R6, RZ, RZ, R17 ;  /* 0x000000ffff061224 */ /* 0x000fca00078e0011 */
[----:B--2---:R-:W-:-:S13]  /*0830*/  ISETP.GT.AND P1, PT, R15, R6, PT ;  /* 0x000000060f00720c */ /* 0x004fda0003f24270 */
[----:B------:R0:W-:Y:S04]  /*0840*/  @P1 STG.E desc[UR4][R2.64], R15 ;  /* 0x0000000f02001986 */ /* 0x0001e8000c101904 */
[----:B------:R-:W2:Y:S01]  /*0850*/  LDG.E R9, desc[UR4][R12.64+0x14] ;  /* 0x000014040c097981 */ /* 0x000ea2000c1e1900 */
[----:B------:R-:W-:-:S05]  /*0860*/  @P1 IMAD.MOV.U32 R6, RZ, RZ, R15 ;  /* 0x000000ffff061224 */ /* 0x000fca00078e000f */
[----:B--2---:R-:W-:-:S13]  /*0870*/  ISETP.GT.AND P1, PT, R9, R6, PT ;  /* 0x000000060900720c */ /* 0x004fda0003f24270 */
[----:B------:R0:W-:Y:S04]  /*0880*/  @P1 STG.E desc[UR4][R2.64], R9 ;  /* 0x0000000902001986 */ /* 0x0001e8000c101904 */
[----:B---3--:R-:W2:Y:S01]  /*0890*/  LDG.E R11, desc[UR4][R12.64+0x18] ;  /* 0x000018040c0b7981 */ /* 0x008ea2000c1e1900 */
[----:B------:R-:W-:-:S04]  /*08a0*/  @P1 MOV R6, R9 ;  /* 0x0000000900061202 */ /* 0x000fc80000000f00 */
[----:B--2---:R-:W-:-:S13]  /*08b0*/  ISETP.GT.AND P1, PT, R11, R6, PT ;  /* 0x000000060b00720c */ /* 0x004fda0003f24270 */
[----:B------:R0:W-:Y:S04]  /*08c0*/  @P1 STG.E desc[UR4][R2.64], R11 ;  /* 0x0000000b02001986 */ /* 0x0001e8000c101904 */
[----:B----4-:R-:W2:Y:S01]  /*08d0*/  LDG.E R17, desc[UR4][R12.64+0x1c] ;  /* 0x00001c040c117981 */ /* 0x010ea2000c1e1900 */
[----:B------:R-:W-:Y:S02]  /*08e0*/  @P1 IMAD.MOV.U32 R6, RZ, RZ, R11 ;  /* 0x000000ffff061224 */ /* 0x000fe400078e000b */
[----:B------:R-:W-:-:S03]  /*08f0*/  VIADD R10, R10, 0x8 ;  /* 0x000000080a0a7836 */ /* 0x000fc60000000000 */
[----:B--2---:R-:W-:-:S13]  /*0900*/  ISETP.GT.AND P1, PT, R17, R6, PT ;  /* 0x000000061100720c */ /* 0x004fda0003f24270 */
[----:B------:R0:W-:Y:S01]  /*0910*/  @P1 STG.E desc[UR4][R2.64], R17 ;  /* 0x0000001102001986 */ /* 0x0001e2000c101904 */
[----:B------:R-:W-:-:S07]  /*0920*/  @P1 IMAD.MOV.U32 R6, RZ, RZ, R17 ;  /* 0x000000ffff061224 */ /* 0x000fce00078e0011 */
.L_x_3:
[----:B------:R-:W-:Y:S05]  /*0930*/  @!P0 BRA `(.L_x_0) ;  /* 0x00000000009c8947 */ /* 0x000fea0003800000 */
[----:B------:R-:W-:Y:S02]  /*0940*/  ISETP.GE.U32.AND P1, PT, R16, 0x4, PT ;  /* 0x000000041000780c */ /* 0x000fe40003f26070 */
[----:B0-----:R-:W-:-:S04]  /*0950*/  LOP3.LUT R11, R8, 0x3, RZ, 0xc0, !PT ;  /* 0x00000003080b7812 */ /* 0x001fc800078ec0ff */
[----:B------:R-:W-:-:S07]  /*0960*/  ISETP.NE.AND P0, PT, R11, RZ, PT ;  /* 0x000000ff0b00720c */ /* 0x000fce0003f05270 */
[----:B------:R-:W-:Y:S06]  /*0970*/  @!P1 BRA `(.L_x_4) ;  /* 0x0000000000549947 */ /* 0x000fec0003800000 */
[----:B------:R-:W0:Y:S01]  /*0980*/  LDC.64 R8, c[0x0][0x380] ;  /* 0x0000e000ff087b82 */ /* 0x000e220000000a00 */
[----:B------:R-:W-:-:S05]  /*0990*/  IADD3 R13, PT, PT, R7, R10, RZ ;  /* 0x0000000a070d7210 */ /* 0x000fca0007ffe0ff */
        /* <DEDUP_REMOVED lines=9> */
[----:B------:R-:W2:Y:S01]  /*0a30*/  LDG.E R17, desc[UR4][R12.64+0x8] ;  /* 0x000008040c117981 */ /* 0x000ea2000c1e1900 */
[----:B------:R-:W-:-:S05]  /*0a40*/  @P1 IMAD.MOV.U32 R6, RZ, RZ, R15 ;  /* 0x000000ffff061224 */ /* 0x000fca00078e000f */
[----:B--2---:R-:W-:-:S13]  /*0a50*/  ISETP.GT.AND P1, PT, R17, R6, PT ;  /* 0x000000061100720c */ /* 0x004fda0003f24270 */
[----:B------:R0:W-:Y:S04]  /*0a60*/  @P1 STG.E desc[UR4][R2.64], R17 ;  /* 0x0000001102001986 */ /* 0x0001e8000c101904 */
[----:B------:R-:W2:Y:S01]  /*0a70*/  LDG.E R19, desc[UR4][R12.64+0xc] ;  /* 0x00000c040c137981 */ /* 0x000ea2000c1e1900 */
[----:B------:R-:W-:Y:S01]  /*0a80*/  @P1 IMAD.MOV.U32 R6, RZ, RZ, R17 ;  /* 0x000000ffff061224 */ /* 0x000fe200078e0011 */
[----:B------:R-:W-:-:S04]  /*0a90*/  IADD3 R10, PT, PT, R10, 0x4, RZ ;  /* 0x000000040a0a7810 */ /* 0x000fc80007ffe0ff */
[----:B--2---:R-:W-:-:S13]  /*0aa0*/  ISETP.GT.AND P1, PT, R19, R6, PT ;  /* 0x000000061300720c */ /* 0x004fda0003f24270 */
[----:B------:R0:W-:Y:S01]  /*0ab0*/  @P1 STG.E desc[UR4][R2.64], R19 ;  /* 0x0000001302001986 */ /* 0x0001e2000c101904 */
[----:B------:R-:W-:-:S07]  /*0ac0*/  @P1 IMAD.MOV.U32 R6, RZ, RZ, R19 ;  /* 0x000000ffff061224 */ /* 0x000fce00078e0013 */
.L_x_4:
[----:B------:R-:W-:Y:S05]  /*0ad0*/  @!P0 BRA `(.L_x_0) ;  /* 0x0000000000348947 */ /* 0x000fea0003800000 */
[----:B0-----:R-:W0:Y:S01]  /*0ae0*/  LDC.64 R8, c[0x0][0x380] ;  /* 0x0000e000ff087b82 */ /* 0x001e220000000a00 */
[----:B------:R-:W-:Y:S02]  /*0af0*/  IMAD.IADD R7, R7, 0x1, R10 ;  /* 0x0000000107077824 */ /* 0x000fe400078e020a */
[----:B------:R-:W-:Y:S02]  /*0b00*/  IMAD.MOV R11, RZ, RZ, -R11 ;  /* 0x000000ffff0b7224 */ /* 0x000fe400078e0a0b */
[----:B0-----:R-:W-:-:S07]  /*0b10*/  IMAD.WIDE.U32 R8, R7, 0x4, R8 ;  /* 0x0000000407087825 */ /* 0x001fce00078e0008 */
.L_x_5:
[----:B--2---:R0:W2:Y:S01]  /*0b20*/  LDG.E R7, desc[UR4][R8.64] ;  /* 0x0000000408077981 */ /* 0x0040a2000c1e1900 */
[----:B------:R-:W-:-:S04]  /*0b30*/  IADD3 R11, PT, PT, R11, 0x1, RZ ;  /* 0x000000010b0b7810 */ /* 0x000fc80007ffe0ff */
[----:B------:R-:W-:Y:S02]  /*0b40*/  ISETP.NE.AND P2, PT, R11, RZ, PT ;  /* 0x000000ff0b00720c */ /* 0x000fe40003f45270 */
[----:B0-----:R-:W-:-:S05]  /*0b50*/  IADD3 R8, P1, PT, R8, 0x4, RZ ;  /* 0x0000000408087810 */ /* 0x001fca0007f3e0ff */
[----:B------:R-:W-:Y:S01]  /*0b60*/  IMAD.X R9, RZ, RZ, R9, P1 ;  /* 0x000000ffff097224 */ /* 0x000fe200008e0609 */
[----:B--2--5:R-:W-:-:S13]  /*0b70*/  ISETP.GT.AND P0, PT, R7, R6, PT ;  /* 0x000000060700720c */ /* 0x024fda0003f04270 */
[----:B------:R2:W-:Y:S01]  /*0b80*/  @P0 STG.E desc[UR4][R2.64], R7 ;  /* 0x0000000702000986 */ /* 0x0005e2000c101904 */
[----:B------:R-:W-:Y:S01]  /*0b90*/  @P0 IMAD.MOV.U32 R6, RZ, RZ, R7 ;  /* 0x000000ffff060224 */ /* 0x000fe200078e0007 */
[----:B------:R-:W-:Y:S06]  /*0ba0*/  @P2 BRA `(.L_x_5) ;  /* 0xfffffffc00dc2947 */ /* 0x000fec000383ffff */
.L_x_0:
[----:B------:R-:W-:Y:S01]  /*0bb0*/  BAR.SYNC.DEFER_BLOCKING 0x0 ;  /* 0x0000000000007b1d */ /* 0x000fe20000010000 */
[----:B------:R-:W-:-:S13]  /*0bc0*/  ISETP.NE.AND P0, PT, R5, RZ, PT ;  /* 0x000000ff0500720c */ /* 0x000fda0003f05270 */
[----:B------:R-:W-:Y:S05]  /*0bd0*/  @P0 EXIT ;  /* 0x000000000000094d */ /* 0x000fea0003800000 */
[----:B012---:R-:W0:Y:S02]  /*0be0*/  LDC.64 R2, c[0x0][0x380] ;  /* 0x0000e000ff027b82 */ /* 0x007e240000000a00 */
[----:B0-----:R0:W5:Y:S02]  /*0bf0*/  LDG.E R2, desc[UR4][R2.64] ;  /* 0x0000000402027981 */ /* 0x001164000c1e1900 */
[----:B-----5:R-:W-:-:S13]  /*0c00*/  ISETP.GE.AND P0, PT, R4, 0x2, PT ;  /* 0x000000020400780c */ /* 0x020fda0003f06270 */
[----:B0-----:R-:W-:Y:S05]  /*0c10*/  @!P0 BRA `(.L_x_6) ;  /* 0x0000000c00608947 */ /* 0x001fea0003800000 */
[----:B------:R-:W-:Y:S02]  /*0c20*/  VIADD R3, R4, 0xfffffffe ;  /* 0xfffffffe04037836 */ /* 0x000fe40000000000 */
[----:B------:R-:W-:-:S03]  /*0c30*/  IMAD.MOV.U32 R5, RZ, RZ, 0x1 ;  /* 0x00000001ff057424 */ /* 0x000fc600078e00ff */
[----:B------:R-:W-:Y:S02]  /*0c40*/  ISETP.GE.U32.AND P0, PT, R3, 0xf, PT ;  /* 0x0000000f0300780c */ /* 0x000fe40003f06070 */
[----:B------:R-:W-:-:S04]  /*0c50*/  IADD3 R3, PT, PT, R4, -0x1, RZ ;  /* 0xffffffff04037810 */ /* 0x000fc80007ffe0ff */
[----:B------:R-:W-:-:S07]  /*0c60*/  LOP3.LUT R9, R3, 0xf, RZ, 0xc0, !PT ;  /* 0x0000000f03097812 */ /* 0x000fce00078ec0ff */
[----:B------:R-:W-:Y:S05]  /*0c70*/  @!P0 BRA `(.L_x_7) ;  /* 0x0000000400ac8947 */ /* 0x000fea0003800000 */
[----:B------:R-:W0:Y:S01]  /*0c80*/  LDC.64 R4, c[0x0][0x380] ;  /* 0x0000e000ff047b82 */ /* 0x000e220000000a00 */
[----:B------:R-:W-:Y:S01]  /*0c90*/  LOP3.LUT R8, R3, 0xfffffff0, RZ, 0xc0, !PT ;  /* 0xfffffff003087812 */ /* 0x000fe200078ec0ff */
[----:B------:R-:W-:Y:S02]  /*0ca0*/  IMAD.MOV.U32 R6, RZ, RZ, RZ ;  /* 0x000000ffff067224 */ /* 0x000fe400078e00ff */
[----:B------:R-:W-:Y:S01]  /*0cb0*/  IMAD.MOV.U32 R7, RZ, RZ, R0 ;  /* 0x000000ffff077224 */ /* 0x000fe200078e0000 */
[----:B------:R-:W-:-:S07]  /*0cc0*/  IADD3 R8, PT, PT, -R8, RZ, RZ ;  /* 0x000000ff08087210 */ /* 0x000fce0007ffe1ff */
.L_x_8:
[----:B0--3--:R-:W-:-:S05]  /*0cd0*/  IMAD.WIDE R10, R7, 0x4, R4 ;  /* 0x00000004070a7825 */ /* 0x009fca00078e0204 */
[----:B------:R-:W2:Y:S01]  /*0ce0*/  LDG.E R23, desc[UR4][R10.64] ;  /* 0x000000040a177981 */ /* 0x000ea2000c1e1900 */
[----:B------:R-:W-:Y:S01]  /*0cf0*/  IMAD.WIDE R12, R0, 0x4, R10 ;  /* 0x00000004000c7825 */ /* 0x000fe200078e020a */
[----:B--2---:R-:W-:-:S13]  /*0d00*/  ISETP.GE.AND P0, PT, R2, R23, PT ;  /* 0x000000170200720c */ /* 0x004fda0003f06270 */
[----:B------:R-:W0:Y:S02]  /*0d10*/  @!P0 LDC.64 R16, c[0x0][0x380] ;  /* 0x0000e000ff108b82 */ /* 0x000e240000000a00 */
[----:B0-----:R0:W-:Y:S04]  /*0d20*/  @!P0 STG.E desc[UR4][R16.64], R23 ;  /* 0x0000001710008986 */ /* 0x0011e8000c101904 */
[----:B------:R-:W2:Y:S01]  /*0d30*/  LDG.E R25, desc[UR4][R12.64] ;  /* 0x000000040c197981 */ /* 0x000ea2000c1e1900 */
[----:B------:R-:W-:Y:S02]  /*0d40*/  @!P0 IMAD.MOV.U32 R2, RZ, RZ, R23 ;  /* 0x000000ffff028224 */ /* 0x000fe400078e0017 */
[----:B------:R-:W-:-:S03]  /*0d50*/  IMAD.WIDE R14, R0, 0x4, R12 ;  /* 0x00000004000e7825 */ /* 0x000fc600078e020c */
[----:B--2---:R-:W-:-:S13]  /*0d60*/  ISETP.GE.AND P0, PT, R2, R25, PT ;  /* 0x000000190200720c */ /* 0x004fda0003f06270 */
[----:B------:R-:W1:Y:S02]  /*0d70*/  @!P0 LDC.64 R18, c[0x0][0x380] ;  /* 0x0000e000ff128b82 */ /* 0x000e640000000a00 */
[----:B-1----:R1:W-:Y:S04]  /*0d80*/  @!P0 STG.E desc[UR4][R18.64], R25 ;  /* 0x0000001912008986 */ /* 0x0023e8000c101904 */
[----:B------:R-:W2:Y:S01]  /*0d90*/  LDG.E R27, desc[UR4][R14.64] ;  /* 0x000000040e1b7981 */ /* 0x000ea2000c1e1900 */
[----:B------:R-:W-:Y:S02]  /*0da0*/  @!P0 IMAD.MOV.U32 R2, RZ, RZ, R25 ;  /* 0x000000ffff028224 */ /* 0x000fe400078e0019 */
[----:B------:R-:W-:-:S03]  /*0db0*/  IMAD.WIDE R10, R0, 0x4, R14 ;  /* 0x00000004000a7825 */ /* 0x000fc600078e020e */
[----:B--2---:R-:W-:-:S13]  /*0dc0*/  ISETP.GE.AND P0, PT, R2, R27, PT ;  /* 0x0000001b0200720c */ /* 0x004fda0003f06270 */
[----:B------:R-:W2:Y:S02]  /*0dd0*/  @!P0 LDC.64 R20, c[0x0][0x380] ;  /* 0x0000e000ff148b82 */ /* 0x000ea40000000a00 */
[----:B--2---:R2:W-:Y:S04]  /*0de0*/  @!P0 STG.E desc[UR4][R20.64], R27 ;  /* 0x0000001b14008986 */ /* 0x0045e8000c101904 */
[----:B0-----:R-:W3:Y:S01]  /*0df0*/  LDG.E R23, desc[UR4][R10.64] ;  /* 0x000000040a177981 */ /* 0x001ee2000c1e1900 */
[----:B------:R-:W-:Y:S02]  /*0e00*/  @!P0 IMAD.MOV.U32 R2, RZ, RZ, R27 ;  /* 0x000000ffff028224 */ /* 0x000fe400078e001b */
[----:B------:R-:W-:-:S03]  /*0e10*/  IMAD.WIDE R12, R0, 0x4, R10 ;  /* 0x00000004000c7825 */ /* 0x000fc600078e020a */
[----:B---3--:R-:W-:-:S13]  /*0e20*/  ISETP.GE.AND P0, PT, R2, R23, PT ;  /* 0x000000170200720c */ /* 0x008fda0003f06270 */
[----:B------:R-:W0:Y:S02]  /*0e30*/  @!P0 LDC.64 R16, c[0x0][0x380] ;  /* 0x0000e000ff108b82 */ /* 0x000e240000000a00 */
[----:B0-----:R0:W-:Y:S04]  /*0e40*/  @!P0 STG.E desc[UR4][R16.64], R23 ;  /* 0x0000001710008986 */ /* 0x0011e8000c101904 */
[----:B-1----:R-:W3:Y:S01]  /*0e50*/  LDG.E R25, desc[UR4][R12.64] ;  /* 0x000000040c197981 */ /* 0x002ee2000c1e1900 */
[----:B------:R-:W-:Y:S01]  /*0e60*/  @!P0 MOV R2, R23 ;  /* 0x0000001700028202 */ /* 0x000fe20000000f00 */
[----:B------:R-:W-:-:S03]  /*0e70*/  IMAD.WIDE R14, R0, 0x4, R12 ;  /* 0x00000004000e7825 */ /* 0x000fc600078e020c */
[----:B---3--:R-:W-:-:S13]  /*0e80*/  ISETP.GE.AND P0, PT, R2, R25, PT ;  /* 0x000000190200720c */ /* 0x008fda0003f06270 */
[----:B------:R-:W1:Y:S02]  /*0e90*/  @!P0 LDC.64 R18, c[0x0][0x380] ;  /* 0x0000e000ff128b82 */ /* 0x000e640000000a00 */
[----:B-1----:R1:W-:Y:S04]  /*0ea0*/  @!P0 STG.E desc[UR4][R18.64], R25 ;  /* 0x0000001912008986 */ /* 0x0023e8000c101904 */
[----:B--2---:R-:W2:Y:S01]  /*0eb0*/  LDG.E R27, desc[UR4][R14.64] ;  /* 0x000000040e1b7981 */ /* 0x004ea2000c1e1900 */
        /* <DEDUP_REMOVED lines=12> */
[----:B------:R-:W-:Y:S02]  /*0f80*/  @!P0 IMAD.MOV.U32 R2, RZ, RZ, R23 ;  /* 0x000000ffff028224 */ /* 0x000fe400078e0017 */
[----:B------:R-:W-:-:S03]  /*0f90*/  IMAD.WIDE R14, R0, 0x4, R12 ;  /* 0x00000004000e7825 */ /* 0x000fc600078e020c */
[----:B---3--:R-:W-:-:S13]  /*0fa0*/  ISETP.GE.AND P0, PT, R2, R25, PT ;  /* 0x000000190200720c */ /* 0x008fda0003f06270 */
[----:B------:R-:W1:Y:S02]  /*0fb0*/  @!P0 LDC.64 R18, c[0x0][0x380] ;  /* 0x0000e000ff128b82 */ /* 0x000e640000000a00 */
[----:B-1----:R1:W-:Y:S04]  /*0fc0*/  @!P0 STG.E desc[UR4][R18.64], R25 ;  /* 0x0000001912008986 */ /* 0x0023e8000c101904 */
[----:B--2---:R-:W2:Y:S01]  /*0fd0*/  LDG.E R27, desc[UR4][R14.64] ;  /* 0x000000040e1b7981 */ /* 0x004ea2000c1e1900 */
[----:B------:R-:W-:Y:S01]  /*0fe0*/  @!P0 MOV R2, R25 ;  /* 0x0000001900028202 */ /* 0x000fe20000000f00 */
        /* <DEDUP_REMOVED lines=23> */
[----:B------:R-:W-:Y:S01]  /*1160*/  @!P0 MOV R2, R27 ;  /* 0x0000001b00028202 */ /* 0x000fe20000000f00 */
[----:B------:R-:W-:-:S03]  /*1170*/  IMAD.WIDE R12, R0, 0x4, R10 ;  /* 0x00000004000c7825 */ /* 0x000fc600078e020a */
[----:B---3--:R-:W-:-:S13]  /*1180*/  ISETP.GE.AND P0, PT, R2, R23, PT ;  /* 0x000000170200720c */ /* 0x008fda0003f06270 */
[----:B------:R-:W0:Y:S02]  /*1190*/  @!P0 LDC.64 R16, c[0x0][0x380] ;  /* 0x0000e000ff108b82 */ /* 0x000e240000000a00 */
[----:B0-----:R3:W-:Y:S04]  /*11a0*/  @!P0 STG.E desc[UR4][R16.64], R23 ;  /* 0x0000001710008986 */ /* 0x0017e8000c101904 */
[----:B-1----:R-:W4:Y:S01]  /*11b0*/  LDG.E R25, desc[UR4][R12.64] ;  /* 0x000000040c197981 */ /* 0x002f22000c1e1900 */
[----:B------:R-:W-:Y:S02]  /*11c0*/  @!P0 IMAD.MOV.U32 R2, RZ, RZ, R23 ;  /* 0x000000ffff028224 */ /* 0x000fe400078e0017 */
[----:B------:R-:W-:-:S03]  /*11d0*/  IMAD.WIDE R14, R0, 0x4, R12 ;  /* 0x00000004000e7825 */ /* 0x000fc600078e020c */
[----:B----4-:R-:W-:-:S13]  /*11e0*/  ISETP.GE.AND P0, PT, R2, R25, PT ;  /* 0x000000190200720c */ /* 0x010fda0003f06270 */
[----:B------:R-:W0:Y:S02]  /*11f0*/  @!P0 LDC.64 R18, c[0x0][0x380] ;  /* 0x0000e000ff128b82 */ /* 0x000e240000000a00 */
[----:B0-----:R3:W-:Y:S04]  /*1200*/  @!P0 STG.E desc[UR4][R18.64], R25 ;  /* 0x0000001912008986 */ /* 0x0017e8000c101904 */
[----:B--2---:R-:W2:Y:S01]  /*1210*/  LDG.E R27, desc[UR4][R14.64] ;  /* 0x000000040e1b7981 */ /* 0x004ea2000c1e1900 */
[----:B------:R-:W-:Y:S02]  /*1220*/  @!P0 IMAD.MOV.U32 R2, RZ, RZ, R25 ;  /* 0x000000ffff028224 */ /* 0x000fe400078e0019 */
[----:B------:R-:W-:-:S03]  /*1230*/  IMAD.WIDE R10, R0, 0x4, R14 ;  /* 0x00000004000a7825 */ /* 0x000fc600078e020e */
[----:B--2---:R-:W-:-:S13]  /*1240*/  ISETP.GE.AND P0, PT, R2, R27, PT ;  /* 0x0000001b0200720c */ /* 0x004fda0003f06270 */
[----:B------:R-:W0:Y:S02]  /*1250*/  @!P0 LDC.64 R20, c[0x0][0x380] ;  /* 0x0000e000ff148b82 */ /* 0x000e240000000a00 */
[----:B0-----:R3:W-:Y:S04]  /*1260*/  @!P0 STG.E desc[UR4][R20.64], R27 ;  /* 0x0000001b14008986 */ /* 0x0017e8000c101904 */
[----:B------:R-:W2:Y:S01]  /*1270*/  LDG.E R11, desc[UR4][R10.64] ;  /* 0x000000040a0b7981 */ /* 0x000ea2000c1e1900 */
[----:B------:R-:W-:Y:S01]  /*1280*/  @!P0 IMAD.MOV.U32 R2, RZ, RZ, R27 ;  /* 0x000000ffff028224 */ /* 0x000fe200078e001b */
[----:B------:R-:W-:Y:S01]  /*1290*/  IADD3 R8, PT, PT, R8, 0x10, RZ ;  /* 0x0000001008087810 */ /* 0x000fe20007ffe0ff */
[----:B------:R-:W-:Y:S01]  /*12a0*/  VIADD R6, R6, 0x10 ;  /* 0x0000001006067836 */ /* 0x000fe20000000000 */
[----:B------:R-:W-:-:S02]  /*12b0*/  LEA R7, R0, R7, 0x4 ;  /* 0x0000000700077211 */ /* 0x000fc400078e20ff */
[----:B------:R-:W-:Y:S02]  /*12c0*/  ISETP.NE.AND P1, PT, R8, RZ, PT ;  /* 0x000000ff0800720c */ /* 0x000fe40003f25270 */
[----:B--2---:R-:W-:-:S13]  /*12d0*/  ISETP.GE.AND P0, PT, R2, R11, PT ;  /* 0x0000000b0200720c */ /* 0x004fda0003f06270 */
[----:B------:R-:W0:Y:S01]  /*12e0*/  @!P0 LDC.64 R12, c[0x0][0x380] ;  /* 0x0000e000ff0c8b82 */ /* 0x000e220000000a00 */
[----:B------:R-:W-:Y:S01]  /*12f0*/  @!P0 IMAD.MOV.U32 R2, RZ, RZ, R11 ;  /* 0x000000ffff028224 */ /* 0x000fe200078e000b */
[----:B0-----:R3:W-:Y:S01]  /*1300*/  @!P0 STG.E desc[UR4][R12.64], R11 ;  /* 0x0000000b0c008986 */ /* 0x0017e2000c101904 */
[----:B------:R-:W-:Y:S05]  /*1310*/  @P1 BRA `(.L_x_8) ;  /* 0xfffffff8006c1947 */ /* 0x000fea000383ffff */
[----:B------:R-:W-:-:S07]  /*1320*/  VIADD R5, R6, 0x1 ;  /* 0x0000000106057836 */ /* 0x000fce0000000000 */
.L_x_7:
[----:B------:R-:W-:-:S13]  /*1330*/  ISETP.NE.AND P0, PT, R9, RZ, PT ;  /* 0x000000ff0900720c */ /* 0x000fda0003f05270 */
[----:B------:R-:W-:Y:S05]  /*1340*/  @!P0 BRA `(.L_x_6) ;  /* 0x0000000400948947 */ /* 0x000fea0003800000 */
[----:B------:R-:W-:Y:S02]  /*1350*/  ISETP.GE.U32.AND P1, PT, R9, 0x8, PT ;  /* 0x000000080900780c */ /* 0x000fe40003f26070 */
[----:B------:R-:W-:-:S04]  /*1360*/  LOP3.LUT R4, R3, 0x7, RZ, 0xc0, !PT ;  /* 0x0000000703047812 */ /* 0x000fc800078ec0ff */
[----:B------:R-:W-:-:S07]  /*1370*/  ISETP.NE.AND P0, PT, R4, RZ, PT ;  /* 0x000000ff0400720c */ /* 0x000fce0003f05270 */
[----:B------:R-:W-:Y:S06]  /*1380*/  @!P1 BRA `(.L_x_9) ;  /* 0x0000000000cc9947 */ /* 0x000fec0003800000 */
[----:B------:R-:W0:Y:S01]  /*1390*/  LDC.64 R6, c[0x0][0x380] ;  /* 0x0000e000ff067b82 */ /* 0x000e220000000a00 */
[----:B------:R-:W-:-:S04]  /*13a0*/  IMAD R9, R0, R5, RZ ;  /* 0x0000000500097224 */ /* 0x000fc800078e02ff */
[----:B0-----:R-:W-:-:S05]  /*13b0*/  IMAD.WIDE R6, R9, 0x4, R6 ;  /* 0x0000000409067825 */ /* 0x001fca00078e0206 */
[----:B---3--:R-:W2:Y:S01]  /*13c0*/  LDG.E R19, desc[UR4][R6.64] ;  /* 0x0000000406137981 */ /* 0x008ea2000c1e1900 */
        /* <DEDUP_REMOVED lines=30> */
[----:B0-----:R-:W-:-:S03]  /*15b0*/  IMAD.WIDE R12, R0, 0x4, R10 ;  /* 0x00000004000c7825 */ /* 0x001fc600078e020a */
[----:B--2---:R-:W-:-:S13]  /*15c0*/  ISETP.GE.AND P1, PT, R2, R23, PT ;  /* 0x000000170200720c */ /* 0x004fda0003f26270 */
[----:B------:R-:W0:Y:S02]  /*15d0*/  @!P1 LDC.64 R16, c[0x0][0x380] ;  /* 0x0000e000ff109b82 */ /* 0x000e240000000a00 */
[----:B0-----:R1:W-:Y:S04]  /*15e0*/  @!P1 STG.E desc[UR4][R16.64], R23 ;  /* 0x0000001710009986 */ /* 0x0013e8000c101904 */
[----:B------:R-:W2:Y:S01]  /*15f0*/  LDG.E R19, desc[UR4][R12.64] ;  /* 0x000000040c137981 */ /* 0x000ea2000c1e1900 */
[----:B------:R-:W-:Y:S02]  /*1600*/  @!P1 IMAD.MOV.U32 R2, RZ, RZ, R23 ;  /* 0x000000ffff029224 */ /* 0x000fe400078e0017 */
[----:B------:R-:W-:-:S03]  /*1610*/  IMAD.WIDE R6, R0, 0x4, R12 ;  /* 0x0000000400067825 */ /* 0x000fc600078e020c */
[----:B--2---:R-:W-:-:S13]  /*1620*/  ISETP.GE.AND P1, PT, R2, R19, PT ;  /* 0x000000130200720c */ /* 0x004fda0003f26270 */
[----:B------:R-:W0:Y:S02]  /*1630*/  @!P1 LDC.64 R8, c[0x0][0x380] ;  /* 0x0000e000ff089b82 */ /* 0x000e240000000a00 */
[----:B0-----:R1:W-:Y:S04]  /*1640*/  @!P1 STG.E desc[UR4][R8.64], R19 ;  /* 0x0000001308009986 */ /* 0x0013e8000c101904 */
[----:B------:R-:W2:Y:S01]  /*1650*/  LDG.E R7, desc[UR4][R6.64] ;  /* 0x0000000406077981 */ /* 0x000ea2000c1e1900 */
[----:B------:R-:W-:Y:S01]  /*1660*/  @!P1 IMAD.MOV.U32 R2, RZ, RZ, R19 ;  /* 0x000000ffff029224 */ /* 0x000fe200078e0013 */
[----:B------:R-:W-:-:S04]  /*1670*/  IADD3 R5, PT, PT, R5, 0x8, RZ ;  /* 0x0000000805057810 */ /* 0x000fc80007ffe0ff */
[----:B--2---:R-:W-:-:S13]  /*1680*/  ISETP.GE.AND P1, PT, R2, R7, PT ;  /* 0x000000070200720c */ /* 0x004fda0003f26270 */
[----:B------:R-:W0:Y:S01]  /*1690*/  @!P1 LDC.64 R10, c[0x0][0x380] ;  /* 0x0000e000ff0a9b82 */ /* 0x000e220000000a00 */
[----:B------:R-:W-:Y:S01]  /*16a0*/  @!P1 IMAD.MOV.U32 R2, RZ, RZ, R7 ;  /* 0x000000ffff029224 */ /* 0x000fe200078e0007 */
[----:B0-----:R1:W-:Y:S06]  /*16b0*/  @!P1 STG.E desc[UR4][R10.64], R7 ;  /* 0x000000070a009986 */ /* 0x0013ec000c101904 */
.L_x_9:
[----:B------:R-:W-:Y:S05]  /*16c0*/  @!P0 BRA `(.L_x_6) ;  /* 0x0000000000b48947 */ /* 0x000fea0003800000 */
[----:B------:R-:W-:Y:S02]  /*16d0*/  ISETP.GE.U32.AND P1, PT, R4, 0x4, PT ;  /* 0x000000040400780c */ /* 0x000fe40003f26070 */
[----:B------:R-:W-:-:S04]  /*16e0*/  LOP3.LUT R3, R3, 0x3, RZ, 0xc0, !PT ;  /* 0x0000000303037812 */ /* 0x000fc800078ec0ff */
[----:B------:R-:W-:-:S07]  /*16f0*/  ISETP.NE.AND P0, PT, R3, RZ, PT ;  /* 0x000000ff0300720c */ /* 0x000fce0003f05270 */
[----:B------:R-:W-:Y:S06]  /*1700*/  @!P1 BRA `(.L_x_10) ;  /* 0x00000000006c9947 */ /* 0x000fec0003800000 */
[----:B-1----:R-:W0:Y:S01]  /*1710*/  LDC.64 R6, c[0x0][0x380] ;  /* 0x0000e000ff067b82 */ /* 0x002e220000000a00 */
        /* <DEDUP_REMOVED lines=17> */
[----:B------:R-:W1:Y:S02]  /*1830*/  @!P1 LDC.64 R16, c[0x0][0x380] ;  /* 0x0000e000ff109b82 */ /* 0x000e640000000a00 */
[----:B-1----:R0:W-:Y:S04]  /*1840*/  @!P1 STG.E desc[UR4][R16.64], R23 ;  /* 0x0000001710009986 */ /* 0x0021e8000c101904 */
[----:B------:R-:W2:Y:S01]  /*1850*/  LDG.E R7, desc[UR4][R6.64] ;  /* 0x0000000406077981 */ /* 0x000ea2000c1e1900 */
[----:B------:R-:W-:Y:S02]  /*1860*/  @!P1 IMAD.MOV.U32 R2, RZ, RZ, R23 ;  /* 0x000000ffff029224 */ /* 0x000fe400078e0017 */
[----:B------:R-:W-:-:S03]  /*1870*/  VIADD R5, R5, 0x4 ;  /* 0x0000000405057836 */ /* 0x000fc60000000000 */
[----:B--2---:R-:W-:-:S13]  /*1880*/  ISETP.GE.AND P1, PT, R2, R7, PT ;  /* 0x000000070200720c */ /* 0x004fda0003f26270 */
[----:B------:R-:W1:Y:S01]  /*1890*/  @!P1 LDC.64 R8, c[0x0][0x380] ;  /* 0x0000e000ff089b82 */ /* 0x000e620000000a00 */
[----:B------:R-:W-:Y:S01]  /*18a0*/  @!P1 MOV R2, R7 ;  /* 0x0000000700029202 */ /* 0x000fe20000000f00 */
[----:B-1----:R0:W-:Y:S06]  /*18b0*/  @!P1 STG.E desc[UR4][R8.64], R7 ;  /* 0x0000000708009986 */ /* 0x0021ec000c101904 */
.L_x_10:
[----:B------:R-:W-:Y:S05]  /*18c0*/  @!P0 BRA `(.L_x_6) ;  /* 0x0000000000348947 */ /* 0x000fea0003800000 */
[----:B01----:R-:W0:Y:S01]  /*18d0*/  LDC.64 R6, c[0x0][0x380] ;  /* 0x0000e000ff067b82 */ /* 0x003e220000000a00 */
[----:B---3--:R-:W-:Y:S02]  /*18e0*/  IMAD R11, R0, R5, RZ ;  /* 0x00000005000b7224 */ /* 0x008fe400078e02ff */
[----:B------:R-:W-:-:S07]  /*18f0*/  IMAD.MOV R3, RZ, RZ, -R3 ;  /* 0x000000ffff037224 */ /* 0x000fce00078e0a03 */
.L_x_11:
[----:B0-2---:R-:W-:-:S06]  /*1900*/  IMAD.WIDE R4, R11, 0x4, R6 ;  /* 0x000000040b047825 */ /* 0x005fcc00078e0206 */
[----:B------:R-:W2:Y:S01]  /*1910*/  LDG.E R5, desc[UR4][R4.64] ;  /* 0x0000000404057981 */ /* 0x000ea2000c1e1900 */
[----:B------:R-:W-:Y:S02]  /*1920*/  VIADD R3, R3, 0x1 ;  /* 0x0000000103037836 */ /* 0x000fe40000000000 */
[----:B------:R-:W-:-:S03]  /*1930*/  IMAD.IADD R11, R0, 0x1, R11 ;  /* 0x00000001000b7824 */ /* 0x000fc600078e020b */
[----:B------:R-:W-:Y:S02]  /*1940*/  ISETP.NE.AND P1, PT, R3, RZ, PT ;  /* 0x000000ff0300720c */ /* 0x000fe40003f25270 */
[----:B--2---:R-:W-:-:S13]  /*1950*/  ISETP.GE.AND P0, PT, R2, R5, PT ;  /* 0x000000050200720c */ /* 0x004fda0003f06270 */
[----:B------:R-:W0:Y:S01]  /*1960*/  @!P0 LDC.64 R8, c[0x0][0x380] ;  /* 0x0000e000ff088b82 */ /* 0x000e220000000a00 */
[----:B------:R-:W-:Y:S01]  /*1970*/  @!P0 MOV R2, R5 ;  /* 0x0000000500028202 */ /* 0x000fe20000000f00 */
[----:B0-----:R2:W-:Y:S01]  /*1980*/  @!P0 STG.E desc[UR4][R8.64], R5 ;  /* 0x0000000508008986 */ /* 0x0015e2000c101904 */
[----:B------:R-:W-:Y:S05]  /*1990*/  @P1 BRA `(.L_x_11) ;  /* 0xfffffffc00d81947 */ /* 0x000fea000383ffff */
.L_x_6:
[----:B--2---:R-:W2:Y:S02]  /*19a0*/  LDC.64 R4, c[0x0][0x3a0] ;  /* 0x0000e800ff047b82 */ /* 0x004ea40000000a00 */
[----:B--2---:R-:W-:Y:S01]  /*19b0*/  STG.E desc[UR4][R4.64+0x8], R2 ;  /* 0x0000080204007986 */ /* 0x004fe2000c101904 */
[----:B------:R-:W-:Y:S05]  /*19c0*/  EXIT ;  /* 0x000000000000794d */ /* 0x000fea0003800000 */
.L_x_12:
[----:B------:R-:W-:-:S00]  /*19d0*/  BRA `(.L_x_12) ;  /* 0xfffffffc00fc7947 */ /* 0x000fc0000383ffff */
[----:B------:R-:W-:-:S00]  /*19e0*/  NOP ;  /* 0x0000000000007918 */ /* 0x000fc00000000000 */
        /* <DEDUP_REMOVED lines=9> */
.L_x_178:


//--------------------- .text._Z9flocSizezPiS_S_S_S_S_S_ --------------------------
	.section	.text._Z9flocSizezPiS_S_S_S_S_S_,"ax",@progbits
	.align	128
        .global         _Z9flocSizezPiS_S_S_S_S_S_
        .type           _Z9flocSizezPiS_S_S_S_S_S_,@function
        .size           _Z9flocSizezPiS_S_S_S_S_S_,(.L_x_179 - _Z9flocSizezPiS_S_S_S_S_S_)
        .other          _Z9flocSizezPiS_S_S_S_S_S_,@"STO_CUDA_ENTRY STV_DEFAULT"
_Z9flocSizezPiS_S_S_S_S_S_:
.text._Z9flocSizezPiS_S_S_S_S_S_:
[----:B------:R-:W0:Y:S08]  /*0000*/  LDC R1, c[0x0][0x37c] ;  /* 0x0000df00ff017b82 */ /* 0x000e300000000800 */
[----:B------:R-:W1:Y:S01]  /*0010*/  LDC.64 R12, c[0x0][0x3a0] ;  /* 0x0000e800ff0c7b82 */ /* 0x000e620000000a00 */
[----:B------:R-:W1:Y:S01]  /*0020*/  LDCU.64 UR6, c[0x0][0x358] ;  /* 0x00006b00ff0677ac */ /* 0x000e620008000a00 */
[----:B0-----:R-:W-:-:S06]  /*0030*/  IADD3 R1, PT, PT, R1, -0x8, RZ ;  /* 0xfffffff801017810 */ /* 0x001fcc0007ffe0ff */
[----:B------:R-:W0:Y:S01]  /*0040*/  LDC.64 R6, c[0x0][0x390] ;  /* 0x0000e400ff067b82 */ /* 0x000e220000000a00 */
[----:B------:R-:W2:Y:S01]  /*0050*/  S2R R2, SR_CTAID.X ;  /* 0x0000000000027919 */ /* 0x000ea20000002500 */
[----:B------:R-:W2:Y:S06]  /*0060*/  S2R R3, SR_TID.X ;  /* 0x0000000000037919 */ /* 0x000eac0000002100 */
[----:B------:R-:W3:Y:S01]  /*0070*/  LDC.64 R14, c[0x0][0x3b0] ;  /* 0x0000ec00ff0e7b82 */ /* 0x000ee20000000a00 */
[----:B-1----:R-:W4:Y:S07]  /*0080*/  LDG.E R0, desc[UR6][R12.64] ;  /* 0x000000060c007981 */ /* 0x002f2e000c1e1900 */
[----:B------:R-:W1:Y:S01]  /*0090*/  LDC.64 R10, c[0x0][0x398] ;  /* 0x0000e600ff0a7b82 */ /* 0x000e620000000a00 */
[----:B0-----:R0:W2:Y:S07]  /*00a0*/  LDG.E R5, desc[UR6][R6.64] ;  /* 0x0000000606057981 */ /* 0x0010ae000c1e1900 */
[----:B------:R-:W3:Y:S01]  /*00b0*/  LDC.64 R16, c[0x0][0x3a8] ;  /* 0x0000ea00ff107b82 */ /* 0x000ee20000000a00 */
[----:B------:R-:W0:Y:S01]  /*00c0*/  LDCU UR4, c[0x0][0x2f8] ;  /* 0x00005f00ff0477ac */ /* 0x000e220008000800 */
[----:B------:R-:W2:Y:S01]  /*00d0*/  LDCU UR5, c[0x0][0x2fc] ;  /* 0x00005f80ff0577ac */ /* 0x000ea20008000800 */
[----:B-1----:R1:W5:Y:S01]  /*00e0*/  LDG.E R4, desc[UR6][R10.64] ;  /* 0x000000060a047981 */ /* 0x002362000c1e1900 */
[----:B0-----:R-:W-:-:S03]  /*00f0*/  IADD3 R6, P0, PT, R1, UR4, RZ ;  /* 0x0000000401067c10 */ /* 0x001fc6000ff1e0ff */
[----:B---3--:R1:W5:Y:S01]  /*0100*/  LDG.E R9, desc[UR6][R16.64] ;  /* 0x0000000610097981 */ /* 0x008362000c1e1900 */
[----:B----4-:R-:W-:Y:S01]  /*0110*/  ISETP.GE.AND P1, PT, R0, 0x1, PT ;  /* 0x000000010000780c */ /* 0x010fe20003f26270 */
[----:B--2---:R-:W-:-:S04]  /*0120*/  IMAD R8, R5, R3, R2 ;  /* 0x0000000305087224 */ /* 0x004fc800078e0202 */
[----:B------:R-:W-:-:S05]  /*0130*/  IMAD.WIDE R14, R8, 0x4, R14 ;  /* 0x00000004080e7825 */ /* 0x000fca00078e020e */
[----:B------:R1:W-:Y:S03]  /*0140*/  STG.E desc[UR6][R14.64], RZ ;  /* 0x000000ff0e007986 */ /* 0x0003e6000c101906 */
[----:B------:R-:W-:Y:S05]  /*0150*/  @!P1 EXIT ;  /* 0x000000000000994d */ /* 0x000fea0003800000 */
[C---:B------:R-:W-:Y:S01]  /*0160*/  ISETP.GE.U32.AND P2, PT, R0.reuse, 0x10, PT ;  /* 0x000000100000780c */ /* 0x040fe20003f46070 */
[----:B-1----:R-:W-:Y:S01]  /*0170*/  HFMA2 R16, -RZ, RZ, 0, 0 ;  /* 0x00000000ff107431 */ /* 0x002fe200000001ff */
[----:B------:R-:W-:Y:S01]  /*0180*/  LOP3.LUT R10, R0, 0xf, RZ, 0xc0, !PT ;  /* 0x0000000f000a7812 */ /* 0x000fe200078ec0ff */
[----:B-----5:R-:W-:Y:S02]  /*0190*/  IMAD R11, R5, R4, RZ ;  /* 0x00000004050b7224 */ /* 0x020fe400078e02ff */
[----:B------:R-:W-:Y:S01]  /*01a0*/  IMAD.MOV.U32 R26, RZ, RZ, RZ ;  /* 0x000000ffff1a7224 */ /* 0x000fe200078e00ff */
[----:B------:R-:W-:-:S07]  /*01b0*/  ISETP.NE.AND P1, PT, R10, RZ, PT ;  /* 0x000000ff0a00720c */ /* 0x000fce0003f25270 */
[----:B------:R-:W-:Y:S06]  /*01c0*/  @!P2 BRA `(.L_x_13) ;  /* 0x0000000000c0a947 */ /* 0x000fec0003800000 */
[----:B------:R-:W-:Y:S01]  /*01d0*/  LOP3.LUT R26, R0, 0x7ffffff0, RZ, 0xc0, !PT ;  /* 0x7ffffff0001a7812 */ /* 0x000fe200078ec0ff */
[----:B------:R-:W-:Y:S01]  /*01e0*/  UMOV UR4, URZ ;  /* 0x000000ff00047c82 */ /* 0x000fe20008000000 */
[----:B------:R-:W-:-:S07]  /*01f0*/  MOV R16, RZ ;  /* 0x000000ff00107202 */ /* 0x000fce0000000f00 */
.L_x_14:
[----:B------:R-:W0:Y:S01]  /*0200*/  LDC.64 R20, c[0x0][0x380] ;  /* 0x0000e000ff147b82 */ /* 0x000e220000000a00 */
[----:B------:R-:W-:-:S04]  /*0210*/  IMAD R7, R11, UR4, R8 ;  /* 0x000000040b077c24 */ /* 0x000fc8000f8e0208 */
[----:B0-----:R-:W-:-:S04]  /*0220*/  IMAD.WIDE R20, R7, 0x4, R20 ;  /* 0x0000000407147825 */ /* 0x001fc800078e0214 */
[C---:B------:R-:W-:Y:S02]  /*0230*/  IMAD.WIDE R24, R11.reuse, 0x4, R20 ;  /* 0x000000040b187825 */ /* 0x040fe400078e0214 */
[----:B------:R-:W2:Y:S02]  /*0240*/  LDG.E R21, desc[UR6][R20.64] ;  /* 0x0000000614157981 */ /* 0x000ea4000c1e1900 */
[C---:B------:R-:W-:Y:S02]  /*0250*/  IMAD.WIDE R18, R11.reuse, 0x4, R24 ;  /* 0x000000040b127825 */ /* 0x040fe400078e0218 */
[----:B------:R0:W2:Y:S02]  /*0260*/  LDG.E R17, desc[UR6][R24.64] ;  /* 0x0000000618117981 */ /* 0x0000a4000c1e1900 */
[C---:B------:R-:W-:Y:S02]  /*0270*/  IMAD.WIDE R22, R11.reuse, 0x4, R18 ;  /* 0x000000040b167825 */ /* 0x040fe400078e0212 */
[----:B------:R-:W3:Y:S02]  /*0280*/  LDG.E R18, desc[UR6][R18.64] ;  /* 0x0000000612127981 */ /* 0x000ee4000c1e1900 */
[----:B------:R-:W-:-:S05]  /*0290*/  IMAD.WIDE R12, R11, 0x4, R22 ;  /* 0x000000040b0c7825 */ /* 0x000fca00078e0216 */
[----:B------:R-:W4:Y:S01]  /*02a0*/  LDG.E R7, desc[UR6][R12.64] ;  /* 0x000000060c077981 */ /* 0x000f22000c1e1900 */
[----:B0-----:R-:W-:-:S03]  /*02b0*/  IMAD.WIDE R24, R11, 0x4, R12 ;  /* 0x000000040b187825 */ /* 0x001fc600078e020c */
[----:B------:R0:W3:Y:S04]  /*02c0*/  LDG.E R19, desc[UR6][R22.64] ;  /* 0x0000000616137981 */ /* 0x0000e8000c1e1900 */
[----:B------:R-:W4:Y:S01]  /*02d0*/  LDG.E R20, desc[UR6][R24.64] ;  /* 0x0000000618147981 */ /* 0x000f22000c1e1900 */
[----:B------:R-:W-:-:S04]  /*02e0*/  IMAD.WIDE R28, R11, 0x4, R24 ;  /* 0x000000040b1c7825 */ /* 0x000fc800078e0218 */
[C---:B0-----:R-:W-:Y:S02]  /*02f0*/  IMAD.WIDE R22, R11.reuse, 0x4, R28 ;  /* 0x000000040b167825 */ /* 0x041fe400078e021c */
[----:B------:R-:W5:Y:S02]  /*0300*/  LDG.E R28, desc[UR6][R28.64] ;  /* 0x000000061c1c7981 */ /* 0x000f64000c1e1900 */
[----:B------:R-:W-:Y:S02]  /*0310*/  IMAD.WIDE R12, R11, 0x4, R22 ;  /* 0x000000040b0c7825 */ /* 0x000fe400078e0216 */
[----:B------:R0:W5:Y:S04]  /*0320*/  LDG.E R27, desc[UR6][R22.64] ;  /* 0x00000006161b7981 */ /* 0x000168000c1e1900 */
[----:B------:R1:W5:Y:S01]  /*0330*/  LDG.E R29, desc[UR6][R12.64] ;  /* 0x000000060c1d7981 */ /* 0x000362000c1e1900 */
[----:B--2---:R-:W-:Y:S01]  /*0340*/  IADD3 R21, PT, PT, R17, R21, R16 ;  /* 0x0000001511157210 */ /* 0x004fe20007ffe010 */
[----:B------:R-:W-:-:S03]  /*0350*/  IMAD.WIDE R16, R11, 0x4, R12 ;  /* 0x000000040b107825 */ /* 0x000fc600078e020c */
[----:B---3--:R-:W-:Y:S01]  /*0360*/  IADD3 R21, PT, PT, R19, R18, R21 ;  /* 0x0000001213157210 */ /* 0x008fe20007ffe015 */
[C---:B------:R-:W-:Y:S02]  /*0370*/  IMAD.WIDE R18, R11.reuse, 0x4, R16 ;  /* 0x000000040b127825 */ /* 0x040fe400078e0210 */
[----:B------:R-:W2:Y:S01]  /*0380*/  LDG.E R16, desc[UR6][R16.64] ;  /* 0x0000000610107981 */ /* 0x000ea2000c1e1900 */
[----:B----4-:R-:W-:Y:S01]  /*0390*/  IADD3 R7, PT, PT, R20, R7, R21 ;  /* 0x0000000714077210 */ /* 0x010fe20007ffe015 */
[----:B------:R-:W-:-:S04]  /*03a0*/  IMAD.WIDE R20, R11, 0x4, R18 ;  /* 0x000000040b147825 */ /* 0x000fc800078e0212 */
[C---:B0-----:R-:W-:Y:S01]  /*03b0*/  IMAD.WIDE R22, R11.reuse, 0x4, R20 ;  /* 0x000000040b167825 */ /* 0x041fe200078e0214 */
[----:B------:R0:W3:Y:S04]  /*03c0*/  LDG.E R17, desc[UR6][R18.64] ;  /* 0x0000000612117981 */ /* 0x0000e8000c1e1900 */
[----:B------:R-:W3:Y:S01]  /*03d0*/  LDG.E R20, desc[UR6][R20.64] ;  /* 0x0000000614147981 */ /* 0x000ee2000c1e1900 */
[----:B------:R-:W-:-:S03]  /*03e0*/  IMAD.WIDE R24, R11, 0x4, R22 ;  /* 0x000000040b187825 */ /* 0x000fc600078e0216 */
[----:B------:R-:W4:Y:S01]  /*03f0*/  LDG.E R22, desc[UR6][R22.64] ;  /* 0x0000000616167981 */ /* 0x000f22000c1e1900 */
[----:B-1----:R-:W-:-:S03]  /*0400*/  IMAD.WIDE R12, R11, 0x4, R24 ;  /* 0x000000040b0c7825 */ /* 0x002fc600078e0218 */
[----:B------:R-:W4:Y:S01]  /*0410*/  LDG.E R25, desc[UR6][R24.64] ;  /* 0x0000000618197981 */ /* 0x000f22000c1e1900 */
[----:B0-----:R-:W-:-:S03]  /*0420*/  IMAD.WIDE R18, R11, 0x4, R12 ;  /* 0x000000040b127825 */ /* 0x001fc600078e020c */
[----:B------:R-:W4:Y:S04]  /*0430*/  LDG.E R12, desc[UR6][R12.64] ;  /* 0x000000060c0c7981 */ /* 0x000f28000c1e1900 */
[----:B------:R-:W4:Y:S01]  /*0440*/  LDG.E R18, desc[UR6][R18.64] ;  /* 0x0000000612127981 */ /* 0x000f22000c1e1900 */
[----:B------:R-:W-:Y:S01]  /*0450*/  UIADD3 UR4, UPT, UPT, UR4, 0x10, URZ ;  /* 0x0000001004047890 */ /* 0x000fe2000fffe0ff */
[----:B-----5:R-:W-:-:S05]  /*0460*/  IADD3 R7, PT, PT, R27, R28, R7 ;  /* 0x0000001c1b077210 */ /* 0x020fca0007ffe007 */
[----:B------:R-:W-:Y:S02]  /*0470*/  ISETP.NE.AND P2, PT, R26, UR4, PT ;  /* 0x000000041a007c0c */ /* 0x000fe4000bf45270 */
[----:B--2---:R-:W-:-:S04]  /*0480*/  IADD3 R7, PT, PT, R16, R29, R7 ;  /* 0x0000001d10077210 */ /* 0x004fc80007ffe007 */
[----:B---3--:R-:W-:-:S04]  /*0490*/  IADD3 R7, PT, PT, R20, R17, R7 ;  /* 0x0000001114077210 */ /* 0x008fc80007ffe007 */
[----:B----4-:R-:W-:-:S04]  /*04a0*/  IADD3 R7, PT, PT, R25, R22, R7 ;  /* 0x0000001619077210 */ /* 0x010fc80007ffe007 */
[----:B------:R-:W-:Y:S01]  /*04b0*/  IADD3 R16, PT, PT, R18, R12, R7 ;  /* 0x0000000c12107210 */ /* 0x000fe20007ffe007 */
[----:B------:R-:W-:Y:S06]  /*04c0*/  @P2 BRA `(.L_x_14) ;  /* 0xfffffffc004c2947 */ /* 0x000fec000383ffff */
.L_x_13:
[----:B------:R-:W-:Y:S01]  /*04d0*/  IMAD.X R7, RZ, RZ, UR5, P0 ;  /* 0x00000005ff077e24 */ /* 0x000fe200080e06ff */
[----:B------:R-:W-:Y:S06]  /*04e0*/  @!P1 BRA `(.L_x_15) ;  /* 0x0000000000e09947 */ /* 0x000fec0003800000 */
[----:B------:R-:W-:Y:S02]  /*04f0*/  ISETP.GE.U32.AND P0, PT, R10, 0x8, PT ;  /* 0x000000080a00780c */ /* 0x000fe40003f06070 */
[----:B------:R-:W-:-:S04]  /*0500*/  LOP3.LUT R17, R0, 0x7, RZ, 0xc0, !PT ;  /* 0x0000000700117812 */ /* 0x000fc800078ec0ff */
[----:B------:R-:W-:-:S07]  /*0510*/  ISETP.NE.AND P1, PT, R17, RZ, PT ;  /* 0x000000ff1100720c */ /* 0x000fce0003f25270 */
[----:B------:R-:W-:Y:S06]  /*0520*/  @!P0 BRA `(.L_x_16) ;  /* 0x00000000005c8947 */ /* 0x000fec0003800000 */
[----:B------:R-:W0:Y:S01]  /*0530*/  LDC.64 R24, c[0x0][0x380] ;  /* 0x0000e000ff187b82 */ /* 0x000e220000000a00 */
[----:B------:R-:W-:-:S04]  /*0540*/  IMAD R13, R11, R26, R8 ;  /* 0x0000001a0b0d7224 */ /* 0x000fc800078e0208 */
[----:B0-----:R-:W-:-:S04]  /*0550*/  IMAD.WIDE R24, R13, 0x4, R24 ;  /* 0x000000040d187825 */ /* 0x001fc800078e0218 */
[C---:B------:R-:W-:Y:S02]  /*0560*/  IMAD.WIDE R22, R11.reuse, 0x4, R24 ;  /* 0x000000040b167825 */ /* 0x040fe400078e0218 */
[----:B------:R-:W2:Y:S02]  /*0570*/  LDG.E R25, desc[UR6][R24.64] ;  /* 0x0000000618197981 */ /* 0x000ea4000c1e1900 */
[C---:B------:R-:W-:Y:S02]  /*0580*/  IMAD.WIDE R20, R11.reuse, 0x4, R22 ;  /* 0x000000040b147825 */ /* 0x040fe400078e0216 */
[----:B------:R-:W2:Y:S02]  /*0590*/  LDG.E R22, desc[UR6][R22.64] ;  /* 0x0000000616167981 */ /* 0x000ea4000c1e1900 */
[C---:B------:R-:W-:Y:S02]  /*05a0*/  IMAD.WIDE R12, R11.reuse, 0x4, R20 ;  /* 0x000000040b0c7825 */ /* 0x040fe400078e0214 */
[----:B------:R-:W3:Y:S02]  /*05b0*/  LDG.E R20, desc[UR6][R20.64] ;  /* 0x0000000614147981 */ /* 0x000ee4000c1e1900 */
[----:B------:R-:W-:-:S02]  /*05c0*/  IMAD.WIDE R18, R11, 0x4, R12 ;  /* 0x000000040b127825 */ /* 0x000fc400078e020c */
[----:B------:R0:W3:Y:S04]  /*05d0*/  LDG.E R27, desc[UR6][R12.64] ;  /* 0x000000060c1b7981 */ /* 0x0000e8000c1e1900 */
[----:B------:R1:W4:Y:S01]  /*05e0*/  LDG.E R10, desc[UR6][R18.64] ;  /* 0x00000006120a7981 */ /* 0x000322000c1e1900 */
[----:B------:R-:W-:-:S04]  /*05f0*/  IMAD.WIDE R28, R11, 0x4, R18 ;  /* 0x000000040b1c7825 */ /* 0x000fc800078e0212 */
[C---:B0-----:R-:W-:Y:S02]  /*0600*/  IMAD.WIDE R12, R11.reuse, 0x4, R28 ;  /* 0x000000040b0c7825 */ /* 0x041fe400078e021c */
[----:B------:R-:W4:Y:S02]  /*0610*/  LDG.E R28, desc[UR6][R28.64] ;  /* 0x000000061c1c7981 */ /* 0x000f24000c1e1900 */
[----:B-1----:R-:W-:Y:S02]  /*0620*/  IMAD.WIDE R18, R11, 0x4, R12 ;  /* 0x000000040b127825 */ /* 0x002fe400078e020c */
[----:B------:R-:W5:Y:S04]  /*0630*/  LDG.E R13, desc[UR6][R12.64] ;  /* 0x000000060c0d7981 */ /* 0x000f68000c1e1900 */
[----:B------:R-:W5:Y:S01]  /*0640*/  LDG.E R18, desc[UR6][R18.64] ;  /* 0x0000000612127981 */ /* 0x000f62000c1e1900 */
[----:B------:R-:W-:-:S02]  /*0650*/  IADD3 R26, PT, PT, R26, 0x8, RZ ;  /* 0x000000081a1a7810 */ /* 0x000fc40007ffe0ff */
[----:B--2---:R-:W-:-:S04]  /*0660*/  IADD3 R25, PT, PT, R22, R25, R16 ;  /* 0x0000001916197210 */ /* 0x004fc80007ffe010 */
[----:B---3--:R-:W-:-:S04]  /*0670*/  IADD3 R25, PT, PT, R27, R20, R25 ;  /* 0x000000141b197210 */ /* 0x008fc80007ffe019 */
[----:B----4-:R-:W-:-:S04]  /*0680*/  IADD3 R10, PT, PT, R28, R10, R25 ;  /* 0x0000000a1c0a7210 */ /* 0x010fc80007ffe019 */
[----:B-----5:R-:W-:-:S07]  /*0690*/  IADD3 R16, PT, PT, R18, R13, R10 ;  /* 0x0000000d12107210 */ /* 0x020fce0007ffe00a */
.L_x_16:
[----:B------:R-:W-:Y:S05]  /*06a0*/  @!P1 BRA `(.L_x_15) ;  /* 0x0000000000709947 */ /* 0x000fea0003800000 */
        /* <DEDUP_REMOVED lines=11> */
[----:B------:R-:W-:Y:S02]  /*0760*/  IMAD.WIDE R18, R11, 0x4, R12 ;  /* 0x000000040b127825 */ /* 0x000fe400078e020c */
[----:B------:R-:W3:Y:S04]  /*0770*/  LDG.E R13, desc[UR6][R12.64] ;  /* 0x000000060c0d7981 */ /* 0x000ee8000c1e1900 */
[----:B------:R-:W3:Y:S01]  /*0780*/  LDG.E R18, desc[UR6][R18.64] ;  /* 0x0000000612127981 */ /* 0x000ee2000c1e1900 */
[----:B------:R-:W-:-:S02]  /*0790*/  IADD3 R26, PT, PT, R26, 0x4, RZ ;  /* 0x000000041a1a7810 */ /* 0x000fc40007ffe0ff */
[----:B--2---:R-:W-:-:S04]  /*07a0*/  IADD3 R16, PT, PT, R20, R23, R16 ;  /* 0x0000001714107210 */ /* 0x004fc80007ffe010 */
[----:B---3--:R-:W-:-:S07]  /*07b0*/  IADD3 R16, PT, PT, R18, R13, R16 ;  /* 0x0000000d12107210 */ /* 0x008fce0007ffe010 */
.L_x_17:
[----:B------:R-:W-:Y:S05]  /*07c0*/  @!P1 BRA `(.L_x_15) ;  /* 0x0000000000289947 */ /* 0x000fea0003800000 */
[----:B------:R-:W0:Y:S01]  /*07d0*/  LDC.64 R12, c[0x0][0x380] ;  /* 0x0000e000ff0c7b82 */ /* 0x000e220000000a00 */
[----:B------:R-:W-:-:S05]  /*07e0*/  UMOV UR4, URZ ;  /* 0x000000ff00047c82 */ /* 0x000fca0008000000 */
.L_x_18:
[----:B------:R-:W-:-:S04]  /*07f0*/  IMAD R19, R11, R26, R8 ;  /* 0x0000001a0b137224 */ /* 0x000fc800078e0208 */
[----:B0-----:R-:W-:-:S06]  /*0800*/  IMAD.WIDE R18, R19, 0x4, R12 ;  /* 0x0000000413127825 */ /* 0x001fcc00078e020c */
[----:B------:R-:W2:Y:S01]  /*0810*/  LDG.E R19, desc[UR6][R18.64] ;  /* 0x0000000612137981 */ /* 0x000ea2000c1e1900 */
[----:B------:R-:W-:Y:S01]  /*0820*/  UIADD3 UR4, UPT, UPT, UR4, 0x1, URZ ;  /* 0x0000000104047890 */ /* 0x000fe2000fffe0ff */
[----:B------:R-:W-:-:S05]  /*0830*/  VIADD R26, R26, 0x1 ;  /* 0x000000011a1a7836 */ /* 0x000fca0000000000 */
[----:B------:R-:W-:Y:S02]  /*0840*/  ISETP.NE.AND P0, PT, R10, UR4, PT ;  /* 0x000000040a007c0c */ /* 0x000fe4000bf05270 */
[----:B--2---:R-:W-:-:S11]  /*0850*/  IADD3 R16, PT, PT, R19, R16, RZ ;  /* 0x0000001013107210 */ /* 0x004fd60007ffe0ff */
[----:B------:R-:W-:Y:S05]  /*0860*/  @P0 BRA `(.L_x_18) ;  /* 0xfffffffc00e00947 */ /* 0x000fea000383ffff */
.L_x_15:
[----:B------:R-:W-:-:S13]  /*0870*/  ISETP.NE.AND P0, PT, R16, RZ, PT ;  /* 0x000000ff1000720c */ /* 0x000fda0003f05270 */
[----:B------:R-:W-:Y:S05]  /*0880*/  @!P0 EXIT ;  /* 0x000000000000894d */ /* 0x000fea0003800000 */
[----:B------:R-:W0:Y:S01]  /*0890*/  LDC.64 R12, c[0x0][0x380] ;  /* 0x0000e000ff0c7b82 */ /* 0x000e220000000a00 */
[----:B------:R-:W-:Y:S04]  /*08a0*/  BSSY.RECONVERGENT B0, `(.L_x_19) ;  /* 0x0000016000007945 */ /* 0x000fe80003800200 */
[----:B------:R-:W-:Y:S01]  /*08b0*/  BSSY.RELIABLE B6, `(.L_x_20) ;  /* 0x000000e000067945 */ /* 0x000fe20003800100 */
[----:B------:R-:W-:Y:S01]  /*08c0*/  IADD3 R18, PT, PT, R0, -R9, RZ ;  /* 0x8000000900127210 */ /* 0x000fe20007ffe0ff */
[----:B------:R-:W-:-:S07]  /*08d0*/  IMAD.MOV.U32 R19, RZ, RZ, R0 ;  /* 0x000000ffff137224 */ /* 0x000fce00078e0000 */
.L_x_22:
[----:B------:R-:W-:Y:S01]  /*08e0*/  ISETP.GT.AND P0, PT, R19, R18, PT ;  /* 0x000000121300720c */ /* 0x000fe20003f04270 */
[----:B------:R-:W-:Y:S01]  /*08f0*/  HFMA2 R28, -RZ, RZ, 0, 0 ;  /* 0x00000000ff1c7431 */ /* 0x000fe200000001ff */
[----:B------:R-:W-:-:S11]  /*0900*/  PRMT R10, RZ, 0x7610, R10 ;  /* 0x00007610ff0a7816 */ /* 0x000fd6000000000a */
[----:B------:R-:W-:Y:S05]  /*0910*/  @!P0 BREAK.RELIABLE B6 ;  /* 0x0000000000068942 */ /* 0x000fea0003800100 */
[----:B------:R-:W-:Y:S05]  /*0920*/  @!P0 BRA `(.L_x_21) ;  /* 0x0000000000348947 */ /* 0x000fea0003800000 */
[----:B------:R-:W-:-:S05]  /*0930*/  IADD3 R19, PT, PT, R19, -0x1, RZ ;  /* 0xffffffff13137810 */ /* 0x000fca0007ffe0ff */
[----:B------:R-:W-:-:S04]  /*0940*/  IMAD R21, R11, R19, R8 ;  /* 0x000000130b157224 */ /* 0x000fc800078e0208 */
[----:B0-----:R-:W-:-:S06]  /*0950*/  IMAD.WIDE R16, R21, 0x4, R12 ;  /* 0x0000000415107825 */ /* 0x001fcc00078e020c */
[----:B------:R-:W2:Y:S02]  /*0960*/  LDG.E R16, desc[UR6][R16.64] ;  /* 0x0000000610107981 */ /* 0x000ea4000c1e1900 */
[----:B--2---:R-:W-:-:S13]  /*0970*/  ISETP.NE.AND P0, PT, R16, RZ, PT ;  /* 0x000000ff1000720c */ /* 0x004fda0003f05270 */
[----:B------:R-:W-:Y:S05]  /*0980*/  @!P0 BRA `(.L_x_22) ;  /* 0xfffffffc00d48947 */ /* 0x000fea000383ffff */
[----:B------:R-:W-:Y:S05]  /*0990*/  BSYNC.RELIABLE B6 ;  /* 0x0000000000067941 */ /* 0x000fea0003800100 */
.L_x_20:
[----:B------:R-:W0:Y:S01]  /*09a0*/  LDC.64 R12, c[0x0][0x388] ;  /* 0x0000e200ff0c7b82 */ /* 0x000e220000000a00 */
[----:B------:R-:W-:Y:S01]  /*09b0*/  IMAD.MOV.U32 R17, RZ, RZ, 0x1 ;  /* 0x00000001ff117424 */ /* 0x000fe200078e00ff */
[----:B------:R-:W-:Y:S02]  /*09c0*/  MOV R10, 0x1 ;  /* 0x00000001000a7802 */ /* 0x000fe40000000f00 */
[----:B------:R-:W-:Y:S01]  /*09d0*/  MOV R28, R19 ;  /* 0x00000013001c7202 */ /* 0x000fe20000000f00 */
[----:B0-----:R-:W-:-:S05]  /*09e0*/  IMAD.WIDE R12, R21, 0x4, R12 ;  /* 0x00000004150c7825 */ /* 0x001fca00078e020c */
[----:B------:R1:W-:Y:S02]  /*09f0*/  STG.E desc[UR6][R12.64], R17 ;  /* 0x000000110c007986 */ /* 0x0003e4000c101906 */
.L_x_21:
[----:B------:R-:W-:Y:S05]  /*0a00*/  BSYNC.RECONVERGENT B0 ;  /* 0x0000000000007941 */ /* 0x000fea0003800200 */
.L_x_19:
[----:B------:R-:W-:Y:S05]  /*0a10*/  WARPSYNC.ALL ;  /* 0x0000000000007948 */ /* 0x000fea0003800000 */
[----:B01----:R-:W-:Y:S01]  /*0a20*/  IMAD.MOV.U32 R13, RZ, RZ, RZ ;  /* 0x000000ffff0d7224 */ /* 0x003fe200078e00ff */
[----:B------:R-:W-:Y:S02]  /*0a30*/  PRMT R12, RZ, 0x7610, R12 ;  /* 0x00007610ff0c7816 */ /* 0x000fe4000000000c */
[----:B------:R-:W-:-:S07]  /*0a40*/  PRMT R22, RZ, 0x7610, R22 ;  /* 0x00007610ff167816 */ /* 0x000fce0000000016 */
.L_x_41:
[----:B01234-:R-:W0:Y:S01]  /*0a50*/  LDC.64 R18, c[0x0][0x380] ;  /* 0x0000e000ff127b82 */ /* 0x01fe220000000a00 */
[----:B------:R-:W-:-:S04]  /*0a60*/  IMAD R21, R11, R13, R8 ;  /* 0x0000000d0b157224 */ /* 0x000fc800078e0208 */
[----:B0-----:R-:W-:-:S06]  /*0a70*/  IMAD.WIDE R16, R21, 0x4, R18 ;  /* 0x0000000415107825 */ /* 0x001fcc00078e0212 */
[----:B------:R-:W2:Y:S01]  /*0a80*/  LDG.E R16, desc[UR6][R16.64] ;  /* 0x0000000610107981 */ /* 0x000ea2000c1e1900 */
[----:B------:R-:W-:Y:S01]  /*0a90*/  BSSY.RECONVERGENT B1, `(.L_x_23) ;  /* 0x00000e1000017945 */ /* 0x000fe20003800200 */
[----:B--2---:R-:W-:-:S13]  /*0aa0*/  ISETP.NE.AND P0, PT, R16, RZ, PT ;  /* 0x000000ff1000720c */ /* 0x004fda0003f05270 */
[----:B------:R-:W-:Y:S05]  /*0ab0*/  @!P0 BRA `(.L_x_24) ;  /* 0x0000000c00788947 */ /* 0x000fea0003800000 */
[----:B------:R-:W0:Y:S01]  /*0ac0*/  LDC.64 R16, c[0x0][0x388] ;  /* 0x0000e200ff107b82 */ /* 0x000e220000000a00 */
[----:B------:R-:W-:Y:S01]  /*0ad0*/  HFMA2 R23, -RZ, RZ, 0, 5.9604644775390625e-08 ;  /* 0x00000001ff177431 */ /* 0x000fe200000001ff */
[----:B------:R-:W-:Y:S02]  /*0ae0*/  LOP3.LUT P0, RZ, R10, 0xff, RZ, 0xc0, !PT ;  /* 0x000000ff0aff7812 */ /* 0x000fe4000780c0ff */
[----:B------:R-:W-:Y:S01]  /*0af0*/  MOV R25, R28 ;  /* 0x0000001c00197202 */ /* 0x000fe20000000f00 */
[----:B0-----:R-:W-:-:S05]  /*0b00*/  IMAD.WIDE R20, R21, 0x4, R16 ;  /* 0x0000000415147825 */ /* 0x001fca00078e0210 */
[----:B------:R0:W-:Y:S05]  /*0b10*/  STG.E desc[UR6][R20.64], R23 ;  /* 0x0000001714007986 */ /* 0x0001ea000c101906 */
[----:B------:R-:W-:Y:S05]  /*0b20*/  @!P0 BRA `(.L_x_25) ;  /* 0x0000000800288947 */ /* 0x000fea0003800000 */
[----:B------:R-:W-:Y:S01]  /*0b30*/  LOP3.LUT R10, RZ, R25, RZ, 0x33, !PT ;  /* 0x00000019ff0a7212 */ /* 0x000fe200078e33ff */
[----:B------:R-:W-:-:S03]  /*0b40*/  IMAD.MOV.U32 R28, RZ, RZ, R13 ;  /* 0x000000ffff1c7224 */ /* 0x000fc600078e000d */
[----:B------:R-:W-:-:S04]  /*0b50*/  IADD3 R10, PT, PT, R10, R13, R0 ;  /* 0x0000000d0a0a7210 */ /* 0x000fc80007ffe000 */
[----:B------:R-:W-:Y:S02]  /*0b60*/  ISETP.GT.AND P0, PT, R10, R9, PT ;  /* 0x000000090a00720c */ /* 0x000fe40003f04270 */
[----:B------:R-:W-:-:S11]  /*0b70*/  PRMT R10, RZ, 0x7610, R10 ;  /* 0x00007610ff0a7816 */ /* 0x000fd6000000000a */
[----:B------:R-:W-:Y:S05]  /*0b80*/  @P0 BRA `(.L_x_24) ;  /* 0x0000000c00440947 */ /* 0x000fea0003800000 */
[----:B------:R-:W-:Y:S01]  /*0b90*/  ISETP.GE.AND P0, PT, R25, R0, PT ;  /* 0x000000001900720c */ /* 0x000fe20003f06270 */
[----:B------:R-:W-:-:S12]  /*0ba0*/  BSSY.RECONVERGENT B0, `(.L_x_26) ;  /* 0x0000041000007945 */ /* 0x000fd80003800200 */
[----:B------:R-:W-:Y:S05]  /*0bb0*/  @P0 BRA `(.L_x_27) ;  /* 0x0000000000fc0947 */ /* 0x000fea0003800000 */
[CC--:B------:R-:W-:Y:S01]  /*0bc0*/  IADD3 R18, PT, PT, -R0.reuse, R25.reuse, RZ ;  /* 0x0000001900127210 */ /* 0x0c0fe20007ffe1ff */
[----:B------:R-:W-:Y:S01]  /*0bd0*/  BSSY.RECONVERGENT B2, `(.L_x_28) ;  /* 0x000001f000027945 */ /* 0x000fe20003800200 */
[----:B------:R-:W-:Y:S02]  /*0be0*/  IADD3 R26, PT, PT, R0, -R25, RZ ;  /* 0x80000019001a7210 */ /* 0x000fe40007ffe0ff */
[----:B------:R-:W-:Y:S02]  /*0bf0*/  ISETP.GT.U32.AND P0, PT, R18, -0x8, PT ;  /* 0xfffffff81200780c */ /* 0x000fe40003f04070 */
[----:B------:R-:W-:-:S04]  /*0c00*/  LOP3.LUT R27, R26, 0x7, RZ, 0xc0, !PT ;  /* 0x000000071a1b7812 */ /* 0x000fc800078ec0ff */
[----:B------:R-:W-:-:S07]  /*0c10*/  ISETP.NE.AND P1, PT, R27, RZ, PT ;  /* 0x000000ff1b00720c */ /* 0x000fce0003f25270 */
[----:B------:R-:W-:Y:S06]  /*0c20*/  @P0 BRA `(.L_x_29) ;  /* 0x0000000000640947 */ /* 0x000fec0003800000 */
[----:B------:R-:W-:Y:S01]  /*0c30*/  LOP3.LUT R28, R26, 0xfffffff8, RZ, 0xc0, !PT ;  /* 0xfffffff81a1c7812 */ /* 0x000fe200078ec0ff */
[----:B------:R-:W-:-:S04]  /*0c40*/  IMAD R24, R4, R25, R3 ;  /* 0x0000001904187224 */ /* 0x000fc800078e0203 */
[----:B------:R-:W-:Y:S02]  /*0c50*/  IMAD R24, R5, R24, R2 ;  /* 0x0000001805187224 */ /* 0x000fe400078e0202 */
[----:B------:R-:W-:-:S07]  /*0c60*/  IMAD.MOV R28, RZ, RZ, -R28 ;  /* 0x000000ffff1c7224 */ /* 0x000fce00078e0a1c */
.L_x_30:
[----:B01----:R-:W-:Y:S01]  /*0c70*/  IMAD.WIDE R20, R24, 0x4, R16 ;  /* 0x0000000418147825 */ /* 0x003fe200078e0210 */
[----:B------:R-:W-:Y:S02]  /*0c80*/  IADD3 R28, PT, PT, R28, 0x8, RZ ;  /* 0x000000081c1c7810 */ /* 0x000fe40007ffe0ff */
[----:B------:R-:W-:Y:S01]  /*0c90*/  IADD3 R25, PT, PT, R25, 0x8, RZ ;  /* 0x0000000819197810 */ /* 0x000fe20007ffe0ff */
[C---:B------:R-:W-:Y:S01]  /*0ca0*/  IMAD R24, R11.reuse, 0x8, R24 ;  /* 0x000000080b187824 */ /* 0x040fe200078e0218 */
[----:B------:R0:W-:Y:S01]  /*0cb0*/  STG.E desc[UR6][R20.64], R23 ;  /* 0x0000001714007986 */ /* 0x0001e2000c101906 */
[----:B------:R-:W-:Y:S01]  /*0cc0*/  IMAD.WIDE R18, R11, 0x4, R20 ;  /* 0x000000040b127825 */ /* 0x000fe200078e0214 */
[----:B------:R-:W-:-:S04]  /*0cd0*/  ISETP.NE.AND P0, PT, R28, RZ, PT ;  /* 0x000000ff1c00720c */ /* 0x000fc80003f05270 */
[----:B------:R1:W-:Y:S01]  /*0ce0*/  STG.E desc[UR6][R18.64], R23 ;  /* 0x0000001712007986 */ /* 0x0003e2000c101906 */
[----:B0-----:R-:W-:-:S05]  /*0cf0*/  IMAD.WIDE R20, R11, 0x4, R18 ;  /* 0x000000040b147825 */ /* 0x001fca00078e0212 */
[----:B------:R-:W-:Y:S01]  /*0d00*/  STG.E desc[UR6][R20.64], R23 ;  /* 0x0000001714007986 */ /* 0x000fe2000c101906 */
[----:B-1----:R-:W-:-:S05]  /*0d10*/  IMAD.WIDE R18, R11, 0x4, R20 ;  /* 0x000000040b127825 */ /* 0x002fca00078e0214 */
[----:B------:R0:W-:Y:S02]  /*0d20*/  STG.E desc[UR6][R18.64], R23 ;  /* 0x0000001712007986 */ /* 0x0001e4000c101906 */
[----:B0-----:R-:W-:-:S05]  /*0d30*/  IMAD.WIDE R18, R11, 0x4, R18 ;  /* 0x000000040b127825 */ /* 0x001fca00078e0212 */
[----:B------:R-:W-:Y:S01]  /*0d40*/  STG.E desc[UR6][R18.64], R23 ;  /* 0x0000001712007986 */ /* 0x000fe2000c101906 */
[----:B------:R-:W-:-:S05]  /*0d50*/  IMAD.WIDE R20, R11, 0x4, R18 ;  /* 0x000000040b147825 */ /* 0x000fca00078e0212 */
[----:B------:R0:W-:Y:S02]  /*0d60*/  STG.E desc[UR6][R20.64], R23 ;  /* 0x0000001714007986 */ /* 0x0001e4000c101906 */
[----:B0-----:R-:W-:-:S05]  /*0d70*/  IMAD.WIDE R20, R11, 0x4, R20 ;  /* 0x000000040b147825 */ /* 0x001fca00078e0214 */
[----:B------:R1:W-:Y:S01]  /*0d80*/  STG.E desc[UR6][R20.64], R23 ;  /* 0x0000001714007986 */ /* 0x0003e2000c101906 */
[----:B------:R-:W-:-:S05]  /*0d90*/  IMAD.WIDE R18, R11, 0x4, R20 ;  /* 0x000000040b127825 */ /* 0x000fca00078e0214 */
[----:B------:R1:W-:Y:S01]  /*0da0*/  STG.E desc[UR6][R18.64], R23 ;  /* 0x0000001712007986 */ /* 0x0003e2000c101906 */
[----:B------:R-:W-:Y:S05]  /*0db0*/  @P0 BRA `(.L_x_30) ;  /* 0xfffffffc00ac0947 */ /* 0x000fea000383ffff */
.L_x_29:
[----:B------:R-:W-:Y:S05]  /*0dc0*/  BSYNC.RECONVERGENT B2 ;  /* 0x0000000000027941 */ /* 0x000fea0003800200 */
.L_x_28:
[----:B------:R-:W-:Y:S05]  /*0dd0*/  @!P1 BRA `(.L_x_27) ;  /* 0x0000000000749947 */ /* 0x000fea0003800000 */
[----:B------:R-:W-:Y:S01]  /*0de0*/  ISETP.GE.U32.AND P0, PT, R27, 0x4, PT ;  /* 0x000000041b00780c */ /* 0x000fe20003f06070 */
[----:B------:R-:W-:Y:S01]  /*0df0*/  BSSY.RECONVERGENT B2, `(.L_x_31) ;  /* 0x000000e000027945 */ /* 0x000fe20003800200 */
[----:B------:R-:W-:-:S04]  /*0e00*/  LOP3.LUT R24, R26, 0x3, RZ, 0xc0, !PT ;  /* 0x000000031a187812 */ /* 0x000fc800078ec0ff */
[----:B------:R-:W-:-:S07]  /*0e10*/  ISETP.NE.AND P1, PT, R24, RZ, PT ;  /* 0x000000ff1800720c */ /* 0x000fce0003f25270 */
[----:B------:R-:W-:Y:S06]  /*0e20*/  @!P0 BRA `(.L_x_32) ;  /* 0x0000000000288947 */ /* 0x000fec0003800000 */
[----:B-1----:R-:W-:Y:S01]  /*0e30*/  IMAD R19, R11, R25, R8 ;  /* 0x000000190b137224 */ /* 0x002fe200078e0208 */
[----:B------:R-:W-:-:S03]  /*0e40*/  IADD3 R25, PT, PT, R25, 0x4, RZ ;  /* 0x0000000419197810 */ /* 0x000fc60007ffe0ff */
[----:B------:R-:W-:-:S05]  /*0e50*/  IMAD.WIDE R18, R19, 0x4, R16 ;  /* 0x0000000413127825 */ /* 0x000fca00078e0210 */
[----:B------:R1:W-:Y:S01]  /*0e60*/  STG.E desc[UR6][R18.64], R23 ;  /* 0x0000001712007986 */ /* 0x0003e2000c101906 */
[----:B------:R-:W-:-:S05]  /*0e70*/  IMAD.WIDE R28, R11, 0x4, R18 ;  /* 0x000000040b1c7825 */ /* 0x000fca00078e0212 */
[----:B------:R2:W-:Y:S01]  /*0e80*/  STG.E desc[UR6][R28.64], R23 ;  /* 0x000000171c007986 */ /* 0x0005e2000c101906 */
[----:B0-----:R-:W-:-:S05]  /*0e90*/  IMAD.WIDE R20, R11, 0x4, R28 ;  /* 0x000000040b147825 */ /* 0x001fca00078e021c */
[----:B------:R2:W-:Y:S01]  /*0ea0*/  STG.E desc[UR6][R20.64], R23 ;  /* 0x0000001714007986 */ /* 0x0005e2000c101906 */
[----:B-1----:R-:W-:-:S05]  /*0eb0*/  IMAD.WIDE R18, R11, 0x4, R20 ;  /* 0x000000040b127825 */ /* 0x002fca00078e0214 */
[----:B------:R2:W-:Y:S02]  /*0ec0*/  STG.E desc[UR6][R18.64], R23 ;  /* 0x0000001712007986 */ /* 0x0005e4000c101906 */
.L_x_32:
[----:B------:R-:W-:Y:S05]  /*0ed0*/  BSYNC.RECONVERGENT B2 ;  /* 0x0000000000027941 */ /* 0x000fea0003800200 */
.L_x_31:
[----:B------:R-:W-:Y:S05]  /*0ee0*/  @!P1 BRA `(.L_x_27) ;  /* 0x0000000000309947 */ /* 0x000fea0003800000 */
[----:B------:R-:W-:Y:S02]  /*0ef0*/  ISETP.NE.AND P0, PT, R24, 0x1, PT ;  /* 0x000000011800780c */ /* 0x000fe40003f05270 */
[----:B------:R-:W-:-:S04]  /*0f00*/  LOP3.LUT R26, R26, 0x1, RZ, 0xc0, !PT ;  /* 0x000000011a1a7812 */ /* 0x000fc800078ec0ff */
[----:B------:R-:W-:-:S07]  /*0f10*/  ISETP.NE.U32.AND P1, PT, R26, 0x1, PT ;  /* 0x000000011a00780c */ /* 0x000fce0003f25070 */
[----:B-12---:R-:W-:Y:S01]  /*0f20*/  @P0 IMAD R19, R11, R25, R8 ;  /* 0x000000190b130224 */ /* 0x006fe200078e0208 */
[----:B------:R-:W-:-:S03]  /*0f30*/  @P0 IADD3 R25, PT, PT, R25, 0x2, RZ ;  /* 0x0000000219190810 */ /* 0x000fc60007ffe0ff */
[----:B------:R-:W-:-:S04]  /*0f40*/  @P0 IMAD.WIDE R18, R19, 0x4, R16 ;  /* 0x0000000413120825 */ /* 0x000fc800078e0210 */
[C---:B------:R-:W-:Y:S01]  /*0f50*/  @!P1 IMAD R25, R11.reuse, R25, R8 ;  /* 0x000000190b199224 */ /* 0x040fe200078e0208 */
[----:B------:R3:W-:Y:S01]  /*0f60*/  @P0 STG.E desc[UR6][R18.64], R23 ;  /* 0x0000001712000986 */ /* 0x0007e2000c101906 */
[----:B0-----:R-:W-:-:S04]  /*0f70*/  @P0 IMAD.WIDE R20, R11, 0x4, R18 ;  /* 0x000000040b140825 */ /* 0x001fc800078e0212 */
[----:B------:R-:W-:Y:S01]  /*0f80*/  @!P1 IMAD.WIDE R24, R25, 0x4, R16 ;  /* 0x0000000419189825 */ /* 0x000fe200078e0210 */
[----:B------:R3:W-:Y:S04]  /*0f90*/  @P0 STG.E desc[UR6][R20.64], R23 ;  /* 0x0000001714000986 */ /* 0x0007e8000c101906 */
[----:B------:R3:W-:Y:S02]  /*0fa0*/  @!P1 STG.E desc[UR6][R24.64], R23 ;  /* 0x0000001718009986 */ /* 0x0007e4000c101906 */
.L_x_27:
[----:B------:R-:W-:Y:S05]  /*0fb0*/  BSYNC.RECONVERGENT B0 ;  /* 0x0000000000007941 */ /* 0x000fea0003800200 */
.L_x_26:
[----:B------:R-:W-:Y:S01]  /*0fc0*/  ISETP.NE.AND P0, PT, R13, RZ, PT ;  /* 0x000000ff0d00720c */ /* 0x000fe20003f05270 */
[----:B--2---:R-:W-:-:S12]  /*0fd0*/  IMAD.MOV.U32 R28, RZ, RZ, RZ ;  /* 0x000000ffff1c7224 */ /* 0x004fd800078e00ff */
[----:B------:R-:W-:Y:S05]  /*0fe0*/  @!P0 BRA `(.L_x_24) ;  /* 0x00000008002c8947 */ /* 0x000fea0003800000 */
[C---:B------:R-:W-:Y:S01]  /*0ff0*/  ISETP.GE.U32.AND P0, PT, R13.reuse, 0x8, PT ;  /* 0x000000080d00780c */ /* 0x040fe20003f06070 */
[----:B------:R-:W-:Y:S01]  /*1000*/  HFMA2 R26, -RZ, RZ, 0, 0 ;  /* 0x00000000ff1a7431 */ /* 0x000fe200000001ff */
[----:B------:R-:W-:-:S11]  /*1010*/  LOP3.LUT P1, RZ, R13, 0x7, RZ, 0xc0, !PT ;  /* 0x000000070dff7812 */ /* 0x000fd6000782c0ff */
[----:B------:R-:W-:Y:S05]  /*1020*/  @!P0 BRA `(.L_x_33) ;  /* 0x0000000000588947 */ /* 0x000fea0003800000 */
[----:B------:R-:W-:Y:S01]  /*1030*/  LOP3.LUT R26, R13, 0xfffffff8, RZ, 0xc0, !PT ;  /* 0xfffffff80d1a7812 */ /* 0x000fe200078ec0ff */
[----:B------:R-:W-:-:S06]  /*1040*/  UMOV UR4, URZ ;  /* 0x000000ff00047c82 */ /* 0x000fcc0008000000 */
.L_x_34:
[----:B--23--:R-:W-:Y:S01]  /*1050*/  IMAD R25, R11, UR4, R8 ;  /* 0x000000040b197c24 */ /* 0x00cfe2000f8e0208 */
[----:B------:R-:W-:-:S03]  /*1060*/  UIADD3 UR4, UPT, UPT, UR4, 0x8, URZ ;  /* 0x0000000804047890 */ /* 0x000fc6000fffe0ff */
[----:B------:R-:W-:-:S03]  /*1070*/  IMAD.WIDE R24, R25, 0x4, R16 ;  /* 0x0000000419187825 */ /* 0x000fc600078e0210 */
[----:B------:R-:W-:Y:S02]  /*1080*/  ISETP.NE.AND P0, PT, R26, UR4, PT ;  /* 0x000000041a007c0c */ /* 0x000fe4000bf05270 */
[----:B------:R2:W-:Y:S01]  /*1090*/  STG.E desc[UR6][R24.64], R23 ;  /* 0x0000001718007986 */ /* 0x0005e2000c101906 */
[----:B01----:R-:W-:-:S05]  /*10a0*/  IMAD.WIDE R20, R11, 0x4, R24 ;  /* 0x000000040b147825 */ /* 0x003fca00078e0218 */
[----:B------:R0:W-:Y:S01]  /*10b0*/  STG.E desc[UR6][R20.64], R23 ;  /* 0x0000001714007986 */ /* 0x0001e2000c101906 */
[----:B------:R-:W-:-:S05]  /*10c0*/  IMAD.WIDE R18, R11, 0x4, R20 ;  /* 0x000000040b127825 */ /* 0x000fca00078e0214 */
[----:B------:R1:W-:Y:S01]  /*10d0*/  STG.E desc[UR6][R18.64], R23 ;  /* 0x0000001712007986 */ /* 0x0003e2000c101906 */
[----:B------:R-:W-:-:S05]  /*10e0*/  IMAD.WIDE R28, R11, 0x4, R18 ;  /* 0x000000040b1c7825 */ /* 0x000fca00078e0212 */
[----:B------:R3:W-:Y:S01]  /*10f0*/  STG.E desc[UR6][R28.64], R23 ;  /* 0x000000171c007986 */ /* 0x0007e2000c101906 */
[----:B--2---:R-:W-:-:S05]  /*1100*/  IMAD.WIDE R24, R11, 0x4, R28 ;  /* 0x000000040b187825 */ /* 0x004fca00078e021c */
[----:B------:R2:W-:Y:S01]  /*1110*/  STG.E desc[UR6][R24.64], R23 ;  /* 0x0000001718007986 */ /* 0x0005e2000c101906 */
[----:B0-----:R-:W-:-:S05]  /*1120*/  IMAD.WIDE R20, R11, 0x4, R24 ;  /* 0x000000040b147825 */ /* 0x001fca00078e0218 */
[----:B------:R2:W-:Y:S01]  /*1130*/  STG.E desc[UR6][R20.64], R23 ;  /* 0x0000001714007986 */ /* 0x0005e2000c101906 */
[----:B-1----:R-:W-:-:S05]  /*1140*/  IMAD.WIDE R18, R11, 0x4, R20 ;  /* 0x000000040b127825 */ /* 0x002fca00078e0214 */
[----:B------:R2:W-:Y:S01]  /*1150*/  STG.E desc[UR6][R18.64], R23 ;  /* 0x0000001712007986 */ /* 0x0005e2000c101906 */
[----:B---3--:R-:W-:-:S05]  /*1160*/  IMAD.WIDE R28, R11, 0x4, R18 ;  /* 0x000000040b1c7825 */ /* 0x008fca00078e0212 */
[----:B------:R2:W-:Y:S01]  /*1170*/  STG.E desc[UR6][R28.64], R23 ;  /* 0x000000171c007986 */ /* 0x0005e2000c101906 */
[----:B------:R-:W-:Y:S05]  /*1180*/  @P0 BRA `(.L_x_34) ;  /* 0xfffffffc00b00947 */ /* 0x000fea000383ffff */
.L_x_33:
[----:B--2---:R-:W-:Y:S01]  /*1190*/  MOV R28, R13 ;  /* 0x0000000d001c7202 */ /* 0x004fe20000000f00 */
[----:B------:R-:W-:Y:S06]  /*11a0*/  @!P1 BRA `(.L_x_24) ;  /* 0x0000000400bc9947 */ /* 0x000fec0003800000 */
[----:B-1-3--:R-:W-:-:S04]  /*11b0*/  LOP3.LUT R19, R22, 0x7, RZ, 0xc0, !PT ;  /* 0x0000000716137812 */ /* 0x00afc800078ec0ff */
[C---:B------:R-:W-:Y:S01]  /*11c0*/  LOP3.LUT P1, RZ, R19.reuse, 0x3, RZ, 0xc0, !PT ;  /* 0x0000000313ff7812 */ /* 0x040fe2000782c0ff */
[----:B------:R-:W-:-:S05]  /*11d0*/  VIADD R18, R19, 0xffffffff ;  /* 0xffffffff13127836 */ /* 0x000fca0000000000 */
[----:B------:R-:W-:-:S13]  /*11e0*/  ISETP.GE.U32.AND P0, PT, R18, 0x3, PT ;  /* 0x000000031200780c */ /* 0x000fda0003f06070 */
[----:B------:R-:W-:Y:S05]  /*11f0*/  @!P0 BRA `(.L_x_35) ;  /* 0x0000000000288947 */ /* 0x000fea0003800000 */
[----:B------:R-:W-:Y:S01]  /*1200*/  IMAD R25, R11, R26, R8 ;  /* 0x0000001a0b197224 */ /* 0x000fe200078e0208 */
[----:B------:R-:W-:-:S03]  /*1210*/  IADD3 R26, PT, PT, R26, 0x4, RZ ;  /* 0x000000041a1a7810 */ /* 0x000fc60007ffe0ff */
[----:B------:R-:W-:-:S05]  /*1220*/  IMAD.WIDE R24, R25, 0x4, R16 ;  /* 0x0000000419187825 */ /* 0x000fca00078e0210 */
[----:B------:R1:W-:Y:S01]  /*1230*/  STG.E desc[UR6][R24.64], R23 ;  /* 0x0000001718007986 */ /* 0x0003e2000c101906 */
[----:B0-----:R-:W-:-:S05]  /*1240*/  IMAD.WIDE R20, R11, 0x4, R24 ;  /* 0x000000040b147825 */ /* 0x001fca00078e0218 */
[----:B------:R1:W-:Y:S01]  /*1250*/  STG.E desc[UR6][R20.64], R23 ;  /* 0x0000001714007986 */ /* 0x0003e2000c101906 */
[----:B------:R-:W-:-:S05]  /*1260*/  IMAD.WIDE R18, R11, 0x4, R20 ;  /* 0x000000040b127825 */ /* 0x000fca00078e0214 */
[----:B------:R1:W-:Y:S01]  /*1270*/  STG.E desc[UR6][R18.64], R23 ;  /* 0x0000001712007986 */ /* 0x0003e2000c101906 */
[----:B------:R-:W-:-:S05]  /*1280*/  IMAD.WIDE R28, R11, 0x4, R18 ;  /* 0x000000040b1c7825 */ /* 0x000fca00078e0212 */
[----:B------:R1:W-:Y:S02]  /*1290*/  STG.E desc[UR6][R28.64], R23 ;  /* 0x000000171c007986 */ /* 0x0003e4000c101906 */
.L_x_35:
[----:B-1----:R-:W-:Y:S01]  /*12a0*/  MOV R28, R13 ;  /* 0x0000000d001c7202 */ /* 0x002fe20000000f00 */
[----:B------:R-:W-:Y:S06]  /*12b0*/  @!P1 BRA `(.L_x_24) ;  /* 0x0000000400789947 */ /* 0x000fec0003800000 */
[C---:B------:R-:W-:Y:S01]  /*12c0*/  LOP3.LUT R18, R12.reuse, 0x3, RZ, 0xc0, !PT ;  /* 0x000000030c127812 */ /* 0x040fe200078ec0ff */
[----:B------:R-:W-:Y:S01]  /*12d0*/  IMAD.MOV.U32 R28, RZ, RZ, R13 ;  /* 0x000000ffff1c7224 */ /* 0x000fe200078e000d */
[----:B------:R-:W-:Y:S02]  /*12e0*/  LOP3.LUT R24, R12, 0x1, RZ, 0xc0, !PT ;  /* 0x000000010c187812 */ /* 0x000fe400078ec0ff */
[----:B------:R-:W-:Y:S02]  /*12f0*/  ISETP.NE.AND P0, PT, R18, 0x1, PT ;  /* 0x000000011200780c */ /* 0x000fe40003f05270 */
[----:B------:R-:W-:-:S11]  /*1300*/  ISETP.NE.U32.AND P1, PT, R24, 0x1, PT ;  /* 0x000000011800780c */ /* 0x000fd60003f25070 */
[----:B0-----:R-:W-:Y:S01]  /*1310*/  @P0 IMAD R21, R11, R26, R8 ;  /* 0x0000001a0b150224 */ /* 0x001fe200078e0208 */
[----:B------:R-:W-:-:S03]  /*1320*/  @P0 IADD3 R26, PT, PT, R26, 0x2, RZ ;  /* 0x000000021a1a0810 */ /* 0x000fc60007ffe0ff */
[----:B------:R-:W-:-:S05]  /*1330*/  @P0 IMAD.WIDE R20, R21, 0x4, R16 ;  /* 0x0000000415140825 */ /* 0x000fca00078e0210 */
[----:B------:R4:W-:Y:S01]  /*1340*/  @P0 STG.E desc[UR6][R20.64], R23 ;  /* 0x0000001714000986 */ /* 0x0009e2000c101906 */
[----:B------:R-:W-:-:S05]  /*1350*/  @P0 IMAD.WIDE R18, R11, 0x4, R20 ;  /* 0x000000040b120825 */ /* 0x000fca00078e0214 */
[----:B------:R4:W-:Y:S01]  /*1360*/  @P0 STG.E desc[UR6][R18.64], R23 ;  /* 0x0000001712000986 */ /* 0x0009e2000c101906 */
[----:B------:R-:W-:Y:S05]  /*1370*/  @P1 BRA `(.L_x_24) ;  /* 0x0000000400481947 */ /* 0x000fea0003800000 */
[----:B----4-:R-:W-:Y:S01]  /*1380*/  IMAD R19, R11, R26, R8 ;  /* 0x0000001a0b137224 */ /* 0x010fe200078e0208 */
[----:B------:R-:W-:-:S03]  /*1390*/  MOV R28, R13 ;  /* 0x0000000d001c7202 */ /* 0x000fc60000000f00 */
[----:B------:R-:W-:-:S05]  /*13a0*/  IMAD.WIDE R16, R19, 0x4, R16 ;  /* 0x0000000413107825 */ /* 0x000fca00078e0210 */
[----:B------:R0:W-:Y:S01]  /*13b0*/  STG.E desc[UR6][R16.64], R23 ;  /* 0x0000001710007986 */ /* 0x0001e2000c101906 */
[----:B------:R-:W-:Y:S05]  /*13c0*/  BRA `(.L_x_24) ;  /* 0x0000000400347947 */ /* 0x000fea0003800000 */
.L_x_25:
[----:B0-----:R-:W-:-:S04]  /*13d0*/  IMAD R21, R11, R25, R8 ;  /* 0x000000190b157224 */ /* 0x001fc800078e0208 */
[----:B------:R-:W-:-:S06]  /*13e0*/  IMAD.WIDE R18, R21, 0x4, R18 ;  /* 0x0000000415127825 */ /* 0x000fcc00078e0212 */
[----:B------:R-:W2:Y:S01]  /*13f0*/  LDG.E R18, desc[UR6][R18.64] ;  /* 0x0000000612127981 */ /* 0x000ea2000c1e1900 */
[----:B------:R-:W-:Y:S01]  /*1400*/  PRMT R10, RZ, 0x7610, R10 ;  /* 0x00007610ff0a7816 */ /* 0x000fe2000000000a */
[----:B------:R-:W-:Y:S01]  /*1410*/  IMAD.MOV.U32 R28, RZ, RZ, R13 ;  /* 0x000000ffff1c7224 */ /* 0x000fe200078e000d */
[----:B--2---:R-:W-:-:S13]  /*1420*/  ISETP.NE.AND P0, PT, R18, RZ, PT ;  /* 0x000000ff1200720c */ /* 0x004fda0003f05270 */
[----:B------:R-:W-:Y:S05]  /*1430*/  @!P0 BRA `(.L_x_24) ;  /* 0x0000000400188947 */ /* 0x000fea0003800000 */
[----:B------:R-:W-:Y:S01]  /*1440*/  IADD3 R29, PT, PT, R25, 0x1, RZ ;  /* 0x00000001191d7810 */ /* 0x000fe20007ffe0ff */
[----:B------:R-:W-:Y:S01]  /*1450*/  IMAD.MOV.U32 R28, RZ, RZ, R13 ;  /* 0x000000ffff1c7224 */ /* 0x000fe200078e000d */
[----:B------:R-:W-:Y:S02]  /*1460*/  LOP3.LUT R24, RZ, R25, RZ, 0x33, !PT ;  /* 0x00000019ff187212 */ /* 0x000fe400078e33ff */
[-C--:B------:R-:W-:Y:S02]  /*1470*/  ISETP.GE.AND P0, PT, R29, R13.reuse, PT ;  /* 0x0000000d1d00720c */ /* 0x080fe40003f06270 */
[----:B------:R-:W-:-:S04]  /*1480*/  IADD3 R26, PT, PT, R24, R13, RZ ;  /* 0x0000000d181a7210 */ /* 0x000fc80007ffe0ff */
[----:B------:R-:W-:-:S13]  /*1490*/  ISETP.GT.OR P0, PT, R26, R9, P0 ;  /* 0x000000091a00720c */ /* 0x000fda0000704670 */
[----:B------:R-:W-:Y:S05]  /*14a0*/  @P0 BRA `(.L_x_24) ;  /* 0x0000000000fc0947 */ /* 0x000fea0003800000 */
[----:B------:R-:W-:Y:S01]  /*14b0*/  IADD3 R18, PT, PT, R13, -0x2, -R25 ;  /* 0xfffffffe0d127810 */ /* 0x000fe20007ffe819 */
[----:B------:R-:W-:Y:S01]  /*14c0*/  BSSY.RECONVERGENT B0, `(.L_x_36) ;  /* 0x000001b000007945 */ /* 0x000fe20003800200 */
[----:B------:R-:W-:Y:S02]  /*14d0*/  LOP3.LUT R25, R26, 0x7, RZ, 0xc0, !PT ;  /* 0x000000071a197812 */ /* 0x000fe400078ec0ff */
[----:B------:R-:W-:Y:S02]  /*14e0*/  ISETP.GE.U32.AND P0, PT, R18, 0x7, PT ;  /* 0x000000071200780c */ /* 0x000fe40003f06070 */
[----:B------:R-:W-:-:S11]  /*14f0*/  ISETP.NE.AND P1, PT, R25, RZ, PT ;  /* 0x000000ff1900720c */ /* 0x000fd60003f25270 */
[----:B------:R-:W-:Y:S05]  /*1500*/  @!P0 BRA `(.L_x_37) ;  /* 0x0000000000588947 */ /* 0x000fea0003800000 */
[----:B------:R-:W-:-:S07]  /*1510*/  LOP3.LUT R27, R26, 0xfffffff8, RZ, 0xc0, !PT ;  /* 0xfffffff81a1b7812 */ /* 0x000fce00078ec0ff */
.L_x_38:
[----:B0-----:R-:W-:Y:S01]  /*1520*/  IMAD R19, R11, R29, R8 ;  /* 0x0000001d0b137224 */ /* 0x001fe200078e0208 */
[----:B------:R-:W-:-:S03]  /*1530*/  IADD3 R29, PT, PT, R29, 0x8, RZ ;  /* 0x000000081d1d7810 */ /* 0x000fc60007ffe0ff */
[----:B------:R-:W-:Y:S01]  /*1540*/  IMAD.WIDE R18, R19, 0x4, R16 ;  /* 0x0000000413127825 */ /* 0x000fe200078e0210 */
[----:B------:R-:W-:-:S04]  /*1550*/  IADD3 R28, PT, PT, R24, R29, RZ ;  /* 0x0000001d181c7210 */ /* 0x000fc80007ffe0ff */
[----:B------:R0:W-:Y:S01]  /*1560*/  STG.E desc[UR6][R18.64], R23 ;  /* 0x0000001712007986 */ /* 0x0001e2000c101906 */
[----:B------:R-:W-:Y:S01]  /*1570*/  IMAD.WIDE R20, R11, 0x4, R18 ;  /* 0x000000040b147825 */ /* 0x000fe200078e0212 */
[----:B------:R-:W-:-:S04]  /*1580*/  ISETP.NE.AND P0, PT, R28, R27, PT ;  /* 0x0000001b1c00720c */ /* 0x000fc80003f05270 */
        /* <DEDUP_REMOVED lines=14> */
.L_x_37:
[----:B------:R-:W-:Y:S05]  /*1670*/  BSYNC.RECONVERGENT B0 ;  /* 0x0000000000007941 */ /* 0x000fea0003800200 */
.L_x_36:
[----:B------:R-:W-:Y:S01]  /*1680*/  IMAD.MOV.U32 R28, RZ, RZ, R13 ;  /* 0x000000ffff1c7224 */ /* 0x000fe200078e000d */
[----:B------:R-:W-:Y:S06]  /*1690*/  @!P1 BRA `(.L_x_24) ;  /* 0x0000000000809947 */ /* 0x000fec0003800000 */
[----:B------:R-:W-:Y:S01]  /*16a0*/  ISETP.GE.U32.AND P0, PT, R25, 0x4, PT ;  /* 0x000000041900780c */ /* 0x000fe20003f06070 */
[----:B------:R-:W-:Y:S01]  /*16b0*/  BSSY.RECONVERGENT B0, `(.L_x_39) ;  /* 0x000000e000007945 */ /* 0x000fe20003800200 */
[----:B------:R-:W-:-:S04]  /*16c0*/  LOP3.LUT R27, R26, 0x3, RZ, 0xc0, !PT ;  /* 0x000000031a1b7812 */ /* 0x000fc800078ec0ff */
[----:B------:R-:W-:-:S07]  /*16d0*/  ISETP.NE.AND P1, PT, R27, RZ, PT ;  /* 0x000000ff1b00720c */ /* 0x000fce0003f25270 */
[----:B------:R-:W-:Y:S06]  /*16e0*/  @!P0 BRA `(.L_x_40) ;  /* 0x0000000000288947 */ /* 0x000fec0003800000 */
[----:B0-----:R-:W-:Y:S01]  /*16f0*/  IMAD R19, R11, R29, R8 ;  /* 0x0000001d0b137224 */ /* 0x001fe200078e0208 */
[----:B------:R-:W-:-:S03]  /*1700*/  IADD3 R29, PT, PT, R29, 0x4, RZ ;  /* 0x000000041d1d7810 */ /* 0x000fc60007ffe0ff */
[----:B------:R-:W-:-:S05]  /*1710*/  IMAD.WIDE R18, R19, 0x4, R16 ;  /* 0x0000000413127825 */ /* 0x000fca00078e0210 */
[----:B------:R0:W-:Y:S01]  /*1720*/  STG.E desc[UR6][R18.64], R23 ;  /* 0x0000001712007986 */ /* 0x0001e2000c101906 */
[----:B------:R-:W-:-:S05]  /*1730*/  IMAD.WIDE R24, R11, 0x4, R18 ;  /* 0x000000040b187825 */ /* 0x000fca00078e0212 */
[----:B------:R1:W-:Y:S01]  /*1740*/  STG.E desc[UR6][R24.64], R23 ;  /* 0x0000001718007986 */ /* 0x0003e2000c101906 */
[----:B------:R-:W-:-:S05]  /*1750*/  IMAD.WIDE R20, R11, 0x4, R24 ;  /* 0x000000040b147825 */ /* 0x000fca00078e0218 */
[----:B------:R1:W-:Y:S01]  /*1760*/  STG.E desc[UR6][R20.64], R23 ;  /* 0x0000001714007986 */ /* 0x0003e2000c101906 */
[----:B0-----:R-:W-:-:S05]  /*1770*/  IMAD.WIDE R18, R11, 0x4, R20 ;  /* 0x000000040b127825 */ /* 0x001fca00078e0214 */
[----:B------:R1:W-:Y:S02]  /*1780*/  STG.E desc[UR6][R18.64], R23 ;  /* 0x0000001712007986 */ /* 0x0003e4000c101906 */
.L_x_40:
[----:B------:R-:W-:Y:S05]  /*1790*/  BSYNC.RECONVERGENT B0 ;  /* 0x0000000000007941 */ /* 0x000fea0003800200 */
.L_x_39:
[----:B------:R-:W-:Y:S01]  /*17a0*/  MOV R28, R13 ;  /* 0x0000000d001c7202 */ /* 0x000fe20000000f00 */
[----:B------:R-:W-:Y:S06]  /*17b0*/  @!P1 BRA `(.L_x_24) ;  /* 0x0000000000389947 */ /* 0x000fec0003800000 */
[----:B------:R-:W-:Y:S02]  /*17c0*/  ISETP.NE.AND P0, PT, R27, 0x1, PT ;  /* 0x000000011b00780c */ /* 0x000fe40003f05270 */
[----:B------:R-:W-:Y:S02]  /*17d0*/  LOP3.LUT R26, R26, 0x1, RZ, 0xc0, !PT ;  /* 0x000000011a1a7812 */ /* 0x000fe400078ec0ff */
[----:B------:R-:W-:Y:S02]  /*17e0*/  MOV R28, R13 ;  /* 0x0000000d001c7202 */ /* 0x000fe40000000f00 */
[----:B------:R-:W-:-:S07]  /*17f0*/  ISETP.NE.U32.AND P1, PT, R26, 0x1, PT ;  /* 0x000000011a00780c */ /* 0x000fce0003f25070 */
[----:B01----:R-:W-:Y:S02]  /*1800*/  @P0 IMAD R19, R11, R29, R8 ;  /* 0x0000001d0b130224 */ /* 0x003fe400078e0208 */
[----:B------:R-:W-:Y:S02]  /*1810*/  @P0 VIADD R29, R29, 0x2 ;  /* 0x000000021d1d0836 */ /* 0x000fe40000000000 */
[----:B------:R-:W-:Y:S02]  /*1820*/  @P0 IMAD.WIDE R18, R19, 0x4, R16 ;  /* 0x0000000413120825 */ /* 0x000fe400078e0210 */
[----:B------:R-:W-:Y:S02]  /*1830*/  @!P1 MOV R28, R13 ;  /* 0x0000000d001c9202 */ /* 0x000fe40000000f00 */
[C---:B------:R-:W-:Y:S01]  /*1840*/  @!P1 IMAD R29, R11.reuse, R29, R8 ;  /* 0x0000001d0b1d9224 */ /* 0x040fe200078e0208 */
[----:B------:R2:W-:Y:S01]  /*1850*/  @P0 STG.E desc[UR6][R18.64], R23 ;  /* 0x0000001712000986 */ /* 0x0005e2000c101906 */
[----:B------:R-:W-:-:S04]  /*1860*/  @P0 IMAD.WIDE R20, R11, 0x4, R18 ;  /* 0x000000040b140825 */ /* 0x000fc800078e0212 */
[----:B------:R-:W-:Y:S01]  /*1870*/  @!P1 IMAD.WIDE R16, R29, 0x4, R16 ;  /* 0x000000041d109825 */ /* 0x000fe200078e0210 */
[----:B------:R2:W-:Y:S04]  /*1880*/  @P0 STG.E desc[UR6][R20.64], R23 ;  /* 0x0000001714000986 */ /* 0x0005e8000c101906 */
[----:B------:R2:W-:Y:S02]  /*1890*/  @!P1 STG.E desc[UR6][R16.64], R23 ;  /* 0x0000001710009986 */ /* 0x0005e4000c101906 */
.L_x_24:
[----:B------:R-:W-:Y:S05]  /*18a0*/  BSYNC.RECONVERGENT B1 ;  /* 0x0000000000017941 */ /* 0x000fea0003800200 */
.L_x_23:
[C---:B------:R-:W-:Y:S01]  /*18b0*/  ISETP.NE.AND P0, PT, R13.reuse, R0, PT ;  /* 0x000000000d00720c */ /* 0x040fe20003f05270 */
[----:B------:R-:W-:Y:S01]  /*18c0*/  VIADD R22, R22, 0x1 ;  /* 0x0000000116167836 */ /* 0x000fe20000000000 */
[----:B------:R-:W-:Y:S02]  /*18d0*/  IADD3 R12, PT, PT, R12, 0x1, RZ ;  /* 0x000000010c0c7810 */ /* 0x000fe40007ffe0ff */
[----:B------:R-:W-:-:S09]  /*18e0*/  IADD3 R13, PT, PT, R13, 0x1, RZ ;  /* 0x000000010d0d7810 */ /* 0x000fd20007ffe0ff */
[----:B------:R-:W-:Y:S05]  /*18f0*/  @P0 BRA `(.L_x_41) ;  /* 0xfffffff000540947 */ /* 0x000fea000383ffff */
[C---:B------:R-:W-:Y:S01]  /*1900*/  ISETP.GE.AND P0, PT, R0.reuse, 0x10, PT ;  /* 0x000000100000780c */ /* 0x040fe20003f06270 */
[----:B01234-:R-:W-:Y:S01]  /*1910*/  HFMA2 R21, -RZ, RZ, 0, 0 ;  /* 0x00000000ff157431 */ /* 0x01ffe200000001ff */
[----:B------:R-:W-:Y:S01]  /*1920*/  VIMNMX R9, PT, PT, R0, 0x1, !PT ;  /* 0x0000000100097848 */ /* 0x000fe20007fe0100 */
[----:B------:R-:W-:-:S03]  /*1930*/  IMAD.MOV.U32 R27, RZ, RZ, RZ ;  /* 0x000000ffff1b7224 */ /* 0x000fc600078e00ff */
[----:B------:R-:W-:-:S04]  /*1940*/  LOP3.LUT R10, R9, 0xf, RZ, 0xc0, !PT ;  /* 0x0000000f090a7812 */ /* 0x000fc800078ec0ff */
[----:B------:R-:W-:-:S03]  /*1950*/  ISETP.NE.AND P1, PT, R10, RZ, PT ;  /* 0x000000ff0a00720c */ /* 0x000fc60003f25270 */
[----:B------:R-:W-:Y:S10]  /*1960*/  @!P0 BRA `(.L_x_42) ;  /* 0x0000000000c48947 */ /* 0x000ff40003800000 */
[----:B------:R-:W-:Y:S01]  /*1970*/  LOP3.LUT R21, R9, 0x7ffffff0, RZ, 0xc0, !PT ;  /* 0x7ffffff009157812 */ /* 0x000fe200078ec0ff */
[----:B------:R-:W-:Y:S01]  /*1980*/  IMAD.MOV.U32 R26, RZ, RZ, R8 ;  /* 0x000000ffff1a7224 */ /* 0x000fe200078e0008 */
[----:B------:R-:W-:Y:S02]  /*1990*/  MOV R27, RZ ;  /* 0x000000ff001b7202 */ /* 0x000fe40000000f00 */
[----:B------:R-:W-:-:S07]  /*19a0*/  IADD3 R20, PT, PT, -R21, RZ, RZ ;  /* 0x000000ff15147210 */ /* 0x000fce0007ffe1ff */
.L_x_43:
[----:B------:R-:W0:Y:S02]  /*19b0*/  LDC.64 R16, c[0x0][0x388] ;  /* 0x0000e200ff107b82 */ /* 0x000e240000000a00 */
[----:B0-----:R-:W-:-:S05]  /*19c0*/  IMAD.WIDE R16, R26, 0x4, R16 ;  /* 0x000000041a107825 */ /* 0x001fca00078e0210 */
[----:B------:R-:W2:Y:S01]  /*19d0*/  LDG.E R28, desc[UR6][R16.64] ;  /* 0x00000006101c7981 */ /* 0x000ea2000c1e1900 */
[----:B------:R-:W-:-:S05]  /*19e0*/  IMAD.WIDE R24, R11, 0x4, R16 ;  /* 0x000000040b187825 */ /* 0x000fca00078e0210 */
[----:B------:R0:W2:Y:S02]  /*19f0*/  LDG.E R18, desc[UR6][R24.64] ;  /* 0x0000000618127981 */ /* 0x0000a4000c1e1900 */
[----:B0-----:R-:W-:-:S04]  /*1a00*/  IMAD.WIDE R24, R11, 0x4, R24 ;  /* 0x000000040b187825 */ /* 0x001fc800078e0218 */
[----:B------:R-:W-:-:S05]  /*1a10*/  IMAD.WIDE R22, R11, 0x4, R24 ;  /* 0x000000040b167825 */ /* 0x000fca00078e0218 */
[----:B------:R0:W3:Y:S01]  /*1a20*/  LDG.E R29, desc[UR6][R22.64] ;  /* 0x00000006161d7981 */ /* 0x0000e2000c1e1900 */
[----:B------:R-:W-:-:S04]  /*1a30*/  IMAD.WIDE R12, R11, 0x4, R22 ;  /* 0x000000040b0c7825 */ /* 0x000fc800078e0216 */
[C---:B------:R-:W-:Y:S02]  /*1a40*/  IMAD.WIDE R16, R11.reuse, 0x4, R12 ;  /* 0x000000040b107825 */ /* 0x040fe400078e020c */
[----:B------:R-:W4:Y:S01]  /*1a50*/  LDG.E R12, desc[UR6][R12.64] ;  /* 0x000000060c0c7981 */ /* 0x000f22000c1e1900 */
[----:B--2---:R-:W-:Y:S01]  /*1a60*/  IADD3 R28, PT, PT, R18, R28, R27 ;  /* 0x0000001c121c7210 */ /* 0x004fe20007ffe01b */
[C---:B------:R-:W-:Y:S02]  /*1a70*/  IMAD.WIDE R18, R11.reuse, 0x4, R16 ;  /* 0x000000040b127825 */ /* 0x040fe400078e0210 */
[----:B------:R1:W3:Y:S04]  /*1a80*/  LDG.E R27, desc[UR6][R24.64] ;  /* 0x00000006181b7981 */ /* 0x0002e8000c1e1900 */
[----:B------:R-:W4:Y:S01]  /*1a90*/  LDG.E R17, desc[UR6][R16.64] ;  /* 0x0000000610117981 */ /* 0x000f22000c1e1900 */
[----:B0-----:R-:W-:-:S03]  /*1aa0*/  IMAD.WIDE R22, R11, 0x4, R18 ;  /* 0x000000040b167825 */ /* 0x001fc600078e0212 */
[----:B------:R-:W2:Y:S04]  /*1ab0*/  LDG.E R18, desc[UR6][R18.64] ;  /* 0x0000000612127981 */ /* 0x000ea8000c1e1900 */
[----:B------:R-:W2:Y:S01]  /*1ac0*/  LDG.E R13, desc[UR6][R22.64] ;  /* 0x00000006160d7981 */ /* 0x000ea2000c1e1900 */
[----:B-1----:R-:W-:Y:S01]  /*1ad0*/  IMAD.WIDE R24, R11, 0x4, R22 ;  /* 0x000000040b187825 */ /* 0x002fe200078e0216 */
[----:B---3--:R-:W-:-:S03]  /*1ae0*/  IADD3 R27, PT, PT, R29, R27, R28 ;  /* 0x0000001b1d1b7210 */ /* 0x008fc60007ffe01c */
[----:B------:R-:W-:Y:S02]  /*1af0*/  IMAD.WIDE R28, R11, 0x4, R24 ;  /* 0x000000040b1c7825 */ /* 0x000fe400078e0218 */
[----:B------:R-:W3:Y:S01]  /*1b00*/  LDG.E R24, desc[UR6][R24.64] ;  /* 0x0000000618187981 */ /* 0x000ee2000c1e1900 */
[----:B----4-:R-:W-:Y:S01]  /*1b10*/  IADD3 R27, PT, PT, R17, R12, R27 ;  /* 0x0000000c111b7210 */ /* 0x010fe20007ffe01b */
[----:B------:R-:W-:Y:S02]  /*1b20*/  IMAD.WIDE R16, R11, 0x4, R28 ;  /* 0x000000040b107825 */ /* 0x000fe400078e021c */
[----:B------:R-:W3:Y:S01]  /*1b30*/  LDG.E R28, desc[UR6][R28.64] ;  /* 0x000000061c1c7981 */ /* 0x000ee2000c1e1900 */
[----:B--2---:R-:W-:Y:S01]  /*1b40*/  IADD3 R27, PT, PT, R13, R18, R27 ;  /* 0x000000120d1b7210 */ /* 0x004fe20007ffe01b */
[C---:B------:R-:W-:Y:S02]  /*1b50*/  IMAD.WIDE R12, R11.reuse, 0x4, R16 ;  /* 0x000000040b0c7825 */ /* 0x040fe400078e0210 */
[----:B------:R-:W2:Y:S02]  /*1b60*/  LDG.E R16, desc[UR6][R16.64] ;  /* 0x0000000610107981 */ /* 0x000ea4000c1e1900 */
[----:B------:R-:W-:-:S05]  /*1b70*/  IMAD.WIDE R18, R11, 0x4, R12 ;  /* 0x000000040b127825 */ /* 0x000fca00078e020c */
[----:B------:R-:W4:Y:S01]  /*1b80*/  LDG.E R25, desc[UR6][R18.64] ;  /* 0x0000000612197981 */ /* 0x000f22000c1e1900 */
[----:B------:R-:W-:-:S03]  /*1b90*/  IMAD.WIDE R22, R11, 0x4, R18 ;  /* 0x000000040b167825 */ /* 0x000fc600078e0212 */
[----:B------:R0:W2:Y:S02]  /*1ba0*/  LDG.E R17, desc[UR6][R12.64] ;  /* 0x000000060c117981 */ /* 0x0000a4000c1e1900 */
[C---:B0-----:R-:W-:Y:S02]  /*1bb0*/  IMAD.WIDE R12, R11.reuse, 0x4, R22 ;  /* 0x000000040b0c7825 */ /* 0x041fe400078e0216 */
[----:B------:R-:W4:Y:S02]  /*1bc0*/  LDG.E R23, desc[UR6][R22.64] ;  /* 0x0000000616177981 */ /* 0x000f24000c1e1900 */
[----:B------:R-:W-:Y:S02]  /*1bd0*/  IMAD.WIDE R18, R11, 0x4, R12 ;  /* 0x000000040b127825 */ /* 0x000fe400078e020c */
[----:B------:R-:W5:Y:S04]  /*1be0*/  LDG.E R22, desc[UR6][R12.64] ;  /* 0x000000060c167981 */ /* 0x000f68000c1e1900 */
[----:B------:R-:W5:Y:S01]  /*1bf0*/  LDG.E R18, desc[UR6][R18.64] ;  /* 0x0000000612127981 */ /* 0x000f62000c1e1900 */
[----:B------:R-:W-:-:S04]  /*1c00*/  IADD3 R20, PT, PT, R20, 0x10, RZ ;  /* 0x0000001014147810 */ /* 0x000fc80007ffe0ff */
[----:B------:R-:W-:Y:S01]  /*1c10*/  ISETP.NE.AND P0, PT, R20, RZ, PT ;  /* 0x000000ff1400720c */ /* 0x000fe20003f05270 */
[----:B------:R-:W-:Y:S01]  /*1c20*/  IMAD R26, R11, 0x10, R26 ;  /* 0x000000100b1a7824 */ /* 0x000fe200078e021a */
[----:B---3--:R-:W-:-:S04]  /*1c30*/  IADD3 R24, PT, PT, R28, R24, R27 ;  /* 0x000000181c187210 */ /* 0x008fc80007ffe01b */
[----:B--2---:R-:W-:-:S04]  /*1c40*/  IADD3 R16, PT, PT, R17, R16, R24 ;  /* 0x0000001011107210 */ /* 0x004fc80007ffe018 */
[----:B----4-:R-:W-:-:S04]  /*1c50*/  IADD3 R25, PT, PT, R23, R25, R16 ;  /* 0x0000001917197210 */ /* 0x010fc80007ffe010 */
[----:B-----5:R-:W-:Y:S01]  /*1c60*/  IADD3 R27, PT, PT, R18, R22, R25 ;  /* 0x00000016121b7210 */ /* 0x020fe20007ffe019 */
[----:B------:R-:W-:Y:S06]  /*1c70*/  @P0 BRA `(.L_x_43) ;  /* 0xfffffffc004c0947 */ /* 0x000fec000383ffff */
.L_x_42:
        /* <DEDUP_REMOVED lines=13> */
[----:B------:R0:W3:Y:S04]  /*1d50*/  LDG.E R10, desc[UR6][R12.64] ;  /* 0x000000060c0a7981 */ /* 0x0000e8000c1e1900 */
[----:B------:R1:W3:Y:S01]  /*1d60*/  LDG.E R26, desc[UR6][R16.64] ;  /* 0x00000006101a7981 */ /* 0x0002e2000c1e1900 */
[----:B------:R-:W-:-:S04]  /*1d70*/  IMAD.WIDE R18, R11, 0x4, R16 ;  /* 0x000000040b127825 */ /* 0x000fc800078e0210 */
[C---:B------:R-:W-:Y:S02]  /*1d80*/  IMAD.WIDE R28, R11.reuse, 0x4, R18 ;  /* 0x000000040b1c7825 */ /* 0x040fe400078e0212 */
[----:B------:R-:W4:Y:S02]  /*1d90*/  LDG.E R18, desc[UR6][R18.64] ;  /* 0x0000000612127981 */ /* 0x000f24000c1e1900 */
        /* <DEDUP_REMOVED lines=10> */
.L_x_45:
        /* <DEDUP_REMOVED lines=18> */
.L_x_46:
[----:B------:R-:W-:Y:S05]  /*1f60*/  @!P1 BRA `(.L_x_44) ;  /* 0x00000000002c9947 */ /* 0x000fea0003800000 */
[----:B------:R-:W0:Y:S01]  /*1f70*/  LDC.64 R8, c[0x0][0x388] ;  /* 0x0000e200ff087b82 */ /* 0x000e220000000a00 */
[----:B------:R-:W-:Y:S02]  /*1f80*/  IMAD R4, R4, R21, R3 ;  /* 0x0000001504047224 */ /* 0x000fe400078e0203 */
[----:B------:R-:W-:Y:S02]  /*1f90*/  IMAD.MOV R12, RZ, RZ, -R10 ;  /* 0x000000ffff0c7224 */ /* 0x000fe400078e0a0a */
[----:B------:R-:W-:-:S07]  /*1fa0*/  IMAD R10, R5, R4, R2 ;  /* 0x00000004050a7224 */ /* 0x000fce00078e0202 */
.L_x_47:
[----:B0-----:R-:W-:-:S06]  /*1fb0*/  IMAD.WIDE R4, R10, 0x4, R8 ;  /* 0x000000040a047825 */ /* 0x001fcc00078e0208 */
[----:B------:R-:W2:Y:S01]  /*1fc0*/  LDG.E R4, desc[UR6][R4.64] ;  /* 0x0000000604047981 */ /* 0x000ea2000c1e1900 */
[----:B------:R-:W-:Y:S02]  /*1fd0*/  IADD3 R12, PT, PT, R12, 0x1, RZ ;  /* 0x000000010c0c7810 */ /* 0x000fe40007ffe0ff */
[----:B------:R-:W-:Y:S02]  /*1fe0*/  IADD3 R10, PT, PT, R11, R10, RZ ;  /* 0x0000000a0b0a7210 */ /* 0x000fe40007ffe0ff */
[----:B------:R-:W-:Y:S01]  /*1ff0*/  ISETP.NE.AND P0, PT, R12, RZ, PT ;  /* 0x000000ff0c00720c */ /* 0x000fe20003f05270 */
[----:B--2---:R-:W-:-:S12]  /*2000*/  IMAD.IADD R27, R4, 0x1, R27 ;  /* 0x00000001041b7824 */ /* 0x004fd800078e021b */
[----:B------:R-:W-:Y:S05]  /*2010*/  @P0 BRA `(.L_x_47) ;  /* 0xfffffffc00e40947 */ /* 0x000fea000383ffff */
.L_x_44:
[----:B------:R-:W-:Y:S01]  /*2020*/  ISETP.GE.AND P0, PT, R27, R0, PT ;  /* 0x000000001b00720c */ /* 0x000fe20003f06270 */
[----:B------:R0:W-:-:S12]  /*2030*/  STG.E desc[UR6][R14.64], R27 ;  /* 0x0000001b0e007986 */ /* 0x0001d8000c101906 */
[----:B0-----:R-:W-:Y:S05]  /*2040*/  @!P0 EXIT ;  /* 0x000000000000894d */ /* 0x001fea0003800000 */
[----:B------:R-:W-:Y:S01]  /*2050*/  MOV R0, 0x38 ;  /* 0x0000003800007802 */ /* 0x000fe20000000f00 */
[----:B------:R0:W-:Y:S01]  /*2060*/  STL.64 [R1], R2 ;  /* 0x0000000201007387 */ /* 0x0001e20000100a00 */
[----:B------:R-:W1:Y:S02]  /*2070*/  LDCU.64 UR4, c[0x4][0x30] ;  /* 0x01000600ff0477ac */ /* 0x000e640008000a00 */
[----:B------:R0:W2:Y:S01]  /*2080*/  LDC.64 R8, c[0x4][R0] ;  /* 0x0100000000087b82 */ /* 0x0000a20000000a00 */
[----:B-1----:R-:W-:Y:S02]  /*2090*/  MOV R4, UR4 ;  /* 0x0000000400047c02 */ /* 0x002fe40008000f00 */
[----:B0-----:R-:W-:-:S07]  /*20a0*/  MOV R5, UR5 ;  /* 0x0000000500057c02 */ /* 0x001fce0008000f00 */
[----:B------:R-:W-:-:S07]  /*20b0*/  LEPC R20, `(.L_x_48) ;  /* 0x000000001014794e */ /* 0x000fce0000000000 */
[----:B--2---:R-:W-:Y:S05]  /*20c0*/  CALL.ABS.NOINC R8 ;  /* 0x0000000008007343 */ /* 0x004fea0003c00000 */
.L_x_48:
[----:B------:R-:W-:Y:S05]  /*20d0*/  EXIT ;  /* 0x000000000000794d */ /* 0x000fea0003800000 */
.L_x_49:
        /* <DEDUP_REMOVED lines=10> */
.L_x_179:


//--------------------- .text._Z4maxYPiS_S_S_S_   --------------------------
	.section	.text._Z4maxYPiS_S_S_S_,"ax",@progbits
	.align	128
        .global         _Z4maxYPiS_S_S_S_
        .type           _Z4maxYPiS_S_S_S_,@function
        .size           _Z4maxYPiS_S_S_S_,(.L_x_180 - _Z4maxYPiS_S_S_S_)
        .other          _Z4maxYPiS_S_S_S_,@"STO_CUDA_ENTRY STV_DEFAULT"
_Z4maxYPiS_S_S_S_:
.text._Z4maxYPiS_S_S_S_:
        /* <DEDUP_REMOVED lines=27> */
.L_x_52:
        /* <DEDUP_REMOVED lines=77> */
.L_x_51:
        /* <DEDUP_REMOVED lines=43> */
.L_x_53:
        /* <DEDUP_REMOVED lines=26> */
.L_x_54:
[----:B------:R-:W-:Y:S05]  /*0ad0*/  @!P0 BRA `(.L_x_50) ;  /* 0x0000000000348947 */ /* 0x000fea0003800000 */
[----:B0-----:R-:W0:Y:S01]  /*0ae0*/  LDC.64 R8, c[0x0][0x380] ;  /* 0x0000e000ff087b82 */ /* 0x001e220000000a00 */
[----:B------:R-:W-:Y:S02]  /*0af0*/  IMAD.IADD R7, R7, 0x1, R10 ;  /* 0x0000000107077824 */ /* 0x000fe400078e020a */
[----:B------:R-:W-:Y:S02]  /*0b00*/  IMAD.MOV R11, RZ, RZ, -R11 ;  /* 0x000000ffff0b7224 */ /* 0x000fe400078e0a0b */
[----:B0-----:R-:W-:-:S07]  /*0b10*/  IMAD.WIDE.U32 R8, R7, 0x4, R8 ;  /* 0x0000000407087825 */ /* 0x001fce00078e0008 */
.L_x_55:
        /* <DEDUP_REMOVED lines=9> */
.L_x_50:
        /* <DEDUP_REMOVED lines=18> */
.L_x_58:
        /* <DEDUP_REMOVED lines=102> */
.L_x_57:
        /* <DEDUP_REMOVED lines=57> */
.L_x_59:
        /* <DEDUP_REMOVED lines=32> */
.L_x_60:
[----:B------:R-:W-:Y:S05]  /*18c0*/  @!P0 BRA `(.L_x_56) ;  /* 0x0000000000348947 */ /* 0x000fea0003800000 */
[----:B01----:R-:W0:Y:S01]  /*18d0*/  LDC.64 R6, c[0x0][0x380] ;  /* 0x0000e000ff067b82 */ /* 0x003e220000000a00 */
[----:B---3--:R-:W-:Y:S02]  /*18e0*/  IMAD R11, R0, R5, RZ ;  /* 0x00000005000b7224 */ /* 0x008fe400078e02ff */
[----:B------:R-:W-:-:S07]  /*18f0*/  IMAD.MOV R3, RZ, RZ, -R3 ;  /* 0x000000ffff037224 */ /* 0x000fce00078e0a03 */
.L_x_61:
        /* <DEDUP_REMOVED lines=10> */
.L_x_56:
[----:B--2---:R-:W2:Y:S02]  /*19a0*/  LDC.64 R4, c[0x0][0x3a0] ;  /* 0x0000e800ff047b82 */ /* 0x004ea40000000a00 */
[----:B--2---:R-:W-:Y:S01]  /*19b0*/  STG.E desc[UR4][R4.64+0x4], R2 ;  /* 0x0000040204007986 */ /* 0x004fe2000c101904 */
[----:B------:R-:W-:Y:S05]  /*19c0*/  EXIT ;  /* 0x000000000000794d */ /* 0x000fea0003800000 */
.L_x_62:
        /* <DEDUP_REMOVED lines=11> */
.L_x_180:


//--------------------- .text._Z9flocSizeyPiS_S_S_S_S_S_ --------------------------
	.section	.text._Z9flocSizeyPiS_S_S_S_S_S_,"ax",@progbits
	.align	128
        .global         _Z9flocSizeyPiS_S_S_S_S_S_
        .type           _Z9flocSizeyPiS_S_S_S_S_S_,@function
        .size           _Z9flocSizeyPiS_S_S_S_S_S_,(.L_x_181 - _Z9flocSizeyPiS_S_S_S_S_S_)
        .other          _Z9flocSizeyPiS_S_S_S_S_S_,@"STO_CUDA_ENTRY STV_DEFAULT"
_Z9flocSizeyPiS_S_S_S_S_S_:
.text._Z9flocSizeyPiS_S_S_S_S_S_:
[----:B------:R-:W0:Y:S08]  /*0000*/  LDC R1, c[0x0][0x37c] ;  /* 0x0000df00ff017b82 */ /* 0x000e300000000800 */
[----:B------:R-:W1:Y:S01]  /*0010*/  LDC.64 R4, c[0x0][0x390] ;  /* 0x0000e400ff047b82 */ /* 0x000e620000000a00 */
[----:B------:R-:W1:Y:S01]  /*0020*/  LDCU.64 UR6, c[0x0][0x358] ;  /* 0x00006b00ff0677ac */ /* 0x000e620008000a00 */
[----:B0-----:R-:W-:-:S06]  /*0030*/  IADD3 R1, PT, PT, R1, -0x8, RZ ;  /* 0xfffffff801017810 */ /* 0x001fcc0007ffe0ff */
[----:B------:R-:W0:Y:S01]  /*0040*/  LDC.64 R6, c[0x0][0x398] ;  /* 0x0000e600ff067b82 */ /* 0x000e220000000a00 */
[----:B------:R-:W2:Y:S01]  /*0050*/  S2R R3, SR_TID.X ;  /* 0x0000000000037919 */ /* 0x000ea20000002100 */
[----:B------:R-:W3:Y:S06]  /*0060*/  S2R R2, SR_CTAID.X ;  /* 0x0000000000027919 */ /* 0x000eec0000002500 */
[----:B------:R-:W4:Y:S01]  /*0070*/  LDC.64 R14, c[0x0][0x3b0] ;  /* 0x0000ec00ff0e7b82 */ /* 0x000f220000000a00 */
[----:B-1----:R-:W2:Y:S04]  /*0080*/  LDG.E R5, desc[UR6][R4.64] ;  /* 0x0000000604057981 */ /* 0x002ea8000c1e1900 */
[----:B0-----:R0:W4:Y:S03]  /*0090*/  LDG.E R0, desc[UR6][R6.64] ;  /* 0x0000000606007981 */ /* 0x001126000c1e1900 */
[----:B------:R-:W1:Y:S01]  /*00a0*/  LDC.64 R8, c[0x0][0x3a8] ;  /* 0x0000ea00ff087b82 */ /* 0x000e620000000a00 */
[----:B------:R-:W0:Y:S01]  /*00b0*/  LDCU UR4, c[0x0][0x2f8] ;  /* 0x00005f00ff0477ac */ /* 0x000e220008000800 */
[----:B------:R-:W1:Y:S01]  /*00c0*/  LDCU UR5, c[0x0][0x2fc] ;  /* 0x00005f80ff0577ac */ /* 0x000e620008000800 */
[----:B0-----:R-:W-:Y:S01]  /*00d0*/  IADD3 R6, P0, PT, R1, UR4, RZ ;  /* 0x0000000401067c10 */ /* 0x001fe2000ff1e0ff */
[----:B-1----:R0:W5:Y:S01]  /*00e0*/  LDG.E R9, desc[UR6][R8.64] ;  /* 0x0000000608097981 */ /* 0x002162000c1e1900 */
[----:B--2---:R-:W-:-:S04]  /*00f0*/  IMAD R11, R5, R3, RZ ;  /* 0x00000003050b7224 */ /* 0x004fc800078e02ff */
[----:B---3--:R-:W-:Y:S01]  /*0100*/  IMAD.IADD R13, R11, 0x1, R2 ;  /* 0x000000010b0d7824 */ /* 0x008fe200078e0202 */
[----:B----4-:R-:W-:-:S03]  /*0110*/  ISETP.GE.AND P1, PT, R0, 0x1, PT ;  /* 0x000000010000780c */ /* 0x010fc60003f26270 */
[----:B------:R-:W-:-:S05]  /*0120*/  IMAD.WIDE R14, R13, 0x4, R14 ;  /* 0x000000040d0e7825 */ /* 0x000fca00078e020e */
[----:B------:R0:W-:Y:S05]  /*0130*/  STG.E desc[UR6][R14.64], RZ ;  /* 0x000000ff0e007986 */ /* 0x0001ea000c101906 */
[----:B------:R-:W-:Y:S05]  /*0140*/  @!P1 EXIT ;  /* 0x000000000000994d */ /* 0x000fea0003800000 */
[C---:B------:R-:W-:Y:S01]  /*0150*/  ISETP.GE.U32.AND P2, PT, R0.reuse, 0x10, PT ;  /* 0x000000100000780c */ /* 0x040fe20003f46070 */
[C---:B------:R-:W-:Y:S01]  /*0160*/  IMAD R4, R0.reuse, R11, R2 ;  /* 0x0000000b00047224 */ /* 0x040fe200078e0202 */
[----:B0-----:R-:W-:Y:S02]  /*0170*/  LOP3.LUT R8, R0, 0xf, RZ, 0xc0, !PT ;  /* 0x0000000f00087812 */ /* 0x001fe400078ec0ff */
[----:B------:R-:W-:Y:S02]  /*0180*/  CS2R R10, SRZ ;  /* 0x00000000000a7805 */ /* 0x000fe4000001ff00 */
[----:B------:R-:W-:-:S07]  /*0190*/  ISETP.NE.AND P1, PT, R8, RZ, PT ;  /* 0x000000ff0800720c */ /* 0x000fce0003f25270 */
[----:B------:R-:W-:Y:S06]  /*01a0*/  @!P2 BRA `(.L_x_63) ;  /* 0x0000000000c0a947 */ /* 0x000fec0003800000 */
[----:B------:R-:W-:Y:S01]  /*01b0*/  HFMA2 R11, -RZ, RZ, 0, 0 ;  /* 0x00000000ff0b7431 */ /* 0x000fe200000001ff */
[----:B------:R-:W-:Y:S01]  /*01c0*/  LOP3.LUT R10, R0, 0x7ffffff0, RZ, 0xc0, !PT ;  /* 0x7ffffff0000a7812 */ /* 0x000fe200078ec0ff */
[----:B------:R-:W-:-:S06]  /*01d0*/  UMOV UR4, URZ ;  /* 0x000000ff00047c82 */ /* 0x000fcc0008000000 */
.L_x_64:
[----:B------:R-:W0:Y:S01]  /*01e0*/  LDC.64 R16, c[0x0][0x380] ;  /* 0x0000e000ff107b82 */ /* 0x000e220000000a00 */
[----:B------:R-:W-:-:S04]  /*01f0*/  IMAD R7, R5, UR4, R4 ;  /* 0x0000000405077c24 */ /* 0x000fc8000f8e0204 */
[----:B0-----:R-:W-:-:S04]  /*0200*/  IMAD.WIDE R16, R7, 0x4, R16 ;  /* 0x0000000407107825 */ /* 0x001fc800078e0210 */
[C---:B------:R-:W-:Y:S02]  /*0210*/  IMAD.WIDE R18, R5.reuse, 0x4, R16 ;  /* 0x0000000405127825 */ /* 0x040fe400078e0210 */
[----:B------:R-:W2:Y:S02]  /*0220*/  LDG.E R16, desc[UR6][R16.64] ;  /* 0x0000000610107981 */ /* 0x000ea4000c1e1900 */
[----:B------:R-:W-:-:S05]  /*0230*/  IMAD.WIDE R12, R5, 0x4, R18 ;  /* 0x00000004050c7825 */ /* 0x000fca00078e0212 */
[----:B------:R0:W3:Y:S01]  /*0240*/  LDG.E R7, desc[UR6][R12.64] ;  /* 0x000000060c077981 */ /* 0x0000e2000c1e1900 */
[----:B------:R-:W-:-:S03]  /*0250*/  IMAD.WIDE R24, R5, 0x4, R12 ;  /* 0x0000000405187825 */ /* 0x000fc600078e020c */
[----:B------:R-:W2:Y:S04]  /*0260*/  LDG.E R17, desc[UR6][R18.64] ;  /* 0x0000000612117981 */ /* 0x000ea8000c1e1900 */
[----:B------:R-:W3:Y:S01]  /*0270*/  LDG.E R18, desc[UR6][R24.64] ;  /* 0x0000000618127981 */ /* 0x000ee2000c1e1900 */
[----:B------:R-:W-:-:S04]  /*0280*/  IMAD.WIDE R26, R5, 0x4, R24 ;  /* 0x00000004051a7825 */ /* 0x000fc800078e0218 */
[C---:B------:R-:W-:Y:S02]  /*0290*/  IMAD.WIDE R20, R5.reuse, 0x4, R26 ;  /* 0x0000000405147825 */ /* 0x040fe400078e021a */
[----:B------:R-:W4:Y:S02]  /*02a0*/  LDG.E R26, desc[UR6][R26.64] ;  /* 0x000000061a1a7981 */ /* 0x000f24000c1e1900 */
[----:B------:R-:W-:-:S04]  /*02b0*/  IMAD.WIDE R28, R5, 0x4, R20 ;  /* 0x00000004051c7825 */ /* 0x000fc800078e0214 */
[C---:B------:R-:W-:Y:S01]  /*02c0*/  IMAD.WIDE R22, R5.reuse, 0x4, R28 ;  /* 0x0000000405167825 */ /* 0x040fe200078e021c */
[----:B------:R1:W4:Y:S04]  /*02d0*/  LDG.E R27, desc[UR6][R20.64] ;  /* 0x00000006141b7981 */ /* 0x000328000c1e1900 */
[----:B------:R-:W4:Y:S01]  /*02e0*/  LDG.E R28, desc[UR6][R28.64] ;  /* 0x000000061c1c7981 */ /* 0x000f22000c1e1900 */
[----:B0-----:R-:W-:-:S05]  /*02f0*/  IMAD.WIDE R12, R5, 0x4, R22 ;  /* 0x00000004050c7825 */ /* 0x001fca00078e0216 */
[----:B------:R-:W4:Y:S01]  /*0300*/  LDG.E R29, desc[UR6][R12.64] ;  /* 0x000000060c1d7981 */ /* 0x000f22000c1e1900 */
[----:B--2---:R-:W-:Y:S01]  /*0310*/  IADD3 R11, PT, PT, R17, R16, R11 ;  /* 0x00000010110b7210 */ /* 0x004fe20007ffe00b */
[----:B------:R-:W-:-:S03]  /*0320*/  IMAD.WIDE R16, R5, 0x4, R12 ;  /* 0x0000000405107825 */ /* 0x000fc600078e020c */
[----:B---3--:R-:W-:Y:S01]  /*0330*/  IADD3 R7, PT, PT, R18, R7, R11 ;  /* 0x0000000712077210 */ /* 0x008fe20007ffe00b */
[C---:B------:R-:W-:Y:S01]  /*0340*/  IMAD.WIDE R18, R5.reuse, 0x4, R16 ;  /* 0x0000000405127825 */ /* 0x040fe200078e0210 */
[----:B------:R0:W2:Y:S04]  /*0350*/  LDG.E R11, desc[UR6][R22.64] ;  /* 0x00000006160b7981 */ /* 0x0000a8000c1e1900 */
[----:B------:R-:W3:Y:S01]  /*0360*/  LDG.E R16, desc[UR6][R16.64] ;  /* 0x0000000610107981 */ /* 0x000ee2000c1e1900 */
[----:B-1----:R-:W-:-:S04]  /*0370*/  IMAD.WIDE R20, R5, 0x4, R18 ;  /* 0x0000000405147825 */ /* 0x002fc800078e0212 */
[C---:B0-----:R-:W-:Y:S02]  /*0380*/  IMAD.WIDE R22, R5.reuse, 0x4, R20 ;  /* 0x0000000405167825 */ /* 0x041fe400078e0214 */
[----:B------:R-:W3:Y:S02]  /*0390*/  LDG.E R20, desc[UR6][R20.64] ;  /* 0x0000000614147981 */ /* 0x000ee4000c1e1900 */
[C---:B------:R-:W-:Y:S02]  /*03a0*/  IMAD.WIDE R24, R5.reuse, 0x4, R22 ;  /* 0x0000000405187825 */ /* 0x040fe400078e0216 */
[----:B------:R0:W3:Y:S04]  /*03b0*/  LDG.E R17, desc[UR6][R18.64] ;  /* 0x0000000612117981 */ /* 0x0000e8000c1e1900 */
[----:B------:R-:W3:Y:S01]  /*03c0*/  LDG.E R22, desc[UR6][R22.64] ;  /* 0x0000000616167981 */ /* 0x000ee2000c1e1900 */
[----:B------:R-:W-:-:S03]  /*03d0*/  IMAD.WIDE R12, R5, 0x4, R24 ;  /* 0x00000004050c7825 */ /* 0x000fc600078e0218 */
[----:B------:R-:W3:Y:S01]  /*03e0*/  LDG.E R25, desc[UR6][R24.64] ;  /* 0x0000000618197981 */ /* 0x000ee2000c1e1900 */
[----:B0-----:R-:W-:-:S03]  /*03f0*/  IMAD.WIDE R18, R5, 0x4, R12 ;  /* 0x0000000405127825 */ /* 0x001fc600078e020c */
[----:B------:R-:W3:Y:S04]  /*0400*/  LDG.E R12, desc[UR6][R12.64] ;  /* 0x000000060c0c7981 */ /* 0x000ee8000c1e1900 */
[----:B------:R-:W3:Y:S01]  /*0410*/  LDG.E R18, desc[UR6][R18.64] ;  /* 0x0000000612127981 */ /* 0x000ee2000c1e1900 */
[----:B------:R-:W-:Y:S01]  /*0420*/  UIADD3 UR4, UPT, UPT, UR4, 0x10, URZ ;  /* 0x0000001004047890 */ /* 0x000fe2000fffe0ff */
[----:B----4-:R-:W-:-:S05]  /*0430*/  IADD3 R7, PT, PT, R27, R26, R7 ;  /* 0x0000001a1b077210 */ /* 0x010fca0007ffe007 */
[----:B------:R-:W-:Y:S02]  /*0440*/  ISETP.NE.AND P2, PT, R10, UR4, PT ;  /* 0x000000040a007c0c */ /* 0x000fe4000bf45270 */
[----:B--2---:R-:W-:-:S04]  /*0450*/  IADD3 R7, PT, PT, R11, R28, R7 ;  /* 0x0000001c0b077210 */ /* 0x004fc80007ffe007 */
[----:B---3--:R-:W-:-:S04]  /*0460*/  IADD3 R7, PT, PT, R16, R29, R7 ;  /* 0x0000001d10077210 */ /* 0x008fc80007ffe007 */
[----:B------:R-:W-:-:S04]  /*0470*/  IADD3 R7, PT, PT, R20, R17, R7 ;  /* 0x0000001114077210 */ /* 0x000fc80007ffe007 */
[----:B------:R-:W-:-:S04]  /*0480*/  IADD3 R7, PT, PT, R25, R22, R7 ;  /* 0x0000001619077210 */ /* 0x000fc80007ffe007 */
[----:B------:R-:W-:Y:S01]  /*0490*/  IADD3 R11, PT, PT, R18, R12, R7 ;  /* 0x0000000c120b7210 */ /* 0x000fe20007ffe007 */
[----:B------:R-:W-:Y:S06]  /*04a0*/  @P2 BRA `(.L_x_64) ;  /* 0xfffffffc004c2947 */ /* 0x000fec000383ffff */
.L_x_63:
        /* <DEDUP_REMOVED lines=14> */
[----:B------:R0:W3:Y:S02]  /*0590*/  LDG.E R8, desc[UR6][R12.64] ;  /* 0x000000060c087981 */ /* 0x0000e4000c1e1900 */
[----:B------:R-:W-:-:S02]  /*05a0*/  IMAD.WIDE R18, R5, 0x4, R16 ;  /* 0x0000000405127825 */ /* 0x000fc400078e0210 */
[----:B------:R-:W3:Y:S02]  /*05b0*/  LDG.E R17, desc[UR6][R16.64] ;  /* 0x0000000610117981 */ /* 0x000ee4000c1e1900 */
[C---:B------:R-:W-:Y:S02]  /*05c0*/  IMAD.WIDE R20, R5.reuse, 0x4, R18 ;  /* 0x0000000405147825 */ /* 0x040fe400078e0212 */
[----:B------:R-:W4:Y:S02]  /*05d0*/  LDG.E R19, desc[UR6][R18.64] ;  /* 0x0000000612137981 */ /* 0x000f24000c1e1900 */
[C---:B------:R-:W-:Y:S02]  /*05e0*/  IMAD.WIDE R26, R5.reuse, 0x4, R20 ;  /* 0x00000004051a7825 */ /* 0x040fe400078e0214 */
[----:B------:R-:W4:Y:S02]  /*05f0*/  LDG.E R20, desc[UR6][R20.64] ;  /* 0x0000000614147981 */ /* 0x000f24000c1e1900 */
[----:B0-----:R-:W-:-:S02]  /*0600*/  IMAD.WIDE R12, R5, 0x4, R26 ;  /* 0x00000004050c7825 */ /* 0x001fc400078e021a */
[----:B------:R-:W4:Y:S04]  /*0610*/  LDG.E R27, desc[UR6][R26.64] ;  /* 0x000000061a1b7981 */ /* 0x000f28000c1e1900 */
[----:B------:R-:W4:Y:S01]  /*0620*/  LDG.E R29, desc[UR6][R12.64] ;  /* 0x000000060c1d7981 */ /* 0x000f22000c1e1900 */
[----:B------:R-:W-:Y:S02]  /*0630*/  IADD3 R10, PT, PT, R10, 0x8, RZ ;  /* 0x000000080a0a7810 */ /* 0x000fe40007ffe0ff */
[----:B--2---:R-:W-:-:S04]  /*0640*/  IADD3 R11, PT, PT, R22, R24, R11 ;  /* 0x00000018160b7210 */ /* 0x004fc80007ffe00b */
[----:B---3--:R-:W-:-:S04]  /*0650*/  IADD3 R8, PT, PT, R17, R8, R11 ;  /* 0x0000000811087210 */ /* 0x008fc80007ffe00b */
[----:B----4-:R-:W-:-:S04]  /*0660*/  IADD3 R8, PT, PT, R20, R19, R8 ;  /* 0x0000001314087210 */ /* 0x010fc80007ffe008 */
[----:B------:R-:W-:-:S07]  /*0670*/  IADD3 R11, PT, PT, R29, R27, R8 ;  /* 0x0000001b1d0b7210 */ /* 0x000fce0007ffe008 */
.L_x_66:
        /* <DEDUP_REMOVED lines=15> */
[----:B------:R-:W-:Y:S01]  /*0770*/  VIADD R10, R10, 0x4 ;  /* 0x000000040a0a7836 */ /* 0x000fe20000000000 */
[----:B--2---:R-:W-:-:S04]  /*0780*/  IADD3 R11, PT, PT, R12, R20, R11 ;  /* 0x000000140c0b7210 */ /* 0x004fc80007ffe00b */
[----:B---3--:R-:W-:-:S07]  /*0790*/  IADD3 R11, PT, PT, R18, R16, R11 ;  /* 0x00000010120b7210 */ /* 0x008fce0007ffe00b */
.L_x_67:
[----:B------:R-:W-:Y:S05]  /*07a0*/  @!P1 BRA `(.L_x_65) ;  /* 0x0000000000289947 */ /* 0x000fea0003800000 */
[----:B------:R-:W0:Y:S01]  /*07b0*/  LDC.64 R12, c[0x0][0x380] ;  /* 0x0000e000ff0c7b82 */ /* 0x000e220000000a00 */
[----:B------:R-:W-:-:S05]  /*07c0*/  UMOV UR4, URZ ;  /* 0x000000ff00047c82 */ /* 0x000fca0008000000 */
.L_x_68:
[----:B------:R-:W-:-:S04]  /*07d0*/  IMAD R17, R5, R10, R4 ;  /* 0x0000000a05117224 */ /* 0x000fc800078e0204 */
[----:B0-----:R-:W-:-:S06]  /*07e0*/  IMAD.WIDE R16, R17, 0x4, R12 ;  /* 0x0000000411107825 */ /* 0x001fcc00078e020c */
[----:B------:R-:W2:Y:S01]  /*07f0*/  LDG.E R16, desc[UR6][R16.64] ;  /* 0x0000000610107981 */ /* 0x000ea2000c1e1900 */
[----:B------:R-:W-:Y:S01]  /*0800*/  UIADD3 UR4, UPT, UPT, UR4, 0x1, URZ ;  /* 0x0000000104047890 */ /* 0x000fe2000fffe0ff */
[----:B------:R-:W-:-:S05]  /*0810*/  IADD3 R10, PT, PT, R10, 0x1, RZ ;  /* 0x000000010a0a7810 */ /* 0x000fca0007ffe0ff */
[----:B------:R-:W-:Y:S01]  /*0820*/  ISETP.NE.AND P0, PT, R8, UR4, PT ;  /* 0x0000000408007c0c */ /* 0x000fe2000bf05270 */
[----:B--2---:R-:W-:-:S12]  /*0830*/  IMAD.IADD R11, R16, 0x1, R11 ;  /* 0x00000001100b7824 */ /* 0x004fd800078e020b */
[----:B------:R-:W-:Y:S05]  /*0840*/  @P0 BRA `(.L_x_68) ;  /* 0xfffffffc00e00947 */ /* 0x000fea000383ffff */
.L_x_65:
[----:B------:R-:W-:-:S13]  /*0850*/  ISETP.NE.AND P0, PT, R11, RZ, PT ;  /* 0x000000ff0b00720c */ /* 0x000fda0003f05270 */
[----:B------:R-:W-:Y:S05]  /*0860*/  @!P0 EXIT ;  /* 0x000000000000894d */ /* 0x000fea0003800000 */
[----:B------:R-:W0:Y:S01]  /*0870*/  LDC.64 R10, c[0x0][0x380] ;  /* 0x0000e000ff0a7b82 */ /* 0x000e220000000a00 */
[----:B------:R-:W-:Y:S04]  /*0880*/  BSSY.RECONVERGENT B0, `(.L_x_69) ;  /* 0x0000016000007945 */ /* 0x000fe80003800200 */
[----:B------:R-:W-:Y:S01]  /*0890*/  BSSY.RELIABLE B6, `(.L_x_70) ;  /* 0x000000e000067945 */ /* 0x000fe20003800100 */
[----:B-----5:R-:W-:Y:S01]  /*08a0*/  IADD3 R16, PT, PT, R0, -R9, RZ ;  /* 0x8000000900107210 */ /* 0x020fe20007ffe0ff */
[----:B------:R-:W-:-:S07]  /*08b0*/  IMAD.MOV.U32 R17, RZ, RZ, R0 ;  /* 0x000000ffff117224 */ /* 0x000fce00078e0000 */
.L_x_72:
        /* <DEDUP_REMOVED lines=12> */
.L_x_70:
[----:B------:R-:W0:Y:S01]  /*0980*/  LDC.64 R10, c[0x0][0x388] ;  /* 0x0000e200ff0a7b82 */ /* 0x000e220000000a00 */
[----:B------:R-:W-:Y:S01]  /*0990*/  IMAD.MOV.U32 R13, RZ, RZ, 0x1 ;  /* 0x00000001ff0d7424 */ /* 0x000fe200078e00ff */
[----:B------:R-:W-:Y:S02]  /*09a0*/  MOV R8, 0x1 ;  /* 0x0000000100087802 */ /* 0x000fe40000000f00 */
[----:B------:R-:W-:Y:S01]  /*09b0*/  MOV R28, R17 ;  /* 0x00000011001c7202 */ /* 0x000fe20000000f00 */
[----:B0-----:R-:W-:-:S05]  /*09c0*/  IMAD.WIDE R10, R19, 0x4, R10 ;  /* 0x00000004130a7825 */ /* 0x001fca00078e020a */
[----:B------:R1:W-:Y:S02]  /*09d0*/  STG.E desc[UR6][R10.64], R13 ;  /* 0x0000000d0a007986 */ /* 0x0003e4000c101906 */
.L_x_71:
[----:B------:R-:W-:Y:S05]  /*09e0*/  BSYNC.RECONVERGENT B0 ;  /* 0x0000000000007941 */ /* 0x000fea0003800200 */
.L_x_69:
[----:B------:R-:W-:Y:S05]  /*09f0*/  WARPSYNC.ALL ;  /* 0x0000000000007948 */ /* 0x000fea0003800000 */
[C---:B01----:R-:W-:Y:S01]  /*0a00*/  VIMNMX R10, PT, PT, R0.reuse, 0x1, !PT ;  /* 0x00000001000a7848 */ /* 0x043fe20007fe0100 */
[----:B------:R-:W-:Y:S01]  /*0a10*/  IMAD R11, R0, R3, RZ ;  /* 0x00000003000b7224 */ /* 0x000fe200078e02ff */
[----:B------:R-:W-:Y:S01]  /*0a20*/  PRMT R12, RZ, 0x7610, R12 ;  /* 0x00007610ff0c7816 */ /* 0x000fe2000000000c */
[----:B------:R-:W-:Y:S01]  /*0a30*/  IMAD.MOV.U32 R13, RZ, RZ, RZ ;  /* 0x000000ffff0d7224 */ /* 0x000fe200078e00ff */
[----:B------:R-:W-:-:S07]  /*0a40*/  PRMT R22, RZ, 0x7610, R22 ;  /* 0x00007610ff167816 */ /* 0x000fce0000000016 */
.L_x_91:
        /* <DEDUP_REMOVED lines=30> */
[----:B------:R-:W-:Y:S01]  /*0c30*/  IMAD.IADD R24, R11, 0x1, R25 ;  /* 0x000000010b187824 */ /* 0x000fe200078e0219 */
[----:B------:R-:W-:-:S03]  /*0c40*/  LOP3.LUT R28, R26, 0xfffffff8, RZ, 0xc0, !PT ;  /* 0xfffffff81a1c7812 */ /* 0x000fc600078ec0ff */
[----:B------:R-:W-:Y:S01]  /*0c50*/  IMAD R24, R5, R24, R2 ;  /* 0x0000001805187224 */ /* 0x000fe200078e0202 */
[----:B------:R-:W-:-:S07]  /*0c60*/  IADD3 R28, PT, PT, -R28, RZ, RZ ;  /* 0x000000ff1c1c7210 */ /* 0x000fce0007ffe1ff */
.L_x_80:
[----:B01----:R-:W-:Y:S01]  /*0c70*/  IMAD.WIDE R20, R24, 0x4, R16 ;  /* 0x0000000418147825 */ /* 0x003fe200078e0210 */
[----:B------:R-:W-:Y:S02]  /*0c80*/  IADD3 R28, PT, PT, R28, 0x8, RZ ;  /* 0x000000081c1c7810 */ /* 0x000fe40007ffe0ff */
[----:B------:R-:W-:Y:S01]  /*0c90*/  LEA R24, R5, R24, 0x3 ;  /* 0x0000001805187211 */ /* 0x000fe200078e18ff */
[----:B------:R-:W-:Y:S01]  /*0ca0*/  VIADD R25, R25, 0x8 ;  /* 0x0000000819197836 */ /* 0x000fe20000000000 */
        /* <DEDUP_REMOVED lines=17> */
.L_x_79:
[----:B------:R-:W-:Y:S05]  /*0dc0*/  BSYNC.RECONVERGENT B2 ;  /* 0x0000000000027941 */ /* 0x000fea0003800200 */
.L_x_78:
        /* <DEDUP_REMOVED lines=16> */
.L_x_82:
[----:B------:R-:W-:Y:S05]  /*0ed0*/  BSYNC.RECONVERGENT B2 ;  /* 0x0000000000027941 */ /* 0x000fea0003800200 */
.L_x_81:
[----:B------:R-:W-:Y:S05]  /*0ee0*/  @!P1 BRA `(.L_x_77) ;  /* 0x0000000000309947 */ /* 0x000fea0003800000 */
[----:B------:R-:W-:Y:S02]  /*0ef0*/  ISETP.NE.AND P0, PT, R24, 0x1, PT ;  /* 0x000000011800780c */ /* 0x000fe40003f05270 */
[----:B------:R-:W-:-:S04]  /*0f00*/  LOP3.LUT R26, R26, 0x1, RZ, 0xc0, !PT ;  /* 0x000000011a1a7812 */ /* 0x000fc800078ec0ff */
[----:B------:R-:W-:-:S07]  /*0f10*/  ISETP.NE.U32.AND P1, PT, R26, 0x1, PT ;  /* 0x000000011a00780c */ /* 0x000fce0003f25070 */
[----:B-12---:R-:W-:Y:S02]  /*0f20*/  @P0 IMAD R19, R5, R25, R4 ;  /* 0x0000001905130224 */ /* 0x006fe400078e0204 */
[----:B------:R-:W-:Y:S02]  /*0f30*/  @P0 VIADD R25, R25, 0x2 ;  /* 0x0000000219190836 */ /* 0x000fe40000000000 */
[----:B------:R-:W-:-:S04]  /*0f40*/  @P0 IMAD.WIDE R18, R19, 0x4, R16 ;  /* 0x0000000413120825 */ /* 0x000fc800078e0210 */
[C---:B------:R-:W-:Y:S01]  /*0f50*/  @!P1 IMAD R25, R5.reuse, R25, R4 ;  /* 0x0000001905199224 */ /* 0x040fe200078e0204 */
[----:B------:R3:W-:Y:S01]  /*0f60*/  @P0 STG.E desc[UR6][R18.64], R23 ;  /* 0x0000001712000986 */ /* 0x0007e2000c101906 */
[----:B0-----:R-:W-:-:S04]  /*0f70*/  @P0 IMAD.WIDE R20, R5, 0x4, R18 ;  /* 0x0000000405140825 */ /* 0x001fc800078e0212 */
[----:B------:R-:W-:Y:S01]  /*0f80*/  @!P1 IMAD.WIDE R24, R25, 0x4, R16 ;  /* 0x0000000419189825 */ /* 0x000fe200078e0210 */
[----:B------:R3:W-:Y:S04]  /*0f90*/  @P0 STG.E desc[UR6][R20.64], R23 ;  /* 0x0000001714000986 */ /* 0x0007e8000c101906 */
[----:B------:R3:W-:Y:S02]  /*0fa0*/  @!P1 STG.E desc[UR6][R24.64], R23 ;  /* 0x0000001718009986 */ /* 0x0007e4000c101906 */
.L_x_77:
[----:B------:R-:W-:Y:S05]  /*0fb0*/  BSYNC.RECONVERGENT B0 ;  /* 0x0000000000007941 */ /* 0x000fea0003800200 */
.L_x_76:
[----:B------:R-:W-:Y:S01]  /*0fc0*/  ISETP.NE.AND P0, PT, R13, RZ, PT ;  /* 0x000000ff0d00720c */ /* 0x000fe20003f05270 */
[----:B--2---:R-:W-:-:S12]  /*0fd0*/  HFMA2 R28, -RZ, RZ, 0, 0 ;  /* 0x00000000ff1c7431 */ /* 0x004fd800000001ff */
[----:B------:R-:W-:Y:S05]  /*0fe0*/  @!P0 BRA `(.L_x_74) ;  /* 0x00000008002c8947 */ /* 0x000fea0003800000 */
[C---:B------:R-:W-:Y:S02]  /*0ff0*/  ISETP.GE.U32.AND P0, PT, R13.reuse, 0x8, PT ;  /* 0x000000080d00780c */ /* 0x040fe40003f06070 */
[----:B------:R-:W-:Y:S02]  /*1000*/  LOP3.LUT P1, RZ, R13, 0x7, RZ, 0xc0, !PT ;  /* 0x000000070dff7812 */ /* 0x000fe4000782c0ff */
[----:B------:R-:W-:-:S09]  /*1010*/  MOV R26, RZ ;  /* 0x000000ff001a7202 */ /* 0x000fd20000000f00 */
[----:B------:R-:W-:Y:S05]  /*1020*/  @!P0 BRA `(.L_x_83) ;  /* 0x0000000000588947 */ /* 0x000fea0003800000 */
[----:B------:R-:W-:Y:S01]  /*1030*/  LOP3.LUT R26, R13, 0x7ffffff8, RZ, 0xc0, !PT ;  /* 0x7ffffff80d1a7812 */ /* 0x000fe200078ec0ff */
[----:B------:R-:W-:-:S06]  /*1040*/  UMOV UR4, URZ ;  /* 0x000000ff00047c82 */ /* 0x000fcc0008000000 */
.L_x_84:
        /* <DEDUP_REMOVED lines=20> */
.L_x_83:
[----:B--2---:R-:W-:Y:S01]  /*1190*/  IMAD.MOV.U32 R28, RZ, RZ, R13 ;  /* 0x000000ffff1c7224 */ /* 0x004fe200078e000d */
[----:B------:R-:W-:Y:S06]  /*11a0*/  @!P1 BRA `(.L_x_74) ;  /* 0x0000000400bc9947 */ /* 0x000fec0003800000 */
[----:B-1-3--:R-:W-:-:S04]  /*11b0*/  LOP3.LUT R19, R22, 0x7, RZ, 0xc0, !PT ;  /* 0x0000000716137812 */ /* 0x00afc800078ec0ff */
[C---:B------:R-:W-:Y:S02]  /*11c0*/  IADD3 R18, PT, PT, R19.reuse, -0x1, RZ ;  /* 0xffffffff13127810 */ /* 0x040fe40007ffe0ff */
[----:B------:R-:W-:Y:S02]  /*11d0*/  LOP3.LUT P1, RZ, R19, 0x3, RZ, 0xc0, !PT ;  /* 0x0000000313ff7812 */ /* 0x000fe4000782c0ff */
        /* <DEDUP_REMOVED lines=12> */
.L_x_85:
[----:B-1----:R-:W-:Y:S01]  /*12a0*/  IMAD.MOV.U32 R28, RZ, RZ, R13 ;  /* 0x000000ffff1c7224 */ /* 0x002fe200078e000d */
[----:B------:R-:W-:Y:S06]  /*12b0*/  @!P1 BRA `(.L_x_74) ;  /* 0x0000000400789947 */ /* 0x000fec0003800000 */
[C---:B------:R-:W-:Y:S02]  /*12c0*/  LOP3.LUT R18, R12.reuse, 0x3, RZ, 0xc0, !PT ;  /* 0x000000030c127812 */ /* 0x040fe400078ec0ff */
[----:B------:R-:W-:Y:S02]  /*12d0*/  LOP3.LUT R24, R12, 0x1, RZ, 0xc0, !PT ;  /* 0x000000010c187812 */ /* 0x000fe400078ec0ff */
[----:B------:R-:W-:Y:S02]  /*12e0*/  ISETP.NE.AND P0, PT, R18, 0x1, PT ;  /* 0x000000011200780c */ /* 0x000fe40003f05270 */
[----:B------:R-:W-:Y:S02]  /*12f0*/  ISETP.NE.U32.AND P1, PT, R24, 0x1, PT ;  /* 0x000000011800780c */ /* 0x000fe40003f25070 */
[----:B------:R-:W-:-:S09]  /*1300*/  MOV R28, R13 ;  /* 0x0000000d001c7202 */ /* 0x000fd20000000f00 */
[----:B0-----:R-:W-:Y:S01]  /*1310*/  @P0 IMAD R21, R5, R26, R4 ;  /* 0x0000001a05150224 */ /* 0x001fe200078e0204 */
[----:B------:R-:W-:-:S03]  /*1320*/  @P0 IADD3 R26, PT, PT, R26, 0x2, RZ ;  /* 0x000000021a1a0810 */ /* 0x000fc60007ffe0ff */
[----:B------:R-:W-:-:S05]  /*1330*/  @P0 IMAD.WIDE R20, R21, 0x4, R16 ;  /* 0x0000000415140825 */ /* 0x000fca00078e0210 */
[----:B------:R4:W-:Y:S01]  /*1340*/  @P0 STG.E desc[UR6][R20.64], R23 ;  /* 0x0000001714000986 */ /* 0x0009e2000c101906 */
[----:B------:R-:W-:-:S05]  /*1350*/  @P0 IMAD.WIDE R18, R5, 0x4, R20 ;  /* 0x0000000405120825 */ /* 0x000fca00078e0214 */
[----:B------:R4:W-:Y:S01]  /*1360*/  @P0 STG.E desc[UR6][R18.64], R23 ;  /* 0x0000001712000986 */ /* 0x0009e2000c101906 */
[----:B------:R-:W-:Y:S05]  /*1370*/  @P1 BRA `(.L_x_74) ;  /* 0x0000000400481947 */ /* 0x000fea0003800000 */
[----:B----4-:R-:W-:Y:S02]  /*1380*/  IMAD R19, R5, R26, R4 ;  /* 0x0000001a05137224 */ /* 0x010fe400078e0204 */
[----:B------:R-:W-:Y:S02]  /*1390*/  IMAD.MOV.U32 R28, RZ, RZ, R13 ;  /* 0x000000ffff1c7224 */ /* 0x000fe400078e000d */
[----:B------:R-:W-:-:S05]  /*13a0*/  IMAD.WIDE R16, R19, 0x4, R16 ;  /* 0x0000000413107825 */ /* 0x000fca00078e0210 */
[----:B------:R0:W-:Y:S01]  /*13b0*/  STG.E desc[UR6][R16.64], R23 ;  /* 0x0000001710007986 */ /* 0x0001e2000c101906 */
[----:B------:R-:W-:Y:S05]  /*13c0*/  BRA `(.L_x_74) ;  /* 0x0000000400347947 */ /* 0x000fea0003800000 */
.L_x_75:
[----:B0-----:R-:W-:-:S04]  /*13d0*/  IMAD R21, R5, R25, R4 ;  /* 0x0000001905157224 */ /* 0x001fc800078e0204 */
[----:B------:R-:W-:-:S06]  /*13e0*/  IMAD.WIDE R18, R21, 0x4, R18 ;  /* 0x0000000415127825 */ /* 0x000fcc00078e0212 */
[----:B------:R-:W2:Y:S01]  /*13f0*/  LDG.E R18, desc[UR6][R18.64] ;  /* 0x0000000612127981 */ /* 0x000ea2000c1e1900 */
[----:B------:R-:W-:Y:S02]  /*1400*/  PRMT R8, RZ, 0x7610, R8 ;  /* 0x00007610ff087816 */ /* 0x000fe40000000008 */
[----:B------:R-:W-:Y:S02]  /*1410*/  MOV R28, R13 ;  /* 0x0000000d001c7202 */ /* 0x000fe40000000f00 */
[----:B--2---:R-:W-:-:S13]  /*1420*/  ISETP.NE.AND P0, PT, R18, RZ, PT ;  /* 0x000000ff1200720c */ /* 0x004fda0003f05270 */
[----:B------:R-:W-:Y:S05]  /*1430*/  @!P0 BRA `(.L_x_74) ;  /* 0x0000000400188947 */ /* 0x000fea0003800000 */
[----:B------:R-:W-:Y:S02]  /*1440*/  LOP3.LUT R24, RZ, R25, RZ, 0x33, !PT ;  /* 0x00000019ff187212 */ /* 0x000fe400078e33ff */
[----:B------:R-:W-:Y:S02]  /*1450*/  IADD3 R29, PT, PT, R25, 0x1, RZ ;  /* 0x00000001191d7810 */ /* 0x000fe40007ffe0ff */
[-C--:B------:R-:W-:Y:S01]  /*1460*/  MOV R28, R13.reuse ;  /* 0x0000000d001c7202 */ /* 0x080fe20000000f00 */
[----:B------:R-:W-:Y:S01]  /*1470*/  IMAD.IADD R26, R24, 0x1, R13 ;  /* 0x00000001181a7824 */ /* 0x000fe200078e020d */
[----:B------:R-:W-:-:S04]  /*1480*/  ISETP.GE.AND P0, PT, R29, R13, PT ;  /* 0x0000000d1d00720c */ /* 0x000fc80003f06270 */
        /* <DEDUP_REMOVED lines=9> */
.L_x_88:
[----:B0-----:R-:W-:Y:S01]  /*1520*/  IMAD R19, R5, R29, R4 ;  /* 0x0000001d05137224 */ /* 0x001fe200078e0204 */
[----:B------:R-:W-:-:S03]  /*1530*/  IADD3 R29, PT, PT, R29, 0x8, RZ ;  /* 0x000000081d1d7810 */ /* 0x000fc60007ffe0ff */
[----:B------:R-:W-:-:S04]  /*1540*/  IMAD.WIDE R18, R19, 0x4, R16 ;  /* 0x0000000413127825 */ /* 0x000fc800078e0210 */
[----:B------:R-:W-:Y:S01]  /*1550*/  IMAD.IADD R28, R24, 0x1, R29 ;  /* 0x00000001181c7824 */ /* 0x000fe200078e021d */
[----:B------:R0:W-:Y:S01]  /*1560*/  STG.E desc[UR6][R18.64], R23 ;  /* 0x0000001712007986 */ /* 0x0001e2000c101906 */
[----:B------:R-:W-:-:S03]  /*1570*/  IMAD.WIDE R20, R5, 0x4, R18 ;  /* 0x0000000405147825 */ /* 0x000fc600078e0212 */
[----:B------:R-:W-:Y:S02]  /*1580*/  ISETP.NE.AND P0, PT, R28, R27, PT ;  /* 0x0000001b1c00720c */ /* 0x000fe40003f05270 */
        /* <DEDUP_REMOVED lines=14> */
.L_x_87:
[----:B------:R-:W-:Y:S05]  /*1670*/  BSYNC.RECONVERGENT B0 ;  /* 0x0000000000007941 */ /* 0x000fea0003800200 */
.L_x_86:
[----:B------:R-:W-:Y:S01]  /*1680*/  MOV R28, R13 ;  /* 0x0000000d001c7202 */ /* 0x000fe20000000f00 */
        /* <DEDUP_REMOVED lines=16> */
.L_x_90:
[----:B------:R-:W-:Y:S05]  /*1790*/  BSYNC.RECONVERGENT B0 ;  /* 0x0000000000007941 */ /* 0x000fea0003800200 */
.L_x_89:
[----:B------:R-:W-:Y:S01]  /*17a0*/  IMAD.MOV.U32 R28, RZ, RZ, R13 ;  /* 0x000000ffff1c7224 */ /* 0x000fe200078e000d */
[----:B------:R-:W-:Y:S06]  /*17b0*/  @!P1 BRA `(.L_x_74) ;  /* 0x0000000000389947 */ /* 0x000fec0003800000 */
[----:B------:R-:W-:Y:S02]  /*17c0*/  ISETP.NE.AND P0, PT, R27, 0x1, PT ;  /* 0x000000011b00780c */ /* 0x000fe40003f05270 */
[----:B------:R-:W-:Y:S02]  /*17d0*/  LOP3.LUT R26, R26, 0x1, RZ, 0xc0, !PT ;  /* 0x000000011a1a7812 */ /* 0x000fe400078ec0ff */
[----:B------:R-:W-:Y:S02]  /*17e0*/  MOV R28, R13 ;  /* 0x0000000d001c7202 */ /* 0x000fe40000000f00 */
[----:B------:R-:W-:-:S07]  /*17f0*/  ISETP.NE.U32.AND P1, PT, R26, 0x1, PT ;  /* 0x000000011a00780c */ /* 0x000fce0003f25070 */
[----:B01----:R-:W-:Y:S01]  /*1800*/  @P0 IMAD R19, R5, R29, R4 ;  /* 0x0000001d05130224 */ /* 0x003fe200078e0204 */
[----:B------:R-:W-:-:S03]  /*1810*/  @P0 IADD3 R29, PT, PT, R29, 0x2, RZ ;  /* 0x000000021d1d0810 */ /* 0x000fc60007ffe0ff */
[----:B------:R-:W-:-:S04]  /*1820*/  @P0 IMAD.WIDE R18, R19, 0x4, R16 ;  /* 0x0000000413120825 */ /* 0x000fc800078e0210 */
[C---:B------:R-:W-:Y:S01]  /*1830*/  @!P1 IMAD R29, R5.reuse, R29, R4 ;  /* 0x0000001d051d9224 */ /* 0x040fe200078e0204 */
[----:B------:R2:W-:Y:S01]  /*1840*/  @P0 STG.E desc[UR6][R18.64], R23 ;  /* 0x0000001712000986 */ /* 0x0005e2000c101906 */
[----:B------:R-:W-:-:S04]  /*1850*/  @P0 IMAD.WIDE R20, R5, 0x4, R18 ;  /* 0x0000000405140825 */ /* 0x000fc800078e0212 */
[----:B------:R-:W-:Y:S01]  /*1860*/  @!P1 IMAD.WIDE R16, R29, 0x4, R16 ;  /* 0x000000041d109825 */ /* 0x000fe200078e0210 */
[----:B------:R2:W-:Y:S03]  /*1870*/  @P0 STG.E desc[UR6][R20.64], R23 ;  /* 0x0000001714000986 */ /* 0x0005e6000c101906 */
[----:B------:R-:W-:Y:S01]  /*1880*/  @!P1 IMAD.MOV.U32 R28, RZ, RZ, R13 ;  /* 0x000000ffff1c9224 */ /* 0x000fe200078e000d */
[----:B------:R2:W-:Y:S06]  /*1890*/  @!P1 STG.E desc[UR6][R16.64], R23 ;  /* 0x0000001710009986 */ /* 0x0005ec000c101906 */
.L_x_74:
[----:B------:R-:W-:Y:S05]  /*18a0*/  BSYNC.RECONVERGENT B1 ;  /* 0x0000000000017941 */ /* 0x000fea0003800200 */
.L_x_73:
[----:B------:R-:W-:Y:S01]  /*18b0*/  IADD3 R13, PT, PT, R13, 0x1, RZ ;  /* 0x000000010d0d7810 */ /* 0x000fe20007ffe0ff */
[----:B------:R-:W-:Y:S01]  /*18c0*/  VIADD R12, R12, 0x1 ;  /* 0x000000010c0c7836 */ /* 0x000fe20000000000 */
[----:B------:R-:W-:Y:S02]  /*18d0*/  IADD3 R22, PT, PT, R22, 0x1, RZ ;  /* 0x0000000116167810 */ /* 0x000fe40007ffe0ff */
[----:B------:R-:W-:-:S13]  /*18e0*/  ISETP.NE.AND P0, PT, R13, R10, PT ;  /* 0x0000000a0d00720c */ /* 0x000fda0003f05270 */
[----:B------:R-:W-:Y:S05]  /*18f0*/  @P0 BRA `(.L_x_91) ;  /* 0xfffffff000540947 */ /* 0x000fea000383ffff */
[----:B------:R-:W-:Y:S02]  /*1900*/  ISETP.GE.AND P0, PT, R0, 0x10, PT ;  /* 0x000000100000780c */ /* 0x000fe40003f06270 */
[----:B------:R-:W-:Y:S02]  /*1910*/  CS2R R12, SRZ ;  /* 0x00000000000c7805 */ /* 0x000fe4000001ff00 */
[----:B------:R-:W-:-:S04]  /*1920*/  LOP3.LUT R8, R10, 0xf, RZ, 0xc0, !PT ;  /* 0x0000000f0a087812 */ /* 0x000fc800078ec0ff */
[----:B------:R-:W-:-:S05]  /*1930*/  ISETP.NE.AND P1, PT, R8, RZ, PT ;  /* 0x000000ff0800720c */ /* 0x000fca0003f25270 */
[----:B------:R-:W-:Y:S08]  /*1940*/  @!P0 BRA `(.L_x_92) ;  /* 0x0000000000c48947 */ /* 0x000ff00003800000 */
[----:B------:R-:W-:Y:S01]  /*1950*/  LOP3.LUT R12, R10, 0x7ffffff0, RZ, 0xc0, !PT ;  /* 0x7ffffff00a0c7812 */ /* 0x000fe200078ec0ff */
[----:B------:R-:W-:Y:S01]  /*1960*/  HFMA2 R13, -RZ, RZ, 0, 0 ;  /* 0x00000000ff0d7431 */ /* 0x000fe200000001ff */
[----:B01234-:R-:W-:-:S03]  /*1970*/  MOV R20, R4 ;  /* 0x0000000400147202 */ /* 0x01ffc60000000f00 */
[----:B------:R-:W-:-:S07]  /*1980*/  IMAD.MOV R9, RZ, RZ, -R12 ;  /* 0x000000ffff097224 */ /* 0x000fce00078e0a0c */
.L_x_93:
[----:B------:R-:W0:Y:S02]  /*1990*/  LDC.64 R22, c[0x0][0x388] ;  /* 0x0000e200ff167b82 */ /* 0x000e240000000a00 */
[----:B0-----:R-:W-:-:S05]  /*19a0*/  IMAD.WIDE R22, R20, 0x4, R22 ;  /* 0x0000000414167825 */ /* 0x001fca00078e0216 */
[----:B------:R0:W2:Y:S01]  /*19b0*/  LDG.E R27, desc[UR6][R22.64] ;  /* 0x00000006161b7981 */ /* 0x0000a2000c1e1900 */
[----:B------:R-:W-:-:S04]  /*19c0*/  IMAD.WIDE R28, R5, 0x4, R22 ;  /* 0x00000004051c7825 */ /* 0x000fc800078e0216 */
[C---:B------:R-:W-:Y:S02]  /*19d0*/  IMAD.WIDE R18, R5.reuse, 0x4, R28 ;  /* 0x0000000405127825 */ /* 0x040fe400078e021c */
[----:B------:R-:W2:Y:S02]  /*19e0*/  LDG.E R28, desc[UR6][R28.64] ;  /* 0x000000061c1c7981 */ /* 0x000ea4000c1e1900 */
[C---:B------:R-:W-:Y:S02]  /*19f0*/  IMAD.WIDE R16, R5.reuse, 0x4, R18 ;  /* 0x0000000405107825 */ /* 0x040fe400078e0212 */
[----:B------:R-:W3:Y:S04]  /*1a00*/  LDG.E R21, desc[UR6][R18.64] ;  /* 0x0000000612157981 */ /* 0x000ee8000c1e1900 */
[----:B------:R1:W3:Y:S01]  /*1a10*/  LDG.E R26, desc[UR6][R16.64] ;  /* 0x00000006101a7981 */ /* 0x0002e2000c1e1900 */
[----:B------:R-:W-:-:S04]  /*1a20*/  IMAD.WIDE R24, R5, 0x4, R16 ;  /* 0x0000000405187825 */ /* 0x000fc800078e0210 */
[C---:B0-----:R-:W-:Y:S02]  /*1a30*/  IMAD.WIDE R22, R5.reuse, 0x4, R24 ;  /* 0x0000000405167825 */ /* 0x041fe400078e0218 */
[----:B------:R-:W4:Y:S02]  /*1a40*/  LDG.E R24, desc[UR6][R24.64] ;  /* 0x0000000618187981 */ /* 0x000f24000c1e1900 */
[C---:B-1----:R-:W-:Y:S02]  /*1a50*/  IMAD.WIDE R16, R5.reuse, 0x4, R22 ;  /* 0x0000000405107825 */ /* 0x042fe400078e0216 */
[----:B------:R0:W4:Y:S02]  /*1a60*/  LDG.E R25, desc[UR6][R22.64] ;  /* 0x0000000616197981 */ /* 0x000124000c1e1900 */
[C---:B------:R-:W-:Y:S02]  /*1a70*/  IMAD.WIDE R18, R5.reuse, 0x4, R16 ;  /* 0x0000000405127825 */ /* 0x040fe400078e0210 */
[----:B------:R-:W5:Y:S04]  /*1a80*/  LDG.E R16, desc[UR6][R16.64] ;  /* 0x0000000610107981 */ /* 0x000f68000c1e1900 */
[----:B------:R1:W5:Y:S01]  /*1a90*/  LDG.E R29, desc[UR6][R18.64] ;  /* 0x00000006121d7981 */ /* 0x000362000c1e1900 */
[----:B0-----:R-:W-:-:S04]  /*1aa0*/  IMAD.WIDE R22, R5, 0x4, R18 ;  /* 0x0000000405167825 */ /* 0x001fc800078e0212 */
[----:B-1----:R-:W-:Y:S02]  /*1ab0*/  IMAD.WIDE R18, R5, 0x4, R22 ;  /* 0x0000000405127825 */ /* 0x002fe400078e0216 */
[----:B------:R-:W5:Y:S01]  /*1ac0*/  LDG.E R22, desc[UR6][R22.64] ;  /* 0x0000000616167981 */ /* 0x000f62000c1e1900 */
[----:B--2---:R-:W-:-:S04]  /*1ad0*/  IADD3 R27, PT, PT, R28, R27, R13 ;  /* 0x0000001b1c1b7210 */ /* 0x004fc80007ffe00d */
[----:B---3--:R-:W-:Y:S01]  /*1ae0*/  IADD3 R21, PT, PT, R26, R21, R27 ;  /* 0x000000151a157210 */ /* 0x008fe20007ffe01b */
[----:B------:R-:W-:-:S03]  /*1af0*/  IMAD.WIDE R26, R5, 0x4, R18 ;  /* 0x00000004051a7825 */ /* 0x000fc600078e0212 */
[----:B----4-:R-:W-:Y:S01]  /*1b00*/  IADD3 R13, PT, PT, R25, R24, R21 ;  /* 0x00000018190d7210 */ /* 0x010fe20007ffe015 */
[----:B------:R-:W-:Y:S01]  /*1b10*/  IMAD.WIDE R24, R5, 0x4, R26 ;  /* 0x0000000405187825 */ /* 0x000fe200078e021a */
[----:B------:R0:W2:Y:S04]  /*1b20*/  LDG.E R21, desc[UR6][R18.64] ;  /* 0x0000000612157981 */ /* 0x0000a8000c1e1900 */
[----:B------:R-:W3:Y:S01]  /*1b30*/  LDG.E R26, desc[UR6][R26.64] ;  /* 0x000000061a1a7981 */ /* 0x000ee2000c1e1900 */
[----:B-----5:R-:W-:Y:S01]  /*1b40*/  IADD3 R13, PT, PT, R29, R16, R13 ;  /* 0x000000101d0d7210 */ /* 0x020fe20007ffe00d */
[C---:B------:R-:W-:Y:S02]  /*1b50*/  IMAD.WIDE R28, R5.reuse, 0x4, R24 ;  /* 0x00000004051c7825 */ /* 0x040fe400078e0218 */
[----:B------:R-:W3:Y:S02]  /*1b60*/  LDG.E R25, desc[UR6][R24.64] ;  /* 0x0000000618197981 */ /* 0x000ee4000c1e1900 */
[----:B------:R-:W-:-:S02]  /*1b70*/  IMAD.WIDE R16, R5, 0x4, R28 ;  /* 0x0000000405107825 */ /* 0x000fc400078e021c */
[----:B------:R-:W4:Y:S02]  /*1b80*/  LDG.E R28, desc[UR6][R28.64] ;  /* 0x000000061c1c7981 */ /* 0x000f24000c1e1900 */
[C---:B0-----:R-:W-:Y:S02]  /*1b90*/  IMAD.WIDE R18, R5.reuse, 0x4, R16 ;  /* 0x0000000405127825 */ /* 0x041fe400078e0210 */
[----:B------:R0:W4:Y:S02]  /*1ba0*/  LDG.E R23, desc[UR6][R16.64] ;  /* 0x0000000610177981 */ /* 0x000124000c1e1900 */
[----:B0-----:R-:W-:Y:S02]  /*1bb0*/  IMAD.WIDE R16, R5, 0x4, R18 ;  /* 0x0000000405107825 */ /* 0x001fe400078e0212 */
[----:B------:R-:W5:Y:S04]  /*1bc0*/  LDG.E R18, desc[UR6][R18.64] ;  /* 0x0000000612127981 */ /* 0x000f68000c1e1900 */
[----:B------:R-:W5:Y:S01]  /*1bd0*/  LDG.E R16, desc[UR6][R16.64] ;  /* 0x0000000610107981 */ /* 0x000f62000c1e1900 */
[----:B------:R-:W-:-:S04]  /*1be0*/  IADD3 R9, PT, PT, R9, 0x10, RZ ;  /* 0x0000001009097810 */ /* 0x000fc80007ffe0ff */
[----:B------:R-:W-:Y:S02]  /*1bf0*/  ISETP.NE.AND P0, PT, R9, RZ, PT ;  /* 0x000000ff0900720c */ /* 0x000fe40003f05270 */
[----:B------:R-:W-:Y:S02]  /*1c00*/  LEA R20, R5, R20, 0x4 ;  /* 0x0000001405147211 */ /* 0x000fe400078e20ff */
[----:B--2---:R-:W-:-:S04]  /*1c10*/  IADD3 R13, PT, PT, R21, R22, R13 ;  /* 0x00000016150d7210 */ /* 0x004fc80007ffe00d */
[----:B---3--:R-:W-:-:S04]  /*1c20*/  IADD3 R13, PT, PT, R25, R26, R13 ;  /* 0x0000001a190d7210 */ /* 0x008fc80007ffe00d */
[----:B----4-:R-:W-:-:S04]  /*1c30*/  IADD3 R13, PT, PT, R23, R28, R13 ;  /* 0x0000001c170d7210 */ /* 0x010fc80007ffe00d */
[----:B-----5:R-:W-:Y:S01]  /*1c40*/  IADD3 R13, PT, PT, R16, R18, R13 ;  /* 0x00000012100d7210 */ /* 0x020fe20007ffe00d */
[----:B------:R-:W-:Y:S06]  /*1c50*/  @P0 BRA `(.L_x_93) ;  /* 0xfffffffc004c0947 */ /* 0x000fec000383ffff */
.L_x_92:
[----:B------:R-:W-:Y:S05]  /*1c60*/  @!P1 BRA `(.L_x_94) ;  /* 0x0000000000e49947 */ /* 0x000fea0003800000 */
[----:B------:R-:W-:Y:S02]  /*1c70*/  ISETP.GE.U32.AND P0, PT, R8, 0x8, PT ;  /* 0x000000080800780c */ /* 0x000fe40003f06070 */
[----:B------:R-:W-:-:S04]  /*1c80*/  LOP3.LUT R28, R10, 0x7, RZ, 0xc0, !PT ;  /* 0x000000070a1c7812 */ /* 0x000fc800078ec0ff */
[----:B------:R-:W-:-:S07]  /*1c90*/  ISETP.NE.AND P1, PT, R28, RZ, PT ;  /* 0x000000ff1c00720c */ /* 0x000fce0003f25270 */
[----:B------:R-:W-:Y:S06]  /*1ca0*/  @!P0 BRA `(.L_x_95) ;  /* 0x00000000005c8947 */ /* 0x000fec0003800000 */
[----:B-1-3--:R-:W1:Y:S01]  /*1cb0*/  LDC.64 R24, c[0x0][0x388] ;  /* 0x0000e200ff187b82 */ /* 0x00ae620000000a00 */
[----:B------:R-:W-:-:S04]  /*1cc0*/  IMAD R9, R5, R12, R4 ;  /* 0x0000000c05097224 */ /* 0x000fc800078e0204 */
[----:B-1----:R-:W-:-:S04]  /*1cd0*/  IMAD.WIDE R24, R9, 0x4, R24 ;  /* 0x0000000409187825 */ /* 0x002fc800078e0218 */
[C---:B0-2-4-:R-:W-:Y:S02]  /*1ce0*/  IMAD.WIDE R22, R5.reuse, 0x4, R24 ;  /* 0x0000000405167825 */ /* 0x055fe400078e0218 */
[----:B------:R-:W2:Y:S02]  /*1cf0*/  LDG.E R24, desc[UR6][R24.64] ;  /* 0x0000000618187981 */ /* 0x000ea4000c1e1900 */
[C---:B------:R-:W-:Y:S02]  /*1d00*/  IMAD.WIDE R20, R5.reuse, 0x4, R22 ;  /* 0x0000000405147825 */ /* 0x040fe400078e0216 */
[----:B------:R-:W2:Y:S02]  /*1d10*/  LDG.E R22, desc[UR6][R22.64] ;  /* 0x0000000616167981 */ /* 0x000ea4000c1e1900 */
[C---:B------:R-:W-:Y:S02]  /*1d20*/  IMAD.WIDE R8, R5.reuse, 0x4, R20 ;  /* 0x0000000405087825 */ /* 0x040fe400078e0214 */
[----:B------:R-:W3:Y:S02]  /*1d30*/  LDG.E R20, desc[UR6][R20.64] ;  /* 0x0000000614147981 */ /* 0x000ee4000c1e1900 */
[----:B------:R-:W-:-:S02]  /*1d40*/  IMAD.WIDE R16, R5, 0x4, R8 ;  /* 0x0000000405107825 */ /* 0x000fc400078e0208 */
[----:B------:R0:W3:Y:S02]  /*1d50*/  LDG.E R29, desc[UR6][R8.64] ;  /* 0x00000006081d7981 */ /* 0x0000e4000c1e1900 */
[C---:B------:R-:W-:Y:S02]  /*1d60*/  IMAD.WIDE R18, R5.reuse, 0x4, R16 ;  /* 0x0000000405127825 */ /* 0x040fe400078e0210 */
[----:B------:R-:W4:Y:S02]  /*1d70*/  LDG.E R16, desc[UR6][R16.64] ;  /* 0x0000000610107981 */ /* 0x000f24000c1e1900 */
[C---:B------:R-:W-:Y:S02]  /*1d80*/  IMAD.WIDE R26, R5.reuse, 0x4, R18 ;  /* 0x00000004051a7825 */ /* 0x040fe400078e0212 */
[----:B------:R-:W4:Y:S02]  /*1d90*/  LDG.E R18, desc[UR6][R18.64] ;  /* 0x0000000612127981 */ /* 0x000f24000c1e1900 */
[----:B0-----:R-:W-:-:S02]  /*1da0*/  IMAD.WIDE R8, R5, 0x4, R26 ;  /* 0x0000000405087825 */ /* 0x001fc400078e021a */
[----:B------:R-:W5:Y:S04]  /*1db0*/  LDG.E R26, desc[UR6][R26.64] ;  /* 0x000000061a1a7981 */ /* 0x000f68000c1e1900 */
[----:B------:R-:W5:Y:S01]  /*1dc0*/  LDG.E R8, desc[UR6][R8.64] ;  /* 0x0000000608087981 */ /* 0x000f62000c1e1900 */
[----:B------:R-:W-:Y:S01]  /*1dd0*/  VIADD R12, R12, 0x8 ;  /* 0x000000080c0c7836 */ /* 0x000fe20000000000 */
[----:B--2---:R-:W-:-:S04]  /*1de0*/  IADD3 R24, PT, PT, R22, R24, R13 ;  /* 0x0000001816187210 */ /* 0x004fc80007ffe00d */
[----:B---3--:R-:W-:-:S04]  /*1df0*/  IADD3 R29, PT, PT, R29, R20, R24 ;  /* 0x000000141d1d7210 */ /* 0x008fc80007ffe018 */
[----:B----4-:R-:W-:-:S04]  /*1e00*/  IADD3 R29, PT, PT, R18, R16, R29 ;  /* 0x00000010121d7210 */ /* 0x010fc80007ffe01d */
[----:B-----5:R-:W-:-:S07]  /*1e10*/  IADD3 R13, PT, PT, R8, R26, R29 ;  /* 0x0000001a080d7210 */ /* 0x020fce0007ffe01d */
.L_x_95:
[----:B------:R-:W-:Y:S05]  /*1e20*/  @!P1 BRA `(.L_x_94) ;  /* 0x0000000000749947 */ /* 0x000fea0003800000 */
[----:B------:R-:W-:Y:S02]  /*1e30*/  ISETP.GE.U32.AND P0, PT, R28, 0x4, PT ;  /* 0x000000041c00780c */ /* 0x000fe40003f06070 */
[----:B------:R-:W-:-:S04]  /*1e40*/  LOP3.LUT R10, R10, 0x3, RZ, 0xc0, !PT ;  /* 0x000000030a0a7812 */ /* 0x000fc800078ec0ff */
[----:B------:R-:W-:-:S07]  /*1e50*/  ISETP.NE.AND P1, PT, R10, RZ, PT ;  /* 0x000000ff0a00720c */ /* 0x000fce0003f25270 */
[----:B------:R-:W-:Y:S06]  /*1e60*/  @!P0 BRA `(.L_x_96) ;  /* 0x0000000000348947 */ /* 0x000fec0003800000 */
[----:B------:R-:W5:Y:S01]  /*1e70*/  LDC.64 R8, c[0x0][0x388] ;  /* 0x0000e200ff087b82 */ /* 0x000f620000000a00 */
[----:B01234-:R-:W-:-:S04]  /*1e80*/  IMAD R21, R5, R12, R4 ;  /* 0x0000000c05157224 */ /* 0x01ffc800078e0204 */
[----:B-----5:R-:W-:-:S04]  /*1e90*/  IMAD.WIDE R20, R21, 0x4, R8 ;  /* 0x0000000415147825 */ /* 0x020fc800078e0208 */
        /* <DEDUP_REMOVED lines=10> */
.L_x_96:
[----:B------:R-:W-:Y:S05]  /*1f40*/  @!P1 BRA `(.L_x_94) ;  /* 0x00000000002c9947 */ /* 0x000fea0003800000 */
[----:B------:R-:W0:Y:S01]  /*1f50*/  LDC.64 R8, c[0x0][0x388] ;  /* 0x0000e200ff087b82 */ /* 0x000e220000000a00 */
[----:B------:R-:W-:Y:S01]  /*1f60*/  IADD3 R11, PT, PT, R11, R12, RZ ;  /* 0x0000000c0b0b7210 */ /* 0x000fe20007ffe0ff */
[----:B------:R-:W-:-:S04]  /*1f70*/  IMAD.MOV R12, RZ, RZ, -R10 ;  /* 0x000000ffff0c7224 */ /* 0x000fc800078e0a0a */
[----:B------:R-:W-:-:S07]  /*1f80*/  IMAD R4, R5, R11, R2 ;  /* 0x0000000b05047224 */ /* 0x000fce00078e0202 */
.L_x_97:
[----:B0-----:R-:W-:-:S06]  /*1f90*/  IMAD.WIDE R10, R4, 0x4, R8 ;  /* 0x00000004040a7825 */ /* 0x001fcc00078e0208 */
[----:B------:R-:W5:Y:S01]  /*1fa0*/  LDG.E R10, desc[UR6][R10.64] ;  /* 0x000000060a0a7981 */ /* 0x000f62000c1e1900 */
[----:B------:R-:W-:Y:S02]  /*1fb0*/  IADD3 R12, PT, PT, R12, 0x1, RZ ;  /* 0x000000010c0c7810 */ /* 0x000fe40007ffe0ff */
[----:B------:R-:W-:Y:S02]  /*1fc0*/  IADD3 R4, PT, PT, R5, R4, RZ ;  /* 0x0000000405047210 */ /* 0x000fe40007ffe0ff */
[----:B------:R-:W-:Y:S01]  /*1fd0*/  ISETP.NE.AND P0, PT, R12, RZ, PT ;  /* 0x000000ff0c00720c */ /* 0x000fe20003f05270 */
[----:B-----5:R-:W-:-:S12]  /*1fe0*/  IMAD.IADD R13, R10, 0x1, R13 ;  /* 0x000000010a0d7824 */ /* 0x020fd800078e020d */
[----:B------:R-:W-:Y:S05]  /*1ff0*/  @P0 BRA `(.L_x_97) ;  /* 0xfffffffc00e40947 */ /* 0x000fea000383ffff */
.L_x_94:
[----:B------:R-:W-:Y:S01]  /*2000*/  ISETP.GE.AND P0, PT, R13, R0, PT ;  /* 0x000000000d00720c */ /* 0x000fe20003f06270 */
[----:B------:R0:W-:-:S12]  /*2010*/  STG.E desc[UR6][R14.64], R13 ;  /* 0x0000000d0e007986 */ /* 0x0001d8000c101906 */
[----:B0-----:R-:W-:Y:S05]  /*2020*/  @!P0 EXIT ;  /* 0x000000000000894d */ /* 0x001fea0003800000 */
[----:B------:R-:W-:Y:S01]  /*2030*/  MOV R0, 0x38 ;  /* 0x0000003800007802 */ /* 0x000fe20000000f00 */
[----:B------:R0:W-:Y:S01]  /*2040*/  STL.64 [R1], R2 ;  /* 0x0000000201007387 */ /* 0x0001e20000100a00 */
[----:B------:R-:W5:Y:S02]  /*2050*/  LDCU.64 UR4, c[0x4][0x28] ;  /* 0x01000500ff0477ac */ /* 0x000f640008000a00 */
[----:B------:R0:W0:Y:S01]  /*2060*/  LDC.64 R8, c[0x4][R0] ;  /* 0x0100000000087b82 */ /* 0x0000220000000a00 */
[----:B-----5:R-:W-:Y:S02]  /*2070*/  MOV R4, UR4 ;  /* 0x0000000400047c02 */ /* 0x020fe40008000f00 */
[----:B------:R-:W-:-:S07]  /*2080*/  MOV R5, UR5 ;  /* 0x0000000500057c02 */ /* 0x000fce0008000f00 */
[----:B-1234-:R-:W-:-:S07]  /*2090*/  LEPC R20, `(.L_x_98) ;  /* 0x000000001014794e */ /* 0x01efce0000000000 */
[----:B0-----:R-:W-:Y:S05]  /*20a0*/  CALL.ABS.NOINC R8 ;  /* 0x0000000008007343 */ /* 0x001fea0003c00000 */
.L_x_98:
[----:B------:R-:W-:Y:S05]  /*20b0*/  EXIT ;  /* 0x000000000000794d */ /* 0x000fea0003800000 */
.L_x_99:
        /* <DEDUP_REMOVED lines=12> */
.L_x_181:


//--------------------- .text._Z4maxXPiS_S_S_S_   --------------------------
	.section	.text._Z4maxXPiS_S_S_S_,"ax",@progbits
	.align	128
        .global         _Z4maxXPiS_S_S_S_
        .type           _Z4maxXPiS_S_S_S_,@function
        .size           _Z4maxXPiS_S_S_S_,(.L_x_182 - _Z4maxXPiS_S_S_S_)
        .other          _Z4maxXPiS_S_S_S_,@"STO_CUDA_ENTRY STV_DEFAULT"
_Z4maxXPiS_S_S_S_:
.text._Z4maxXPiS_S_S_S_:
        /* <DEDUP_REMOVED lines=27> */
.L_x_102:
        /* <DEDUP_REMOVED lines=77> */
.L_x_101:
        /* <DEDUP_REMOVED lines=43> */
.L_x_103:
        /* <DEDUP_REMOVED lines=26> */
.L_x_104:
[----:B------:R-:W-:Y:S05]  /*0ad0*/  @!P0 BRA `(.L_x_100) ;  /* 0x0000000000348947 */ /* 0x000fea0003800000 */
[----:B0-----:R-:W0:Y:S01]  /*0ae0*/  LDC.64 R8, c[0x0][0x380] ;  /* 0x0000e000ff087b82 */ /* 0x001e220000000a00 */
[----:B------:R-:W-:Y:S02]  /*0af0*/  IMAD.IADD R7, R7, 0x1, R10 ;  /* 0x0000000107077824 */ /* 0x000fe400078e020a */
[----:B------:R-:W-:Y:S02]  /*0b00*/  IMAD.MOV R11, RZ, RZ, -R11 ;  /* 0x000000ffff0b7224 */ /* 0x000fe400078e0a0b */
[----:B0-----:R-:W-:-:S07]  /*0b10*/  IMAD.WIDE.U32 R8, R7, 0x4, R8 ;  /* 0x0000000407087825 */ /* 0x001fce00078e0008 */
.L_x_105:
        /* <DEDUP_REMOVED lines=9> */
.L_x_100:
        /* <DEDUP_REMOVED lines=18> */
.L_x_108:
        /* <DEDUP_REMOVED lines=102> */
.L_x_107:
        /* <DEDUP_REMOVED lines=57> */
.L_x_109:
        /* <DEDUP_REMOVED lines=32> */
.L_x_110:
[----:B------:R-:W-:Y:S05]  /*18c0*/  @!P0 BRA `(.L_x_106) ;  /* 0x0000000000348947 */ /* 0x000fea0003800000 */
[----:B01----:R-:W0:Y:S01]  /*18d0*/  LDC.64 R6, c[0x0][0x380] ;  /* 0x0000e000ff067b82 */ /* 0x003e220000000a00 */
[----:B---3--:R-:W-:Y:S02]  /*18e0*/  IMAD R11, R0, R5, RZ ;  /* 0x00000005000b7224 */ /* 0x008fe400078e02ff */
[----:B------:R-:W-:-:S07]  /*18f0*/  IMAD.MOV R3, RZ, RZ, -R3 ;  /* 0x000000ffff037224 */ /* 0x000fce00078e0a03 */
.L_x_111:
        /* <DEDUP_REMOVED lines=10> */
.L_x_106:
[----:B--2---:R-:W2:Y:S02]  /*19a0*/  LDC.64 R4, c[0x0][0x3a0] ;  /* 0x0000e800ff047b82 */ /* 0x004ea40000000a00 */
[----:B--2---:R-:W-:Y:S01]  /*19b0*/  STG.E desc[UR4][R4.64], R2 ;  /* 0x0000000204007986 */ /* 0x004fe2000c101904 */
[----:B------:R-:W-:Y:S05]  /*19c0*/  EXIT ;  /* 0x000000000000794d */ /* 0x000fea0003800000 */
.L_x_112:
        /* <DEDUP_REMOVED lines=11> */
.L_x_182:


//--------------------- .text._Z9flocSizexPiS_S_S_S_S_S_ --------------------------
	.section	.text._Z9flocSizexPiS_S_S_S_S_S_,"ax",@progbits
	.align	128
        .global         _Z9flocSizexPiS_S_S_S_S_S_
        .type           _Z9flocSizexPiS_S_S_S_S_S_,@function
        .size           _Z9flocSizexPiS_S_S_S_S_S_,(.L_x_183 - _Z9flocSizexPiS_S_S_S_S_S_)
        .other          _Z9flocSizexPiS_S_S_S_S_S_,@"STO_CUDA_ENTRY STV_DEFAULT"
_Z9flocSizexPiS_S_S_S_S_S_:
.text._Z9flocSizexPiS_S_S_S_S_S_:
[----:B------:R-:W0:Y:S08]  /*0000*/  LDC R1, c[0x0][0x37c] ;  /* 0x0000df00ff017b82 */ /* 0x000e300000000800 */
[----:B------:R-:W1:Y:S01]  /*0010*/  LDC.64 R6, c[0x0][0x398] ;  /* 0x0000e600ff067b82 */ /* 0x000e620000000a00 */
[----:B------:R-:W1:Y:S01]  /*0020*/  LDCU.64 UR8, c[0x0][0x358] ;  /* 0x00006b00ff0877ac */ /* 0x000e620008000a00 */
[----:B0-----:R-:W-:-:S06]  /*0030*/  VIADD R1, R1, 0xfffffff8 ;  /* 0xfffffff801017836 */ /* 0x001fcc0000000000 */
[----:B------:R-:W0:Y:S01]  /*0040*/  LDC.64 R4, c[0x0][0x390] ;  /* 0x0000e400ff047b82 */ /* 0x000e220000000a00 */
[----:B------:R-:W2:Y:S01]  /*0050*/  S2R R3, SR_TID.X ;  /* 0x0000000000037919 */ /* 0x000ea20000002100 */
[----:B------:R-:W3:Y:S06]  /*0060*/  S2R R2, SR_CTAID.X ;  /* 0x0000000000027919 */ /* 0x000eec0000002500 */
[----:B------:R-:W4:Y:S01]  /*0070*/  LDC.64 R12, c[0x0][0x3b0] ;  /* 0x0000ec00ff0c7b82 */ /* 0x000f220000000a00 */
[----:B-1----:R-:W2:Y:S04]  /*0080*/  LDG.E R6, desc[UR8][R6.64] ;  /* 0x0000000806067981 */ /* 0x002ea8000c1e1900 */
[----:B0-----:R-:W4:Y:S03]  /*0090*/  LDG.E R5, desc[UR8][R4.64] ;  /* 0x0000000804057981 */ /* 0x001f26000c1e1900 */
[----:B------:R-:W0:Y:S01]  /*00a0*/  LDC.64 R8, c[0x0][0x3a8] ;  /* 0x0000ea00ff087b82 */ /* 0x000e220000000a00 */
[----:B------:R-:W1:Y:S01]  /*00b0*/  LDCU UR4, c[0x0][0x2f8] ;  /* 0x00005f00ff0477ac */ /* 0x000e620008000800 */
[----:B------:R-:W0:Y:S02]  /*00c0*/  LDCU UR5, c[0x0][0x2fc] ;  /* 0x00005f80ff0577ac */ /* 0x000e240008000800 */
[----:B0-----:R0:W5:Y:S01]  /*00d0*/  LDG.E R0, desc[UR8][R8.64] ;  /* 0x0000000808007981 */ /* 0x001162000c1e1900 */
[----:B--2---:R-:W-:Y:S01]  /*00e0*/  IMAD R11, R6, R3, RZ ;  /* 0x00000003060b7224 */ /* 0x004fe200078e02ff */
[----:B-1----:R-:W-:-:S03]  /*00f0*/  IADD3 R6, P0, PT, R1, UR4, RZ ;  /* 0x0000000401067c10 */ /* 0x002fc6000ff1e0ff */
[----:B---3--:R-:W-:Y:S01]  /*0100*/  IMAD.IADD R10, R11, 0x1, R2 ;  /* 0x000000010b0a7824 */ /* 0x008fe200078e0202 */
[----:B----4-:R-:W-:-:S03]  /*0110*/  ISETP.GE.AND P1, PT, R5, 0x1, PT ;  /* 0x000000010500780c */ /* 0x010fc60003f26270 */
[----:B------:R-:W-:-:S05]  /*0120*/  IMAD.WIDE R12, R10, 0x4, R12 ;  /* 0x000000040a0c7825 */ /* 0x000fca00078e020c */
[----:B------:R0:W-:Y:S05]  /*0130*/  STG.E desc[UR8][R12.64], RZ ;  /* 0x000000ff0c007986 */ /* 0x0001ea000c101908 */
[----:B------:R-:W-:Y:S05]  /*0140*/  @!P1 EXIT ;  /* 0x000000000000994d */ /* 0x000fea0003800000 */
[C---:B------:R-:W-:Y:S01]  /*0150*/  ISETP.GE.U32.AND P2, PT, R5.reuse, 0x10, PT ;  /* 0x000000100500780c */ /* 0x040fe20003f46070 */
[C---:B------:R-:W-:Y:S01]  /*0160*/  IMAD R4, R5.reuse, R10, RZ ;  /* 0x0000000a05047224 */ /* 0x040fe200078e02ff */
[----:B------:R-:W-:Y:S01]  /*0170*/  LOP3.LUT R24, R5, 0xf, RZ, 0xc0, !PT ;  /* 0x0000000f05187812 */ /* 0x000fe200078ec0ff */
[----:B------:R-:W-:Y:S02]  /*0180*/  IMAD.MOV.U32 R10, RZ, RZ, RZ ;  /* 0x000000ffff0a7224 */ /* 0x000fe400078e00ff */
[----:B------:R-:W-:Y:S01]  /*0190*/  IMAD.MOV.U32 R15, RZ, RZ, RZ ;  /* 0x000000ffff0f7224 */ /* 0x000fe200078e00ff */
[----:B------:R-:W-:-:S07]  /*01a0*/  ISETP.NE.AND P1, PT, R24, RZ, PT ;  /* 0x000000ff1800720c */ /* 0x000fce0003f25270 */
[----:B------:R-:W-:Y:S06]  /*01b0*/  @!P2 BRA `(.L_x_113) ;  /* 0x000000000084a947 */ /* 0x000fec0003800000 */
[----:B------:R-:W-:Y:S01]  /*01c0*/  LOP3.LUT R15, R5, 0x7ffffff0, RZ, 0xc0, !PT ;  /* 0x7ffffff0050f7812 */ /* 0x000fe200078ec0ff */
[----:B------:R-:W-:Y:S01]  /*01d0*/  IMAD.MOV.U32 R10, RZ, RZ, RZ ;  /* 0x000000ffff0a7224 */ /* 0x000fe200078e00ff */
[----:B------:R-:W-:-:S06]  /*01e0*/  UMOV UR4, URZ ;  /* 0x000000ff00047c82 */ /* 0x000fcc0008000000 */
.L_x_114:
[----:B0-----:R-:W0:Y:S01]  /*01f0*/  LDC.64 R8, c[0x0][0x380] ;  /* 0x0000e000ff087b82 */ /* 0x001e220000000a00 */
[----:B------:R-:W-:-:S04]  /*0200*/  VIADD R7, R4, UR4 ;  /* 0x0000000404077c36 */ /* 0x000fc80008000000 */
[----:B0-----:R-:W-:-:S05]  /*0210*/  IMAD.WIDE R8, R7, 0x4, R8 ;  /* 0x0000000407087825 */ /* 0x001fca00078e0208 */
[----:B------:R-:W2:Y:S04]  /*0220*/  LDG.E R21, desc[UR8][R8.64] ;  /* 0x0000000808157981 */ /* 0x000ea8000c1e1900 */
[----:B------:R-:W2:Y:S04]  /*0230*/  LDG.E R20, desc[UR8][R8.64+0x4] ;  /* 0x0000040808147981 */ /* 0x000ea8000c1e1900 */
[----:B------:R-:W3:Y:S04]  /*0240*/  LDG.E R23, desc[UR8][R8.64+0x8] ;  /* 0x0000080808177981 */ /* 0x000ee8000c1e1900 */
[----:B------:R-:W3:Y:S04]  /*0250*/  LDG.E R22, desc[UR8][R8.64+0xc] ;  /* 0x00000c0808167981 */ /* 0x000ee8000c1e1900 */
[----:B------:R-:W4:Y:S04]  /*0260*/  LDG.E R7, desc[UR8][R8.64+0x10] ;  /* 0x0000100808077981 */ /* 0x000f28000c1e1900 */
[----:B------:R-:W4:Y:S04]  /*0270*/  LDG.E R14, desc[UR8][R8.64+0x14] ;  /* 0x00001408080e7981 */ /* 0x000f28000c1e1900 */
[----:B------:R-:W4:Y:S04]  /*0280*/  LDG.E R16, desc[UR8][R8.64+0x18] ;  /* 0x0000180808107981 */ /* 0x000f28000c1e1900 */
[----:B------:R-:W4:Y:S04]  /*0290*/  LDG.E R17, desc[UR8][R8.64+0x1c] ;  /* 0x00001c0808117981 */ /* 0x000f28000c1e1900 */
[----:B------:R-:W4:Y:S04]  /*02a0*/  LDG.E R18, desc[UR8][R8.64+0x20] ;  /* 0x0000200808127981 */ /* 0x000f28000c1e1900 */
[----:B------:R-:W4:Y:S04]  /*02b0*/  LDG.E R19, desc[UR8][R8.64+0x24] ;  /* 0x0000240808137981 */ /* 0x000f28000c1e1900 */
[----:B------:R-:W4:Y:S01]  /*02c0*/  LDG.E R26, desc[UR8][R8.64+0x3c] ;  /* 0x00003c08081a7981 */ /* 0x000f22000c1e1900 */
[----:B--2---:R-:W-:-:S03]  /*02d0*/  IADD3 R20, PT, PT, R20, R21, R10 ;  /* 0x0000001514147210 */ /* 0x004fc60007ffe00a */
[----:B------:R-:W2:Y:S04]  /*02e0*/  LDG.E R21, desc[UR8][R8.64+0x28] ;  /* 0x0000280808157981 */ /* 0x000ea8000c1e1900 */
[----:B------:R-:W2:Y:S01]  /*02f0*/  LDG.E R10, desc[UR8][R8.64+0x2c] ;  /* 0x00002c08080a7981 */ /* 0x000ea2000c1e1900 */
[----:B---3--:R-:W-:-:S03]  /*0300*/  IADD3 R25, PT, PT, R22, R23, R20 ;  /* 0x0000001716197210 */ /* 0x008fc60007ffe014 */
[----:B------:R-:W3:Y:S04]  /*0310*/  LDG.E R23, desc[UR8][R8.64+0x30] ;  /* 0x0000300808177981 */ /* 0x000ee8000c1e1900 */
[----:B------:R-:W3:Y:S04]  /*0320*/  LDG.E R22, desc[UR8][R8.64+0x34] ;  /* 0x0000340808167981 */ /* 0x000ee8000c1e1900 */
[----:B------:R-:W3:Y:S01]  /*0330*/  LDG.E R20, desc[UR8][R8.64+0x38] ;  /* 0x0000380808147981 */ /* 0x000ee2000c1e1900 */
[----:B------:R-:W-:Y:S01]  /*0340*/  UIADD3 UR4, UPT, UPT, UR4, 0x10, URZ ;  /* 0x0000001004047890 */ /* 0x000fe2000fffe0ff */
[----:B----4-:R-:W-:-:S04]  /*0350*/  IADD3 R7, PT, PT, R14, R7, R25 ;  /* 0x000000070e077210 */ /* 0x010fc80007ffe019 */
[----:B------:R-:W-:Y:S02]  /*0360*/  IADD3 R7, PT, PT, R17, R16, R7 ;  /* 0x0000001011077210 */ /* 0x000fe40007ffe007 */
[----:B------:R-:W-:Y:S02]  /*0370*/  ISETP.NE.AND P2, PT, R15, UR4, PT ;  /* 0x000000040f007c0c */ /* 0x000fe4000bf45270 */
[----:B------:R-:W-:-:S04]  /*0380*/  IADD3 R7, PT, PT, R19, R18, R7 ;  /* 0x0000001213077210 */ /* 0x000fc80007ffe007 */
[----:B--2---:R-:W-:-:S04]  /*0390*/  IADD3 R7, PT, PT, R10, R21, R7 ;  /* 0x000000150a077210 */ /* 0x004fc80007ffe007 */
[----:B---3--:R-:W-:-:S04]  /*03a0*/  IADD3 R7, PT, PT, R22, R23, R7 ;  /* 0x0000001716077210 */ /* 0x008fc80007ffe007 */
[----:B------:R-:W-:Y:S01]  /*03b0*/  IADD3 R10, PT, PT, R26, R20, R7 ;  /* 0x000000141a0a7210 */ /* 0x000fe20007ffe007 */
[----:B------:R-:W-:Y:S06]  /*03c0*/  @P2 BRA `(.L_x_114) ;  /* 0xfffffffc00882947 */ /* 0x000fec000383ffff */
.L_x_113:
[----:B------:R-:W-:Y:S01]  /*03d0*/  IMAD.X R7, RZ, RZ, UR5, P0 ;  /* 0x00000005ff077e24 */ /* 0x000fe200080e06ff */
[----:B------:R-:W-:Y:S06]  /*03e0*/  @!P1 BRA `(.L_x_115) ;  /* 0x0000000000b89947 */ /* 0x000fec0003800000 */
[----:B------:R-:W-:Y:S02]  /*03f0*/  ISETP.GE.U32.AND P0, PT, R24, 0x8, PT ;  /* 0x000000081800780c */ /* 0x000fe40003f06070 */
[----:B------:R-:W-:-:S04]  /*0400*/  LOP3.LUT R20, R5, 0x7, RZ, 0xc0, !PT ;  /* 0x0000000705147812 */ /* 0x000fc800078ec0ff */
[----:B------:R-:W-:-:S07]  /*0410*/  ISETP.NE.AND P1, PT, R20, RZ, PT ;  /* 0x000000ff1400720c */ /* 0x000fce0003f25270 */
[----:B------:R-:W-:Y:S06]  /*0420*/  @!P0 BRA `(.L_x_116) ;  /* 0x0000000000408947 */ /* 0x000fec0003800000 */
[----:B0-----:R-:W0:Y:S01]  /*0430*/  LDC.64 R8, c[0x0][0x380] ;  /* 0x0000e000ff087b82 */ /* 0x001e220000000a00 */
[----:B------:R-:W-:-:S04]  /*0440*/  IMAD.IADD R17, R4, 0x1, R15 ;  /* 0x0000000104117824 */ /* 0x000fc800078e020f */
        /* <DEDUP_REMOVED lines=8> */
[----:B------:R-:W4:Y:S01]  /*04d0*/  LDG.E R22, desc[UR8][R8.64+0x1c] ;  /* 0x00001c0808167981 */ /* 0x000f22000c1e1900 */
[----:B------:R-:W-:Y:S01]  /*04e0*/  VIADD R15, R15, 0x8 ;  /* 0x000000080f0f7836 */ /* 0x000fe20000000000 */
[----:B--2---:R-:W-:-:S04]  /*04f0*/  IADD3 R14, PT, PT, R14, R17, R10 ;  /* 0x000000110e0e7210 */ /* 0x004fc80007ffe00a */
[----:B---3--:R-:W-:-:S04]  /*0500*/  IADD3 R14, PT, PT, R16, R19, R14 ;  /* 0x00000013100e7210 */ /* 0x008fc80007ffe00e */
[----:B----4-:R-:W-:-:S04]  /*0510*/  IADD3 R14, PT, PT, R18, R21, R14 ;  /* 0x00000015120e7210 */ /* 0x010fc80007ffe00e */
[----:B------:R-:W-:-:S07]  /*0520*/  IADD3 R10, PT, PT, R22, R23, R14 ;  /* 0x00000017160a7210 */ /* 0x000fce0007ffe00e */
.L_x_116:
[----:B------:R-:W-:Y:S05]  /*0530*/  @!P1 BRA `(.L_x_115) ;  /* 0x0000000000649947 */ /* 0x000fea0003800000 */
        /* <DEDUP_REMOVED lines=10> */
[----:B------:R-:W3:Y:S01]  /*05e0*/  LDG.E R16, desc[UR8][R8.64+0xc] ;  /* 0x00000c0808107981 */ /* 0x000ee2000c1e1900 */
[----:B------:R-:W-:Y:S01]  /*05f0*/  VIADD R15, R15, 0x4 ;  /* 0x000000040f0f7836 */ /* 0x000fe20000000000 */
[----:B--2---:R-:W-:-:S04]  /*0600*/  IADD3 R10, PT, PT, R14, R17, R10 ;  /* 0x000000110e0a7210 */ /* 0x004fc80007ffe00a */
[----:B---3--:R-:W-:-:S07]  /*0610*/  IADD3 R10, PT, PT, R16, R19, R10 ;  /* 0x00000013100a7210 */ /* 0x008fce0007ffe00a */
.L_x_117:
[----:B------:R-:W-:Y:S05]  /*0620*/  @!P1 BRA `(.L_x_115) ;  /* 0x0000000000289947 */ /* 0x000fea0003800000 */
[----:B0-----:R-:W0:Y:S01]  /*0630*/  LDC.64 R8, c[0x0][0x380] ;  /* 0x0000e000ff087b82 */ /* 0x001e220000000a00 */
[----:B------:R-:W-:-:S05]  /*0640*/  UMOV UR4, URZ ;  /* 0x000000ff00047c82 */ /* 0x000fca0008000000 */
.L_x_118:
[----:B------:R-:W-:-:S04]  /*0650*/  IMAD.IADD R17, R4, 0x1, R15 ;  /* 0x0000000104117824 */ /* 0x000fc800078e020f */
[----:B0-----:R-:W-:-:S06]  /*0660*/  IMAD.WIDE R16, R17, 0x4, R8 ;  /* 0x0000000411107825 */ /* 0x001fcc00078e0208 */
[----:B------:R-:W2:Y:S01]  /*0670*/  LDG.E R17, desc[UR8][R16.64] ;  /* 0x0000000810117981 */ /* 0x000ea2000c1e1900 */
[----:B------:R-:W-:Y:S01]  /*0680*/  UIADD3 UR4, UPT, UPT, UR4, 0x1, URZ ;  /* 0x0000000104047890 */ /* 0x000fe2000fffe0ff */
[----:B------:R-:W-:-:S05]  /*0690*/  VIADD R15, R15, 0x1 ;  /* 0x000000010f0f7836 */ /* 0x000fca0000000000 */
[----:B------:R-:W-:Y:S01]  /*06a0*/  ISETP.NE.AND P0, PT, R18, UR4, PT ;  /* 0x0000000412007c0c */ /* 0x000fe2000bf05270 */
[----:B--2---:R-:W-:-:S12]  /*06b0*/  IMAD.IADD R10, R17, 0x1, R10 ;  /* 0x00000001110a7824 */ /* 0x004fd800078e020a */
[----:B------:R-:W-:Y:S05]  /*06c0*/  @P0 BRA `(.L_x_118) ;  /* 0xfffffffc00e00947 */ /* 0x000fea000383ffff */
.L_x_115:
[----:B------:R-:W-:-:S13]  /*06d0*/  ISETP.NE.AND P0, PT, R10, RZ, PT ;  /* 0x000000ff0a00720c */ /* 0x000fda0003f05270 */
[----:B------:R-:W-:Y:S05]  /*06e0*/  @!P0 EXIT ;  /* 0x000000000000894d */ /* 0x000fea0003800000 */
[----:B------:R-:W1:Y:S01]  /*06f0*/  LDC.64 R14, c[0x0][0x380] ;  /* 0x0000e000ff0e7b82 */ /* 0x000e620000000a00 */
[----:B------:R-:W-:Y:S04]  /*0700*/  BSSY.RECONVERGENT B0, `(.L_x_119) ;  /* 0x0000016000007945 */ /* 0x000fe80003800200 */
[----:B------:R-:W-:Y:S01]  /*0710*/  BSSY.RELIABLE B6, `(.L_x_120) ;  /* 0x000000e000067945 */ /* 0x000fe20003800100 */
[----:B-----5:R-:W-:Y:S01]  /*0720*/  IMAD.IADD R10, R5, 0x1, -R0 ;  /* 0x00000001050a7824 */ /* 0x020fe200078e0a00 */
[----:B------:R-:W-:-:S07]  /*0730*/  MOV R17, R5 ;  /* 0x0000000500117202 */ /* 0x000fce0000000f00 */
.L_x_122:
[----:B------:R-:W-:Y:S01]  /*0740*/  ISETP.GT.AND P0, PT, R17, R10, PT ;  /* 0x0000000a1100720c */ /* 0x000fe20003f04270 */
[----:B------:R-:W-:Y:S01]  /*0750*/  IMAD.MOV.U32 R23, RZ, RZ, RZ ;  /* 0x000000ffff177224 */ /* 0x000fe200078e00ff */
[----:B0-----:R-:W-:-:S11]  /*0760*/  PRMT R8, RZ, 0x7610, R8 ;  /* 0x00007610ff087816 */ /* 0x001fd60000000008 */
[----:B------:R-:W-:Y:S05]  /*0770*/  @!P0 BREAK.RELIABLE B6 ;  /* 0x0000000000068942 */ /* 0x000fea0003800100 */
[----:B------:R-:W-:Y:S05]  /*0780*/  @!P0 BRA `(.L_x_121) ;  /* 0x0000000000348947 */ /* 0x000fea0003800000 */
[----:B------:R-:W-:-:S04]  /*0790*/  VIADD R17, R17, 0xffffffff ;  /* 0xffffffff11117836 */ /* 0x000fc80000000000 */
[----:B------:R-:W-:-:S04]  /*07a0*/  IMAD.IADD R19, R4, 0x1, R17 ;  /* 0x0000000104137824 */ /* 0x000fc800078e0211 */
[----:B-1----:R-:W-:-:S06]  /*07b0*/  IMAD.WIDE R8, R19, 0x4, R14 ;  /* 0x0000000413087825 */ /* 0x002fcc00078e020e */
[----:B------:R-:W2:Y:S02]  /*07c0*/  LDG.E R8, desc[UR8][R8.64] ;  /* 0x0000000808087981 */ /* 0x000ea4000c1e1900 */
[----:B--2---:R-:W-:-:S13]  /*07d0*/  ISETP.NE.AND P0, PT, R8, RZ, PT ;  /* 0x000000ff0800720c */ /* 0x004fda0003f05270 */
[----:B------:R-:W-:Y:S05]  /*07e0*/  @!P0 BRA `(.L_x_122) ;  /* 0xfffffffc00d48947 */ /* 0x000fea000383ffff */
[----:B------:R-:W-:Y:S05]  /*07f0*/  BSYNC.RELIABLE B6 ;  /* 0x0000000000067941 */ /* 0x000fea0003800100 */
.L_x_120:
[----:B------:R-:W0:Y:S01]  /*0800*/  LDC.64 R14, c[0x0][0x388] ;  /* 0x0000e200ff0e7b82 */ /* 0x000e220000000a00 */
[----:B------:R-:W-:Y:S02]  /*0810*/  IMAD.MOV.U32 R9, RZ, RZ, 0x1 ;  /* 0x00000001ff097424 */ /* 0x000fe400078e00ff */
[----:B------:R-:W-:Y:S02]  /*0820*/  IMAD.MOV.U32 R8, RZ, RZ, 0x1 ;  /* 0x00000001ff087424 */ /* 0x000fe400078e00ff */
[----:B------:R-:W-:Y:S02]  /*0830*/  IMAD.MOV.U32 R23, RZ, RZ, R17 ;  /* 0x000000ffff177224 */ /* 0x000fe400078e0011 */
[----:B0-----:R-:W-:-:S05]  /*0840*/  IMAD.WIDE R14, R19, 0x4, R14 ;  /* 0x00000004130e7825 */ /* 0x001fca00078e020e */
[----:B------:R0:W-:Y:S02]  /*0850*/  STG.E desc[UR8][R14.64], R9 ;  /* 0x000000090e007986 */ /* 0x0001e4000c101908 */
.L_x_121:
[----:B------:R-:W-:Y:S05]  /*0860*/  BSYNC.RECONVERGENT B0 ;  /* 0x0000000000007941 */ /* 0x000fea0003800200 */
.L_x_119:
[----:B------:R-:W-:Y:S05]  /*0870*/  WARPSYNC.ALL ;  /* 0x0000000000007948 */ /* 0x000fea0003800000 */
[----:B------:R-:W2:Y:S01]  /*0880*/  LDCU.64 UR6, c[0x0][0x388] ;  /* 0x00007100ff0677ac */ /* 0x000ea20008000a00 */
[C---:B01----:R-:W-:Y:S01]  /*0890*/  IMAD R14, R5.reuse, R2, RZ ;  /* 0x00000002050e7224 */ /* 0x043fe200078e02ff */
[----:B------:R-:W-:Y:S01]  /*08a0*/  PRMT R20, RZ, 0x7610, R20 ;  /* 0x00007610ff147816 */ /* 0x000fe20000000014 */
[----:B------:R-:W-:Y:S02]  /*08b0*/  IMAD.MOV.U32 R10, RZ, RZ, RZ ;  /* 0x000000ffff0a7224 */ /* 0x000fe400078e00ff */
[----:B------:R-:W-:Y:S01]  /*08c0*/  IMAD R9, R5, R11, R14 ;  /* 0x0000000b05097224 */ /* 0x000fe200078e020e */
[----:B------:R-:W-:Y:S01]  /*08d0*/  PRMT R11, RZ, 0x7610, R11 ;  /* 0x00007610ff0b7816 */ /* 0x000fe2000000000b */
[----:B--2---:R-:W-:-:S04]  /*08e0*/  UIADD3 UR5, UP0, UPT, UR6, 0x10, URZ ;  /* 0x0000001006057890 */ /* 0x004fc8000ff1e0ff */
[----:B------:R-:W-:-:S12]  /*08f0*/  UIADD3.X UR6, UPT, UPT, URZ, UR7, URZ, UP0, !UPT ;  /* 0x00000007ff067290 */ /* 0x000fd800087fe4ff */
.L_x_137:
[----:B0123--:R-:W0:Y:S01]  /*0900*/  LDC.64 R16, c[0x0][0x380] ;  /* 0x0000e000ff107b82 */ /* 0x00fe220000000a00 */
[----:B------:R-:W-:-:S04]  /*0910*/  IMAD.IADD R19, R9, 0x1, R10 ;  /* 0x0000000109137824 */ /* 0x000fc800078e020a */
[----:B0---4-:R-:W-:-:S06]  /*0920*/  IMAD.WIDE R14, R19, 0x4, R16 ;  /* 0x00000004130e7825 */ /* 0x011fcc00078e0210 */
[----:B------:R-:W2:Y:S01]  /*0930*/  LDG.E R14, desc[UR8][R14.64] ;  /* 0x000000080e0e7981 */ /* 0x000ea2000c1e1900 */
[----:B------:R-:W-:Y:S01]  /*0940*/  BSSY.RECONVERGENT B0, `(.L_x_123) ;  /* 0x00000bb000007945 */ /* 0x000fe20003800200 */
[----:B--2---:R-:W-:-:S13]  /*0950*/  ISETP.NE.AND P0, PT, R14, RZ, PT ;  /* 0x000000ff0e00720c */ /* 0x004fda0003f05270 */
[----:B------:R-:W-:Y:S05]  /*0960*/  @!P0 BRA `(.L_x_124) ;  /* 0x0000000800e08947 */ /* 0x000fea0003800000 */
[----:B------:R-:W0:Y:S01]  /*0970*/  LDC.64 R14, c[0x0][0x388] ;  /* 0x0000e200ff0e7b82 */ /* 0x000e220000000a00 */
[----:B------:R-:W-:Y:S01]  /*0980*/  IMAD.MOV.U32 R21, RZ, RZ, 0x1 ;  /* 0x00000001ff157424 */ /* 0x000fe200078e00ff */
[----:B------:R-:W-:Y:S01]  /*0990*/  LOP3.LUT P0, RZ, R8, 0xff, RZ, 0xc0, !PT ;  /* 0x000000ff08ff7812 */ /* 0x000fe2000780c0ff */
[----:B------:R-:W-:Y:S02]  /*09a0*/  IMAD.MOV.U32 R22, RZ, RZ, R23 ;  /* 0x000000ffff167224 */ /* 0x000fe400078e0017 */
[----:B0-----:R-:W-:-:S05]  /*09b0*/  IMAD.WIDE R18, R19, 0x4, R14 ;  /* 0x0000000413127825 */ /* 0x001fca00078e020e */
[----:B------:R0:W-:Y:S05]  /*09c0*/  STG.E desc[UR8][R18.64], R21 ;  /* 0x0000001512007986 */ /* 0x0001ea000c101908 */
[----:B------:R-:W-:Y:S05]  /*09d0*/  @!P0 BRA `(.L_x_125) ;  /* 0x0000000400c88947 */ /* 0x000fea0003800000 */
[----:B------:R-:W-:Y:S01]  /*09e0*/  LOP3.LUT R8, RZ, R22, RZ, 0x33, !PT ;  /* 0x00000016ff087212 */ /* 0x000fe200078e33ff */
[----:B------:R-:W-:-:S03]  /*09f0*/  IMAD.MOV.U32 R23, RZ, RZ, R10 ;  /* 0x000000ffff177224 */ /* 0x000fc600078e000a */
[----:B------:R-:W-:Y:S02]  /*0a00*/  IADD3 R17, PT, PT, R8, R10, R5 ;  /* 0x0000000a08117210 */ /* 0x000fe40007ffe005 */
[----:B------:R-:W-:Y:S02]  /*0a10*/  PRMT R8, RZ, 0x7610, R8 ;  /* 0x00007610ff087816 */ /* 0x000fe40000000008 */
[----:B------:R-:W-:-:S13]  /*0a20*/  ISETP.GT.AND P0, PT, R17, R0, PT ;  /* 0x000000001100720c */ /* 0x000fda0003f04270 */
[----:B------:R-:W-:Y:S05]  /*0a30*/  @P0 BRA `(.L_x_124) ;  /* 0x0000000800ac0947 */ /* 0x000fea0003800000 */
[----:B------:R-:W-:Y:S01]  /*0a40*/  ISETP.GE.AND P0, PT, R22, R5, PT ;  /* 0x000000051600720c */ /* 0x000fe20003f06270 */
[----:B------:R-:W-:-:S12]  /*0a50*/  BSSY.RECONVERGENT B1, `(.L_x_126) ;  /* 0x0000034000017945 */ /* 0x000fd80003800200 */
[----:B------:R-:W-:Y:S05]  /*0a60*/  @P0 BRA `(.L_x_127) ;  /* 0x0000000000c80947 */ /* 0x000fea0003800000 */
[C---:B------:R-:W-:Y:S01]  /*0a70*/  IADD3 R16, PT, PT, -R5.reuse, R22, RZ ;  /* 0x0000001605107210 */ /* 0x040fe20007ffe1ff */
[----:B0-----:R-:W-:Y:S01]  /*0a80*/  IMAD.IADD R18, R5, 0x1, -R22 ;  /* 0x0000000105127824 */ /* 0x001fe200078e0a16 */
[----:B------:R-:W-:Y:S02]  /*0a90*/  BSSY.RECONVERGENT B2, `(.L_x_128) ;  /* 0x0000018000027945 */ /* 0x000fe40003800200 */
[----:B------:R-:W-:Y:S02]  /*0aa0*/  ISETP.GT.U32.AND P0, PT, R16, -0x8, PT ;  /* 0xfffffff81000780c */ /* 0x000fe40003f04070 */
[----:B------:R-:W-:-:S04]  /*0ab0*/  LOP3.LUT R24, R18, 0x7, RZ, 0xc0, !PT ;  /* 0x0000000712187812 */ /* 0x000fc800078ec0ff */
[----:B------:R-:W-:-:S07]  /*0ac0*/  ISETP.NE.AND P1, PT, R24, RZ, PT ;  /* 0x000000ff1800720c */ /* 0x000fce0003f25270 */
[----:B------:R-:W-:Y:S06]  /*0ad0*/  @P0 BRA `(.L_x_129) ;  /* 0x00000000004c0947 */ /* 0x000fec0003800000 */
[----:B------:R-:W-:Y:S01]  /*0ae0*/  LOP3.LUT R16, R18, 0xfffffff8, RZ, 0xc0, !PT ;  /* 0xfffffff812107812 */ /* 0x000fe200078ec0ff */
[----:B------:R-:W-:-:S04]  /*0af0*/  IMAD.IADD R23, R4, 0x1, R22 ;  /* 0x0000000104177824 */ /* 0x000fc800078e0216 */
[----:B------:R-:W-:-:S07]  /*0b00*/  IMAD.MOV R19, RZ, RZ, -R16 ;  /* 0x000000ffff137224 */ /* 0x000fce00078e0a10 */
.L_x_130:
[----:B0-----:R-:W-:Y:S02]  /*0b10*/  IMAD.U32 R16, RZ, RZ, UR5 ;  /* 0x00000005ff107e24 */ /* 0x001fe4000f8e00ff */
[----:B------:R-:W-:Y:S02]  /*0b20*/  IMAD.U32 R17, RZ, RZ, UR6 ;  /* 0x00000006ff117e24 */ /* 0x000fe4000f8e00ff */
[----:B------:R-:W-:Y:S02]  /*0b30*/  VIADD R19, R19, 0x8 ;  /* 0x0000000813137836 */ /* 0x000fe40000000000 */
[----:B------:R-:W-:-:S03]  /*0b40*/  IMAD.WIDE R16, R23, 0x4, R16 ;  /* 0x0000000417107825 */ /* 0x000fc600078e0210 */
[----:B------:R-:W-:Y:S01]  /*0b50*/  ISETP.NE.AND P0, PT, R19, RZ, PT ;  /* 0x000000ff1300720c */ /* 0x000fe20003f05270 */
[----:B------:R-:W-:Y:S01]  /*0b60*/  VIADD R22, R22, 0x8 ;  /* 0x0000000816167836 */ /* 0x000fe20000000000 */
[----:B------:R0:W-:Y:S01]  /*0b70*/  STG.E desc[UR8][R16.64+-0x10], R21 ;  /* 0xfffff01510007986 */ /* 0x0001e2000c101908 */
[----:B------:R-:W-:-:S03]  /*0b80*/  VIADD R23, R23, 0x8 ;  /* 0x0000000817177836 */ /* 0x000fc60000000000 */
[----:B------:R0:W-:Y:S04]  /*0b90*/  STG.E desc[UR8][R16.64+-0xc], R21 ;  /* 0xfffff41510007986 */ /* 0x0001e8000c101908 */
[----:B------:R0:W-:Y:S04]  /*0ba0*/  STG.E desc[UR8][R16.64+-0x8], R21 ;  /* 0xfffff81510007986 */ /* 0x0001e8000c101908 */
[----:B------:R0:W-:Y:S04]  /*0bb0*/  STG.E desc[UR8][R16.64+-0x4], R21 ;  /* 0xfffffc1510007986 */ /* 0x0001e8000c101908 */
[----:B------:R0:W-:Y:S04]  /*0bc0*/  STG.E desc[UR8][R16.64], R21 ;  /* 0x0000001510007986 */ /* 0x0001e8000c101908 */
[----:B------:R0:W-:Y:S04]  /*0bd0*/  STG.E desc[UR8][R16.64+0x4], R21 ;  /* 0x0000041510007986 */ /* 0x0001e8000c101908 */
[----:B------:R0:W-:Y:S04]  /*0be0*/  STG.E desc[UR8][R16.64+0x8], R21 ;  /* 0x0000081510007986 */ /* 0x0001e8000c101908 */
[----:B------:R0:W-:Y:S01]  /*0bf0*/  STG.E desc[UR8][R16.64+0xc], R21 ;  /* 0x00000c1510007986 */ /* 0x0001e2000c101908 */
[----:B------:R-:W-:Y:S05]  /*0c00*/  @P0 BRA `(.L_x_130) ;  /* 0xfffffffc00c00947 */ /* 0x000fea000383ffff */
.L_x_129:
[----:B------:R-:W-:Y:S05]  /*0c10*/  BSYNC.RECONVERGENT B2 ;  /* 0x0000000000027941 */ /* 0x000fea0003800200 */
.L_x_128:
[----:B------:R-:W-:Y:S05]  /*0c20*/  @!P1 BRA `(.L_x_127) ;  /* 0x0000000000589947 */ /* 0x000fea0003800000 */
[----:B------:R-:W-:Y:S02]  /*0c30*/  ISETP.GE.U32.AND P0, PT, R24, 0x4, PT ;  /* 0x000000041800780c */ /* 0x000fe40003f06070 */
[----:B------:R-:W-:-:S04]  /*0c40*/  LOP3.LUT R19, R18, 0x3, RZ, 0xc0, !PT ;  /* 0x0000000312137812 */ /* 0x000fc800078ec0ff */
[----:B------:R-:W-:-:S07]  /*0c50*/  ISETP.NE.AND P1, PT, R19, RZ, PT ;  /* 0x000000ff1300720c */ /* 0x000fce0003f25270 */
[----:B0-----:R-:W-:Y:S02]  /*0c60*/  @P0 IMAD.IADD R17, R9, 0x1, R22 ;  /* 0x0000000109110824 */ /* 0x001fe400078e0216 */
[----:B------:R-:W-:Y:S02]  /*0c70*/  @P0 VIADD R22, R22, 0x4 ;  /* 0x0000000416160836 */ /* 0x000fe40000000000 */
[----:B------:R-:W-:-:S05]  /*0c80*/  @P0 IMAD.WIDE R16, R17, 0x4, R14 ;  /* 0x0000000411100825 */ /* 0x000fca00078e020e */
[----:B------:R1:W-:Y:S04]  /*0c90*/  @P0 STG.E desc[UR8][R16.64], R21 ;  /* 0x0000001510000986 */ /* 0x0003e8000c101908 */
[----:B------:R1:W-:Y:S04]  /*0ca0*/  @P0 STG.E desc[UR8][R16.64+0x4], R21 ;  /* 0x0000041510000986 */ /* 0x0003e8000c101908 */
[----:B------:R1:W-:Y:S04]  /*0cb0*/  @P0 STG.E desc[UR8][R16.64+0x8], R21 ;  /* 0x0000081510000986 */ /* 0x0003e8000c101908 */
[----:B------:R1:W-:Y:S01]  /*0cc0*/  @P0 STG.E desc[UR8][R16.64+0xc], R21 ;  /* 0x00000c1510000986 */ /* 0x0003e2000c101908 */
[----:B------:R-:W-:Y:S05]  /*0cd0*/  @!P1 BRA `(.L_x_127) ;  /* 0x00000000002c9947 */ /* 0x000fea0003800000 */
[----:B------:R-:W-:Y:S02]  /*0ce0*/  ISETP.NE.AND P0, PT, R19, 0x1, PT ;  /* 0x000000011300780c */ /* 0x000fe40003f05270 */
[----:B------:R-:W-:-:S04]  /*0cf0*/  LOP3.LUT R18, R18, 0x1, RZ, 0xc0, !PT ;  /* 0x0000000112127812 */ /* 0x000fc800078ec0ff */
[----:B------:R-:W-:-:S07]  /*0d00*/  ISETP.NE.U32.AND P1, PT, R18, 0x1, PT ;  /* 0x000000011200780c */ /* 0x000fce0003f25070 */
[----:B-1----:R-:W-:Y:S02]  /*0d10*/  @P0 IMAD.IADD R17, R9, 0x1, R22 ;  /* 0x0000000109110824 */ /* 0x002fe400078e0216 */
[----:B------:R-:W-:Y:S02]  /*0d20*/  @P0 VIADD R22, R22, 0x2 ;  /* 0x0000000216160836 */ /* 0x000fe40000000000 */
[----:B------:R-:W-:-:S04]  /*0d30*/  @P0 IMAD.WIDE R16, R17, 0x4, R14 ;  /* 0x0000000411100825 */ /* 0x000fc800078e020e */
[----:B------:R-:W-:Y:S01]  /*0d40*/  @!P1 IMAD.IADD R19, R9, 0x1, R22 ;  /* 0x0000000109139824 */ /* 0x000fe200078e0216 */
[----:B------:R2:W-:Y:S03]  /*0d50*/  @P0 STG.E desc[UR8][R16.64], R21 ;  /* 0x0000001510000986 */ /* 0x0005e6000c101908 */
[----:B------:R-:W-:Y:S01]  /*0d60*/  @!P1 IMAD.WIDE R18, R19, 0x4, R14 ;  /* 0x0000000413129825 */ /* 0x000fe200078e020e */
[----:B------:R2:W-:Y:S04]  /*0d70*/  @P0 STG.E desc[UR8][R16.64+0x4], R21 ;  /* 0x0000041510000986 */ /* 0x0005e8000c101908 */
[----:B------:R2:W-:Y:S02]  /*0d80*/  @!P1 STG.E desc[UR8][R18.64], R21 ;  /* 0x0000001512009986 */ /* 0x0005e4000c101908 */
.L_x_127:
[----:B------:R-:W-:Y:S05]  /*0d90*/  BSYNC.RECONVERGENT B1 ;  /* 0x0000000000017941 */ /* 0x000fea0003800200 */
.L_x_126:
[----:B------:R-:W-:Y:S01]  /*0da0*/  ISETP.NE.AND P0, PT, R10, RZ, PT ;  /* 0x000000ff0a00720c */ /* 0x000fe20003f05270 */
[----:B------:R-:W-:-:S12]  /*0db0*/  HFMA2 R23, -RZ, RZ, 0, 0 ;  /* 0x00000000ff177431 */ /* 0x000fd800000001ff */
[----:B------:R-:W-:Y:S05]  /*0dc0*/  @!P0 BRA `(.L_x_124) ;  /* 0x0000000400c88947 */ /* 0x000fea0003800000 */
[C---:B------:R-:W-:Y:S01]  /*0dd0*/  ISETP.GE.U32.AND P0, PT, R10.reuse, 0x8, PT ;  /* 0x000000080a00780c */ /* 0x040fe20003f06070 */
[----:B0-2---:R-:W-:Y:S01]  /*0de0*/  IMAD.MOV.U32 R18, RZ, RZ, RZ ;  /* 0x000000ffff127224 */ /* 0x005fe200078e00ff */
[----:B------:R-:W-:-:S11]  /*0df0*/  LOP3.LUT P1, RZ, R10, 0x7, RZ, 0xc0, !PT ;  /* 0x000000070aff7812 */ /* 0x000fd6000782c0ff */
[----:B------:R-:W-:Y:S05]  /*0e00*/  @!P0 BRA `(.L_x_131) ;  /* 0x00000000003c8947 */ /* 0x000fea0003800000 */
[----:B------:R-:W-:Y:S01]  /*0e10*/  LOP3.LUT R18, R10, 0xfffffff8, RZ, 0xc0, !PT ;  /* 0xfffffff80a127812 */ /* 0x000fe200078ec0ff */
[----:B------:R-:W-:-:S06]  /*0e20*/  UMOV UR4, URZ ;  /* 0x000000ff00047c82 */ /* 0x000fcc0008000000 */
.L_x_132:
[----:B01----:R-:W-:Y:S01]  /*0e30*/  VIADD R17, R9, UR4 ;  /* 0x0000000409117c36 */ /* 0x003fe20008000000 */
[----:B------:R-:W-:-:S03]  /*0e40*/  UIADD3 UR4, UPT, UPT, UR4, 0x8, URZ ;  /* 0x0000000804047890 */ /* 0x000fc6000fffe0ff */
[----:B------:R-:W-:-:S03]  /*0e50*/  IMAD.WIDE R16, R17, 0x4, R14 ;  /* 0x0000000411107825 */ /* 0x000fc600078e020e */
[----:B------:R-:W-:Y:S02]  /*0e60*/  ISETP.NE.AND P0, PT, R18, UR4, PT ;  /* 0x0000000412007c0c */ /* 0x000fe4000bf05270 */
[----:B------:R0:W-:Y:S04]  /*0e70*/  STG.E desc[UR8][R16.64], R21 ;  /* 0x0000001510007986 */ /* 0x0001e8000c101908 */
        /* <DEDUP_REMOVED lines=8> */
.L_x_131:
[----:B------:R-:W-:Y:S01]  /*0f00*/  IMAD.MOV.U32 R23, RZ, RZ, R10 ;  /* 0x000000ffff177224 */ /* 0x000fe200078e000a */
[----:B------:R-:W-:Y:S06]  /*0f10*/  @!P1 BRA `(.L_x_124) ;  /* 0x0000000400749947 */ /* 0x000fec0003800000 */
[----:B01----:R-:W-:-:S04]  /*0f20*/  LOP3.LUT R17, R20, 0x7, RZ, 0xc0, !PT ;  /* 0x0000000714117812 */ /* 0x003fc800078ec0ff */
[C---:B------:R-:W-:Y:S01]  /*0f30*/  LOP3.LUT P1, RZ, R17.reuse, 0x3, RZ, 0xc0, !PT ;  /* 0x0000000311ff7812 */ /* 0x040fe2000782c0ff */
[----:B------:R-:W-:-:S05]  /*0f40*/  VIADD R16, R17, 0xffffffff ;  /* 0xffffffff11107836 */ /* 0x000fca0000000000 */
[----:B------:R-:W-:-:S13]  /*0f50*/  ISETP.GE.U32.AND P0, PT, R16, 0x3, PT ;  /* 0x000000031000780c */ /* 0x000fda0003f06070 */
[----:B------:R-:W-:Y:S05]  /*0f60*/  @!P0 BRA `(.L_x_133) ;  /* 0x00000000001c8947 */ /* 0x000fea0003800000 */
[----:B------:R-:W-:Y:S02]  /*0f70*/  IMAD.IADD R17, R9, 0x1, R18 ;  /* 0x0000000109117824 */ /* 0x000fe400078e0212 */
[----:B------:R-:W-:Y:S02]  /*0f80*/  VIADD R18, R18, 0x4 ;  /* 0x0000000412127836 */ /* 0x000fe40000000000 */
[----:B------:R-:W-:-:S05]  /*0f90*/  IMAD.WIDE R16, R17, 0x4, R14 ;  /* 0x0000000411107825 */ /* 0x000fca00078e020e */
[----:B------:R0:W-:Y:S04]  /*0fa0*/  STG.E desc[UR8][R16.64], R21 ;  /* 0x0000001510007986 */ /* 0x0001e8000c101908 */
[----:B------:R0:W-:Y:S04]  /*0fb0*/  STG.E desc[UR8][R16.64+0x4], R21 ;  /* 0x0000041510007986 */ /* 0x0001e8000c101908 */
[----:B------:R0:W-:Y:S04]  /*0fc0*/  STG.E desc[UR8][R16.64+0x8], R21 ;  /* 0x0000081510007986 */ /* 0x0001e8000c101908 */
[----:B------:R0:W-:Y:S02]  /*0fd0*/  STG.E desc[UR8][R16.64+0xc], R21 ;  /* 0x00000c1510007986 */ /* 0x0001e4000c101908 */
.L_x_133:
[----:B------:R-:W-:Y:S01]  /*0fe0*/  IMAD.MOV.U32 R23, RZ, RZ, R10 ;  /* 0x000000ffff177224 */ /* 0x000fe200078e000a */
[----:B------:R-:W-:Y:S06]  /*0ff0*/  @!P1 BRA `(.L_x_124) ;  /* 0x00000004003c9947 */ /* 0x000fec0003800000 */
[C---:B0-----:R-:W-:Y:S01]  /*1000*/  LOP3.LUT R16, R11.reuse, 0x3, RZ, 0xc0, !PT ;  /* 0x000000030b107812 */ /* 0x041fe200078ec0ff */
[----:B------:R-:W-:Y:S01]  /*1010*/  IMAD.MOV.U32 R23, RZ, RZ, R10 ;  /* 0x000000ffff177224 */ /* 0x000fe200078e000a */
[----:B------:R-:W-:Y:S02]  /*1020*/  LOP3.LUT R19, R11, 0x1, RZ, 0xc0, !PT ;  /* 0x000000010b137812 */ /* 0x000fe400078ec0ff */
[----:B------:R-:W-:Y:S02]  /*1030*/  ISETP.NE.AND P0, PT, R16, 0x1, PT ;  /* 0x000000011000780c */ /* 0x000fe40003f05270 */
[----:B------:R-:W-:-:S11]  /*1040*/  ISETP.NE.U32.AND P1, PT, R19, 0x1, PT ;  /* 0x000000011300780c */ /* 0x000fd60003f25070 */
[----:B------:R-:W-:Y:S02]  /*1050*/  @P0 IMAD.IADD R17, R9, 0x1, R18 ;  /* 0x0000000109110824 */ /* 0x000fe400078e0212 */
[----:B------:R-:W-:Y:S02]  /*1060*/  @P0 VIADD R18, R18, 0x2 ;  /* 0x0000000212120836 */ /* 0x000fe40000000000 */
[----:B------:R-:W-:-:S05]  /*1070*/  @P0 IMAD.WIDE R16, R17, 0x4, R14 ;  /* 0x0000000411100825 */ /* 0x000fca00078e020e */
[----:B------:R3:W-:Y:S04]  /*1080*/  @P0 STG.E desc[UR8][R16.64], R21 ;  /* 0x0000001510000986 */ /* 0x0007e8000c101908 */
[----:B------:R3:W-:Y:S01]  /*1090*/  @P0 STG.E desc[UR8][R16.64+0x4], R21 ;  /* 0x0000041510000986 */ /* 0x0007e2000c101908 */
[----:B------:R-:W-:Y:S05]  /*10a0*/  @P1 BRA `(.L_x_124) ;  /* 0x0000000400101947 */ /* 0x000fea0003800000 */
[----:B---3--:R-:W-:Y:S02]  /*10b0*/  IMAD.IADD R17, R9, 0x1, R18 ;  /* 0x0000000109117824 */ /* 0x008fe400078e0212 */
[----:B------:R-:W-:Y:S02]  /*10c0*/  IMAD.MOV.U32 R23, RZ, RZ, R10 ;  /* 0x000000ffff177224 */ /* 0x000fe400078e000a */
[----:B------:R-:W-:-:S05]  /*10d0*/  IMAD.WIDE R14, R17, 0x4, R14 ;  /* 0x00000004110e7825 */ /* 0x000fca00078e020e */
[----:B------:R4:W-:Y:S01]  /*10e0*/  STG.E desc[UR8][R14.64], R21 ;  /* 0x000000150e007986 */ /* 0x0009e2000c101908 */
[----:B------:R-:W-:Y:S05]  /*10f0*/  BRA `(.L_x_124) ;  /* 0x0000000000fc7947 */ /* 0x000fea0003800000 */
.L_x_125:
[----:B0-----:R-:W-:-:S05]  /*1100*/  IADD3 R19, PT, PT, R9, R22, RZ ;  /* 0x0000001609137210 */ /* 0x001fca0007ffe0ff */
[----:B------:R-:W-:-:S06]  /*1110*/  IMAD.WIDE R16, R19, 0x4, R16 ;  /* 0x0000000413107825 */ /* 0x000fcc00078e0210 */
[----:B------:R-:W2:Y:S01]  /*1120*/  LDG.E R16, desc[UR8][R16.64] ;  /* 0x0000000810107981 */ /* 0x000ea2000c1e1900 */
[----:B------:R-:W-:Y:S01]  /*1130*/  PRMT R8, RZ, 0x7610, R8 ;  /* 0x00007610ff087816 */ /* 0x000fe20000000008 */
[----:B------:R-:W-:Y:S01]  /*1140*/  IMAD.MOV.U32 R23, RZ, RZ, R10 ;  /* 0x000000ffff177224 */ /* 0x000fe200078e000a */
[----:B--2---:R-:W-:-:S13]  /*1150*/  ISETP.NE.AND P0, PT, R16, RZ, PT ;  /* 0x000000ff1000720c */ /* 0x004fda0003f05270 */
[----:B------:R-:W-:Y:S05]  /*1160*/  @!P0 BRA `(.L_x_124) ;  /* 0x0000000000e08947 */ /* 0x000fea0003800000 */
[----:B------:R-:W-:Y:S01]  /*1170*/  LOP3.LUT R25, RZ, R22, RZ, 0x33, !PT ;  /* 0x00000016ff197212 */ /* 0x000fe200078e33ff */
[----:B------:R-:W-:Y:S02]  /*1180*/  VIADD R18, R22, 0x1 ;  /* 0x0000000116127836 */ /* 0x000fe40000000000 */
[--C-:B------:R-:W-:Y:S02]  /*1190*/  IMAD.MOV.U32 R23, RZ, RZ, R10.reuse ;  /* 0x000000ffff177224 */ /* 0x100fe400078e000a */
        /* <DEDUP_REMOVED lines=11> */
.L_x_136:
[----:B0-----:R-:W-:Y:S02]  /*1250*/  IMAD.IADD R17, R9, 0x1, R18 ;  /* 0x0000000109117824 */ /* 0x001fe400078e0212 */
[----:B------:R-:W-:Y:S02]  /*1260*/  VIADD R18, R18, 0x8 ;  /* 0x0000000812127836 */ /* 0x000fe40000000000 */
[----:B------:R-:W-:-:S04]  /*1270*/  IMAD.WIDE R16, R17, 0x4, R14 ;  /* 0x0000000411107825 */ /* 0x000fc800078e020e */
[----:B------:R-:W-:Y:S01]  /*1280*/  IMAD.IADD R22, R25, 0x1, R18 ;  /* 0x0000000119167824 */ /* 0x000fe200078e0212 */
[----:B------:R0:W-:Y:S04]  /*1290*/  STG.E desc[UR8][R16.64], R21 ;  /* 0x0000001510007986 */ /* 0x0001e8000c101908 */
[----:B------:R0:W-:Y:S01]  /*12a0*/  STG.E desc[UR8][R16.64+0x4], R21 ;  /* 0x0000041510007986 */ /* 0x0001e2000c101908 */
[----:B------:R-:W-:-:S03]  /*12b0*/  ISETP.NE.AND P0, PT, R22, R23, PT ;  /* 0x000000171600720c */ /* 0x000fc60003f05270 */
[----:B------:R0:W-:Y:S04]  /*12c0*/  STG.E desc[UR8][R16.64+0x8], R21 ;  /* 0x0000081510007986 */ /* 0x0001e8000c101908 */
[----:B------:R0:W-:Y:S04]  /*12d0*/  STG.E desc[UR8][R16.64+0xc], R21 ;  /* 0x00000c1510007986 */ /* 0x0001e8000c101908 */
[----:B------:R0:W-:Y:S04]  /*12e0*/  STG.E desc[UR8][R16.64+0x10], R21 ;  /* 0x0000101510007986 */ /* 0x0001e8000c101908 */
[----:B------:R0:W-:Y:S04]  /*12f0*/  STG.E desc[UR8][R16.64+0x14], R21 ;  /* 0x0000141510007986 */ /* 0x0001e8000c101908 */
[----:B------:R0:W-:Y:S04]  /*1300*/  STG.E desc[UR8][R16.64+0x18], R21 ;  /* 0x0000181510007986 */ /* 0x0001e8000c101908 */
[----:B------:R0:W-:Y:S01]  /*1310*/  STG.E desc[UR8][R16.64+0x1c], R21 ;  /* 0x00001c1510007986 */ /* 0x0001e2000c101908 */
[----:B------:R-:W-:Y:S05]  /*1320*/  @P0 BRA `(.L_x_136) ;  /* 0xfffffffc00c80947 */ /* 0x000fea000383ffff */
.L_x_135:
[----:B------:R-:W-:Y:S05]  /*1330*/  BSYNC.RECONVERGENT B1 ;  /* 0x0000000000017941 */ /* 0x000fea0003800200 */
.L_x_134:
[----:B------:R-:W-:Y:S01]  /*1340*/  IMAD.MOV.U32 R23, RZ, RZ, R10 ;  /* 0x000000ffff177224 */ /* 0x000fe200078e000a */
[----:B------:R-:W-:Y:S06]  /*1350*/  @!P1 BRA `(.L_x_124) ;  /* 0x0000000000649947 */ /* 0x000fec0003800000 */
[----:B------:R-:W-:Y:S01]  /*1360*/  ISETP.GE.U32.AND P0, PT, R24, 0x4, PT ;  /* 0x000000041800780c */ /* 0x000fe20003f06070 */
[----:B------:R-:W-:Y:S01]  /*1370*/  IMAD.MOV.U32 R23, RZ, RZ, R10 ;  /* 0x000000ffff177224 */ /* 0x000fe200078e000a */
        /* <DEDUP_REMOVED lines=10> */
[----:B------:R-:W-:Y:S01]  /*1420*/  ISETP.NE.AND P0, PT, R22, 0x1, PT ;  /* 0x000000011600780c */ /* 0x000fe20003f05270 */
[----:B------:R-:W-:Y:S01]  /*1430*/  IMAD.MOV.U32 R23, RZ, RZ, R10 ;  /* 0x000000ffff177224 */ /* 0x000fe200078e000a */
[----:B------:R-:W-:-:S04]  /*1440*/  LOP3.LUT R19, R19, 0x1, RZ, 0xc0, !PT ;  /* 0x0000000113137812 */ /* 0x000fc800078ec0ff */
[----:B------:R-:W-:-:S07]  /*1450*/  ISETP.NE.U32.AND P1, PT, R19, 0x1, PT ;  /* 0x000000011300780c */ /* 0x000fce0003f25070 */
[----:B-1----:R-:W-:Y:S01]  /*1460*/  @P0 IMAD.IADD R17, R9, 0x1, R18 ;  /* 0x0000000109110824 */ /* 0x002fe200078e0212 */
[----:B------:R-:W-:-:S03]  /*1470*/  @P0 IADD3 R18, PT, PT, R18, 0x2, RZ ;  /* 0x0000000212120810 */ /* 0x000fc60007ffe0ff */
[----:B------:R-:W-:-:S04]  /*1480*/  @P0 IMAD.WIDE R16, R17, 0x4, R14 ;  /* 0x0000000411100825 */ /* 0x000fc800078e020e */
[----:B------:R-:W-:Y:S01]  /*1490*/  @!P1 IMAD.IADD R19, R9, 0x1, R18 ;  /* 0x0000000109139824 */ /* 0x000fe200078e0212 */
[----:B------:R2:W-:Y:S01]  /*14a0*/  @P0 STG.E desc[UR8][R16.64], R21 ;  /* 0x0000001510000986 */ /* 0x0005e2000c101908 */
[----:B------:R-:W-:Y:S02]  /*14b0*/  @!P1 IMAD.MOV.U32 R23, RZ, RZ, R10 ;  /* 0x000000ffff179224 */ /* 0x000fe400078e000a */
[----:B------:R-:W-:Y:S01]  /*14c0*/  @!P1 IMAD.WIDE R14, R19, 0x4, R14 ;  /* 0x00000004130e9825 */ /* 0x000fe200078e020e */
[----:B------:R2:W-:Y:S04]  /*14d0*/  @P0 STG.E desc[UR8][R16.64+0x4], R21 ;  /* 0x0000041510000986 */ /* 0x0005e8000c101908 */
[----:B------:R2:W-:Y:S02]  /*14e0*/  @!P1 STG.E desc[UR8][R14.64], R21 ;  /* 0x000000150e009986 */ /* 0x0005e4000c101908 */
.L_x_124:
[----:B------:R-:W-:Y:S05]  /*14f0*/  BSYNC.RECONVERGENT B0 ;  /* 0x0000000000007941 */ /* 0x000fea0003800200 */
.L_x_123:
[----:B------:R-:W-:Y:S01]  /*1500*/  ISETP.NE.AND P0, PT, R10, R5, PT ;  /* 0x000000050a00720c */ /* 0x000fe20003f05270 */
[----:B------:R-:W-:Y:S02]  /*1510*/  VIADD R20, R20, 0x1 ;  /* 0x0000000114147836 */ /* 0x000fe40000000000 */
[----:B------:R-:W-:Y:S02]  /*1520*/  VIADD R11, R11, 0x1 ;  /* 0x000000010b0b7836 */ /* 0x000fe40000000000 */
[----:B------:R-:W-:-:S08]  /*1530*/  VIADD R10, R10, 0x1 ;  /* 0x000000010a0a7836 */ /* 0x000fd00000000000 */
[----:B------:R-:W-:Y:S05]  /*1540*/  @P0 BRA `(.L_x_137) ;  /* 0xfffffff000ec0947 */ /* 0x000fea000383ffff */
[C---:B------:R-:W-:Y:S02]  /*1550*/  ISETP.GE.AND P0, PT, R5.reuse, 0x10, PT ;  /* 0x000000100500780c */ /* 0x040fe40003f06270 */
[----:B------:R-:W-:Y:S02]  /*1560*/  CS2R R10, SRZ ;  /* 0x00000000000a7805 */ /* 0x000fe4000001ff00 */
[----:B------:R-:W-:-:S04]  /*1570*/  VIMNMX R0, PT, PT, R5, 0x1, !PT ;  /* 0x0000000105007848 */ /* 0x000fc80007fe0100 */
[----:B------:R-:W-:-:S04]  /*1580*/  LOP3.LUT R22, R0, 0xf, RZ, 0xc0, !PT ;  /* 0x0000000f00167812 */ /* 0x000fc800078ec0ff */
[----:B------:R-:W-:Y:S01]  /*1590*/  ISETP.NE.AND P1, PT, R22, RZ, PT ;  /* 0x000000ff1600720c */ /* 0x000fe20003f25270 */
[----:B------:R-:W-:-:S12]  /*15a0*/  @!P0 BRA `(.L_x_138) ;  /* 0x0000000000988947 */ /* 0x000fd80003800000 */
[----:B------:R-:W5:Y:S01]  /*15b0*/  LDCU.64 UR4, c[0x0][0x388] ;  /* 0x00007100ff0477ac */ /* 0x000f620008000a00 */
[----:B------:R-:W-:Y:S01]  /*15c0*/  LOP3.LUT R11, R0, 0x7ffffff0, RZ, 0xc0, !PT ;  /* 0x7ffffff0000b7812 */ /* 0x000fe200078ec0ff */
[----:B------:R-:W-:Y:S02]  /*15d0*/  IMAD.MOV.U32 R10, RZ, RZ, RZ ;  /* 0x000000ffff0a7224 */ /* 0x000fe400078e00ff */
[----:B--2-4-:R-:W-:Y:S02]  /*15e0*/  IMAD.MOV.U32 R15, RZ, RZ, R4 ;  /* 0x000000ffff0f7224 */ /* 0x014fe400078e0004 */
[----:B------:R-:W-:Y:S01]  /*15f0*/  IMAD.MOV R14, RZ, RZ, -R11 ;  /* 0x000000ffff0e7224 */ /* 0x000fe200078e0a0b */
[----:B-----5:R-:W-:-:S04]  /*1600*/  UIADD3 UR4, UP0, UPT, UR4, 0x20, URZ ;  /* 0x0000002004047890 */ /* 0x020fc8000ff1e0ff */
[----:B------:R-:W-:-:S12]  /*1610*/  UIADD3.X UR5, UPT, UPT, URZ, UR5, URZ, UP0, !UPT ;  /* 0x00000005ff057290 */ /* 0x000fd800087fe4ff */
.L_x_139:
[----:B------:R-:W-:Y:S02]  /*1620*/  IMAD.U32 R8, RZ, RZ, UR4 ;  /* 0x00000004ff087e24 */ /* 0x000fe4000f8e00ff */
[----:B------:R-:W-:Y:S02]  /*1630*/  IMAD.U32 R9, RZ, RZ, UR5 ;  /* 0x00000005ff097e24 */ /* 0x000fe4000f8e00ff */
[----:B------:R-:W-:-:S05]  /*1640*/  IMAD.WIDE R8, R15, 0x4, R8 ;  /* 0x000000040f087825 */ /* 0x000fca00078e0208 */
[----:B01-3--:R-:W2:Y:S04]  /*1650*/  LDG.E R21, desc[UR8][R8.64+-0x20] ;  /* 0xffffe00808157981 */ /* 0x00bea8000c1e1900 */
[----:B------:R-:W2:Y:S04]  /*1660*/  LDG.E R20, desc[UR8][R8.64+-0x1c] ;  /* 0xffffe40808147981 */ /* 0x000ea8000c1e1900 */
[----:B------:R-:W3:Y:S04]  /*1670*/  LDG.E R23, desc[UR8][R8.64+-0x18] ;  /* 0xffffe80808177981 */ /* 0x000ee8000c1e1900 */
[----:B------:R-:W3:Y:S04]  /*1680*/  LDG.E R24, desc[UR8][R8.64+-0x14] ;  /* 0xffffec0808187981 */ /* 0x000ee8000c1e1900 */
[----:B------:R-:W4:Y:S04]  /*1690*/  LDG.E R18, desc[UR8][R8.64+-0x10] ;  /* 0xfffff00808127981 */ /* 0x000f28000c1e1900 */
[----:B------:R-:W4:Y:S04]  /*16a0*/  LDG.E R19, desc[UR8][R8.64+-0xc] ;  /* 0xfffff40808137981 */ /* 0x000f28000c1e1900 */
[----:B------:R-:W5:Y:S04]  /*16b0*/  LDG.E R16, desc[UR8][R8.64+-0x8] ;  /* 0xfffff80808107981 */ /* 0x000f68000c1e1900 */
[----:B------:R-:W5:Y:S04]  /*16c0*/  LDG.E R17, desc[UR8][R8.64+-0x4] ;  /* 0xfffffc0808117981 */ /* 0x000f68000c1e1900 */
[----:B------:R-:W5:Y:S04]  /*16d0*/  LDG.E R25, desc[UR8][R8.64+0x10] ;  /* 0x0000100808197981 */ /* 0x000f68000c1e1900 */
[----:B------:R-:W5:Y:S01]  /*16e0*/  LDG.E R26, desc[UR8][R8.64+0x1c] ;  /* 0x00001c08081a7981 */ /* 0x000f62000c1e1900 */
[----:B--2---:R-:W-:-:S03]  /*16f0*/  IADD3 R20, PT, PT, R20, R21, R10 ;  /* 0x0000001514147210 */ /* 0x004fc60007ffe00a */
[----:B------:R-:W2:Y:S04]  /*1700*/  LDG.E R21, desc[UR8][R8.64] ;  /* 0x0000000808157981 */ /* 0x000ea8000c1e1900 */
[----:B------:R-:W2:Y:S01]  /*1710*/  LDG.E R10, desc[UR8][R8.64+0x4] ;  /* 0x00000408080a7981 */ /* 0x000ea2000c1e1900 */
[----:B---3--:R-:W-:-:S03]  /*1720*/  IADD3 R24, PT, PT, R24, R23, R20 ;  /* 0x0000001718187210 */ /* 0x008fc60007ffe014 */
[----:B------:R-:W3:Y:S04]  /*1730*/  LDG.E R23, desc[UR8][R8.64+0x8] ;  /* 0x0000080808177981 */ /* 0x000ee8000c1e1900 */
[----:B------:R-:W3:Y:S01]  /*1740*/  LDG.E R20, desc[UR8][R8.64+0xc] ;  /* 0x00000c0808147981 */ /* 0x000ee2000c1e1900 */
[----:B----4-:R-:W-:-:S03]  /*1750*/  IADD3 R19, PT, PT, R19, R18, R24 ;  /* 0x0000001213137210 */ /* 0x010fc60007ffe018 */
[----:B------:R-:W4:Y:S04]  /*1760*/  LDG.E R24, desc[UR8][R8.64+0x14] ;  /* 0x0000140808187981 */ /* 0x000f28000c1e1900 */
[----:B------:R-:W4:Y:S01]  /*1770*/  LDG.E R18, desc[UR8][R8.64+0x18] ;  /* 0x0000180808127981 */ /* 0x000f22000c1e1900 */
[----:B------:R-:W-:Y:S01]  /*1780*/  VIADD R14, R14, 0x10 ;  /* 0x000000100e0e7836 */ /* 0x000fe20000000000 */
[----:B-----5:R-:W-:-:S04]  /*1790*/  IADD3 R16, PT, PT, R17, R16, R19 ;  /* 0x0000001011107210 */ /* 0x020fc80007ffe013 */
[----:B------:R-:W-:Y:S02]  /*17a0*/  ISETP.NE.AND P0, PT, R14, RZ, PT ;  /* 0x000000ff0e00720c */ /* 0x000fe40003f05270 */
[----:B------:R-:W-:Y:S02]  /*17b0*/  IADD3 R15, PT, PT, R15, 0x10, RZ ;  /* 0x000000100f0f7810 */ /* 0x000fe40007ffe0ff */
[----:B--2---:R-:W-:-:S04]  /*17c0*/  IADD3 R10, PT, PT, R10, R21, R16 ;  /* 0x000000150a0a7210 */ /* 0x004fc80007ffe010 */
[----:B---3--:R-:W-:-:S04]  /*17d0*/  IADD3 R10, PT, PT, R20, R23, R10 ;  /* 0x00000017140a7210 */ /* 0x008fc80007ffe00a */
[----:B----4-:R-:W-:-:S04]  /*17e0*/  IADD3 R25, PT, PT, R24, R25, R10 ;  /* 0x0000001918197210 */ /* 0x010fc80007ffe00a */
[----:B------:R-:W-:Y:S01]  /*17f0*/  IADD3 R10, PT, PT, R26, R18, R25 ;  /* 0x000000121a0a7210 */ /* 0x000fe20007ffe019 */
[----:B------:R-:W-:Y:S06]  /*1800*/  @P0 BRA `(.L_x_139) ;  /* 0xfffffffc00840947 */ /* 0x000fec000383ffff */
.L_x_138:
[----:B------:R-:W-:Y:S05]  /*1810*/  @!P1 BRA `(.L_x_140) ;  /* 0x0000000000b89947 */ /* 0x000fea0003800000 */
[----:B------:R-:W-:Y:S02]  /*1820*/  ISETP.GE.U32.AND P0, PT, R22, 0x8, PT ;  /* 0x000000081600780c */ /* 0x000fe40003f06070 */
[----:B------:R-:W-:-:S04]  /*1830*/  LOP3.LUT R23, R0, 0x7, RZ, 0xc0, !PT ;  /* 0x0000000700177812 */ /* 0x000fc800078ec0ff */
[----:B------:R-:W-:-:S07]  /*1840*/  ISETP.NE.AND P1, PT, R23, RZ, PT ;  /* 0x000000ff1700720c */ /* 0x000fce0003f25270 */
[----:B------:R-:W-:Y:S06]  /*1850*/  @!P0 BRA `(.L_x_141) ;  /* 0x0000000000408947 */ /* 0x000fec0003800000 */
[----:B------:R-:W5:Y:S01]  /*1860*/  LDC.64 R8, c[0x0][0x388] ;  /* 0x0000e200ff087b82 */ /* 0x000f620000000a00 */
[----:B--2-4-:R-:W-:-:S04]  /*1870*/  IMAD.IADD R15, R4, 0x1, R11 ;  /* 0x00000001040f7824 */ /* 0x014fc800078e020b */
[----:B-----5:R-:W-:-:S05]  /*1880*/  IMAD.WIDE R8, R15, 0x4, R8 ;  /* 0x000000040f087825 */ /* 0x020fca00078e0208 */
[----:B------:R-:W2:Y:S04]  /*1890*/  LDG.E R15, desc[UR8][R8.64] ;  /* 0x00000008080f7981 */ /* 0x000ea8000c1e1900 */
[----:B------:R-:W2:Y:S04]  /*18a0*/  LDG.E R14, desc[UR8][R8.64+0x4] ;  /* 0x00000408080e7981 */ /* 0x000ea8000c1e1900 */
[----:B01-3--:R-:W3:Y:S04]  /*18b0*/  LDG.E R17, desc[UR8][R8.64+0x8] ;  /* 0x0000080808117981 */ /* 0x00bee8000c1e1900 */
[----:B------:R-:W3:Y:S04]  /*18c0*/  LDG.E R16, desc[UR8][R8.64+0xc] ;  /* 0x00000c0808107981 */ /* 0x000ee8000c1e1900 */
[----:B------:R-:W4:Y:S04]  /*18d0*/  LDG.E R19, desc[UR8][R8.64+0x10] ;  /* 0x0000100808137981 */ /* 0x000f28000c1e1900 */
[----:B------:R-:W4:Y:S04]  /*18e0*/  LDG.E R18, desc[UR8][R8.64+0x14] ;  /* 0x0000140808127981 */ /* 0x000f28000c1e1900 */
[----:B------:R-:W5:Y:S04]  /*18f0*/  LDG.E R21, desc[UR8][R8.64+0x18] ;  /* 0x0000180808157981 */ /* 0x000f68000c1e1900 */
[----:B------:R-:W5:Y:S01]  /*1900*/  LDG.E R20, desc[UR8][R8.64+0x1c] ;  /* 0x00001c0808147981 */ /* 0x000f62000c1e1900 */
[----:B------:R-:W-:Y:S01]  /*1910*/  VIADD R11, R11, 0x8 ;  /* 0x000000080b0b7836 */ /* 0x000fe20000000000 */
[----:B--2---:R-:W-:-:S04]  /*1920*/  IADD3 R14, PT, PT, R14, R15, R10 ;  /* 0x0000000f0e0e7210 */ /* 0x004fc80007ffe00a */
[----:B---3--:R-:W-:-:S04]  /*1930*/  IADD3 R14, PT, PT, R16, R17, R14 ;  /* 0x00000011100e7210 */ /* 0x008fc80007ffe00e */
[----:B----4-:R-:W-:-:S04]  /*1940*/  IADD3 R14, PT, PT, R18, R19, R14 ;  /* 0x00000013120e7210 */ /* 0x010fc80007ffe00e */
[----:B-----5:R-:W-:-:S07]  /*1950*/  IADD3 R10, PT, PT, R20, R21, R14 ;  /* 0x00000015140a7210 */ /* 0x020fce0007ffe00e */
.L_x_141:
        /* <DEDUP_REMOVED lines=11> */
[----:B------:R-:W3:Y:S01]  /*1a10*/  LDG.E R16, desc[UR8][R8.64+0xc] ;  /* 0x00000c0808107981 */ /* 0x000ee2000c1e1900 */
[----:B------:R-:W-:Y:S01]  /*1a20*/  VIADD R11, R11, 0x4 ;  /* 0x000000040b0b7836 */ /* 0x000fe20000000000 */
[----:B--2---:R-:W-:-:S04]  /*1a30*/  IADD3 R10, PT, PT, R14, R15, R10 ;  /* 0x0000000f0e0a7210 */ /* 0x004fc80007ffe00a */
[----:B---3--:R-:W-:-:S07]  /*1a40*/  IADD3 R10, PT, PT, R16, R17, R10 ;  /* 0x00000011100a7210 */ /* 0x008fce0007ffe00a */
.L_x_142:
[----:B------:R-:W-:Y:S05]  /*1a50*/  @!P1 BRA `(.L_x_140) ;  /* 0x0000000000289947 */ /* 0x000fea0003800000 */
[----:B--2-4-:R-:W2:Y:S01]  /*1a60*/  LDC.64 R14, c[0x0][0x388] ;  /* 0x0000e200ff0e7b82 */ /* 0x014ea20000000a00 */
[----:B------:R-:W-:Y:S02]  /*1a70*/  IMAD.IADD R11, R4, 0x1, R11 ;  /* 0x00000001040b7824 */ /* 0x000fe400078e020b */
[----:B------:R-:W-:-:S07]  /*1a80*/  IMAD.MOV R0, RZ, RZ, -R0 ;  /* 0x000000ffff007224 */ /* 0x000fce00078e0a00 */
.L_x_143:
[----:B--2---:R-:W-:-:S06]  /*1a90*/  IMAD.WIDE R8, R11, 0x4, R14 ;  /* 0x000000040b087825 */ /* 0x004fcc00078e020e */
[----:B------:R-:W2:Y:S01]  /*1aa0*/  LDG.E R9, desc[UR8][R8.64] ;  /* 0x0000000808097981 */ /* 0x000ea2000c1e1900 */
[----:B------:R-:W-:Y:S02]  /*1ab0*/  VIADD R0, R0, 0x1 ;  /* 0x0000000100007836 */ /* 0x000fe40000000000 */
[----:B------:R-:W-:-:S03]  /*1ac0*/  VIADD R11, R11, 0x1 ;  /* 0x000000010b0b7836 */ /* 0x000fc60000000000 */
[----:B------:R-:W-:Y:S01]  /*1ad0*/  ISETP.NE.AND P0, PT, R0, RZ, PT ;  /* 0x000000ff0000720c */ /* 0x000fe20003f05270 */
[----:B--2---:R-:W-:-:S12]  /*1ae0*/  IMAD.IADD R10, R9, 0x1, R10 ;  /* 0x00000001090a7824 */ /* 0x004fd800078e020a */
[----:B------:R-:W-:Y:S05]  /*1af0*/  @P0 BRA `(.L_x_143) ;  /* 0xfffffffc00e40947 */ /* 0x000fea000383ffff */
.L_x_140:
[----:B------:R-:W-:Y:S01]  /*1b00*/  ISETP.GE.AND P0, PT, R10, R5, PT ;  /* 0x000000050a00720c */ /* 0x000fe20003f06270 */
[----:B------:R0:W-:-:S12]  /*1b10*/  STG.E desc[UR8][R12.64], R10 ;  /* 0x0000000a0c007986 */ /* 0x0001d8000c101908 */
[----:B0-----:R-:W-:Y:S05]  /*1b20*/  @!P0 EXIT ;  /* 0x000000000000894d */ /* 0x001fea0003800000 */
[----:B------:R-:W-:Y:S01]  /*1b30*/  MOV R0, 0x38 ;  /* 0x0000003800007802 */ /* 0x000fe20000000f00 */
[----:B------:R0:W-:Y:S01]  /*1b40*/  STL.64 [R1], R2 ;  /* 0x0000000201007387 */ /* 0x0001e20000100a00 */
[----:B------:R-:W5:Y:S02]  /*1b50*/  LDCU.64 UR4, c[0x4][0x20] ;  /* 0x01000400ff0477ac */ /* 0x000f640008000a00 */
[----:B------:R0:W0:Y:S01]  /*1b60*/  LDC.64 R8, c[0x4][R0] ;  /* 0x0100000000087b82 */ /* 0x0000220000000a00 */
[----:B-----5:R-:W-:Y:S02]  /*1b70*/  IMAD.U32 R4, RZ, RZ, UR4 ;  /* 0x00000004ff047e24 */ /* 0x020fe4000f8e00ff */
[----:B------:R-:W-:-:S07]  /*1b80*/  IMAD.U32 R5, RZ, RZ, UR5 ;  /* 0x00000005ff057e24 */ /* 0x000fce000f8e00ff */
[----:B-1234-:R-:W-:-:S07]  /*1b90*/  LEPC R20, `(.L_x_144) ;  /* 0x000000001014794e */ /* 0x01efce0000000000 */
[----:B0-----:R-:W-:Y:S05]  /*1ba0*/  CALL.ABS.NOINC R8 ;  /* 0x0000000008007343 */ /* 0x001fea0003c00000 */
.L_x_144:
[----:B------:R-:W-:Y:S05]  /*1bb0*/  EXIT ;  /* 0x000000000000794d */ /* 0x000fea0003800000 */
.L_x_145:
        /* <DEDUP_REMOVED lines=12> */
.L_x_183:


//--------------------- .text._Z7binningPiPfS0_S0_S0_S0_S0_S_S_S_ --------------------------
	.section	.text._Z7binningPiPfS0_S0_S0_S0_S0_S_S_S_,"ax",@progbits
	.align	128
        .global         _Z7binningPiPfS0_S0_S0_S0_S0_S_S_S_
        .type           _Z7binningPiPfS0_S0_S0_S0_S0_S_S_S_,@function
        .size           _Z7binningPiPfS0_S0_S0_S0_S0_S_S_S_,(.L_x_177 - _Z7binningPiPfS0_S0_S0_S0_S0_S_S_S_)
        .other          _Z7binningPiPfS0_S0_S0_S0_S0_S_S_S_,@"STO_CUDA_ENTRY STV_DEFAULT"
_Z7binningPiPfS0_S0_S0_S0_S0_S_S_S_:
.text._Z7binningPiPfS0_S0_S0_S0_S0_S_S_S_:
[----:B------:R-:W0:Y:S08]  /*0000*/  LDC R1, c[0x0][0x37c] ;  /* 0x0000df00ff017b82 */ /* 0x000e300000000800 */
[----:B------:R-:W1:Y:S01]  /*0010*/  LDC.64 R2, c[0x0][0x3a0] ;  /* 0x0000e800ff027b82 */ /* 0x000e620000000a00 */
[----:B------:R-:W2:Y:S01]  /*0020*/  S2R R5, SR_TID.X ;  /* 0x0000000000057919 */ /* 0x000ea20000002100 */
[----:B------:R-:W1:Y:S01]  /*0030*/  LDCU.64 UR4, c[0x0][0x358] ;  /* 0x00006b00ff0477ac */ /* 0x000e620008000a00 */
[----:B0-----:R-:W-:Y:S01]  /*0040*/  VIADD R1, R1, 0xfffffff8 ;  /* 0xfffffff801017836 */ /* 0x001fe20000000000 */
[----:B------:R-:W2:Y:S01]  /*0050*/  S2R R0, SR_CTAID.X ;  /* 0x0000000000007919 */ /* 0x000ea20000002500 */
[----:B------:R-:W0:Y:S03]  /*0060*/  LDCU UR7, c[0x0][0x2fc] ;  /* 0x00005f80ff0777ac */ /* 0x000e260008000800 */
[----:B------:R-:W3:Y:S01]  /*0070*/  LDC.64 R22, c[0x0][0x388] ;  /* 0x0000e200ff167b82 */ /* 0x000ee20000000a00 */
[----:B------:R-:W2:Y:S01]  /*0080*/  LDCU UR6, c[0x0][0x360] ;  /* 0x00006c00ff0677ac */ /* 0x000ea20008000800 */
[----:B-1----:R-:W4:Y:S06]  /*0090*/  LDG.E R4, desc[UR4][R2.64] ;  /* 0x0000000402047981 */ /* 0x002f2c000c1e1900 */
[----:B------:R-:W1:Y:S08]  /*00a0*/  LDC.64 R10, c[0x0][0x3a8] ;  /* 0x0000ea00ff0a7b82 */ /* 0x000e700000000a00 */
[----:B------:R-:W0:Y:S01]  /*00b0*/  LDC.64 R12, c[0x0][0x3b8] ;  /* 0x0000ee00ff0c7b82 */ /* 0x000e220000000a00 */
[----:B--2---:R-:W-:-:S04]  /*00c0*/  IMAD R5, R0, UR6, R5 ;  /* 0x0000000600057c24 */ /* 0x004fc8000f8e0205 */
[----:B---3--:R-:W-:-:S03]  /*00d0*/  IMAD.WIDE R22, R5, 0x4, R22 ;  /* 0x0000000405167825 */ /* 0x008fc600078e0216 */
[----:B------:R-:W2:Y:S02]  /*00e0*/  LDC.64 R14, c[0x0][0x3c0] ;  /* 0x0000f000ff0e7b82 */ /* 0x000ea40000000a00 */
[----:B------:R-:W3:Y:S06]  /*00f0*/  LDG.E R0, desc[UR4][R22.64] ;  /* 0x0000000416007981 */ /* 0x000eec000c1e1900 */
[----:B------:R-:W2:Y:S01]  /*0100*/  LDC.64 R20, c[0x0][0x3c8] ;  /* 0x0000f200ff147b82 */ /* 0x000ea20000000a00 */
[----:B-1----:R-:W5:Y:S04]  /*0110*/  LDG.E R6, desc[UR4][R10.64] ;  /* 0x000000040a067981 */ /* 0x002f68000c1e1900 */
[----:B0-----:R-:W5:Y:S03]  /*0120*/  LDG.E R7, desc[UR4][R12.64] ;  /* 0x000000040c077981 */ /* 0x001f66000c1e1900 */
[----:B------:R-:W0:Y:S01]  /*0130*/  LDC.64 R8, c[0x0][0x3b0] ;  /* 0x0000ec00ff087b82 */ /* 0x000e220000000a00 */
[----:B--2---:R-:W5:Y:S04]  /*0140*/  LDG.E R19, desc[UR4][R14.64] ;  /* 0x000000040e137981 */ /* 0x004f68000c1e1900 */
[----:B------:R-:W5:Y:S01]  /*0150*/  LDG.E R17, desc[UR4][R20.64] ;  /* 0x0000000414117981 */ /* 0x000f62000c1e1900 */
[----:B------:R-:W1:Y:S01]  /*0160*/  LDCU UR6, c[0x0][0x2f8] ;  /* 0x00005f00ff0677ac */ /* 0x000e620008000800 */
[----:B------:R-:W-:Y:S02]  /*0170*/  BSSY.RECONVERGENT B0, `(.L_x_146) ;  /* 0x0000010000007945 */ /* 0x000fe40003800200 */
[----:B0-----:R0:W5:Y:S01]  /*0180*/  LDG.E R8, desc[UR4][R8.64] ;  /* 0x0000000408087981 */ /* 0x001162000c1e1900 */
[----:B-1----:R-:W-:Y:S01]  /*0190*/  IADD3 R16, P1, PT, R1, UR6, RZ ;  /* 0x0000000601107c10 */ /* 0x002fe2000ff3e0ff */
[----:B----4-:R-:W1:Y:S02]  /*01a0*/  MUFU.RCP R3, R4 ;  /* 0x0000000400037308 */ /* 0x010e640000001000 */
[----:B-1----:R-:W-:-:S04]  /*01b0*/  FFMA R2, -R4, R3, 1 ;  /* 0x3f80000004027423 */ /* 0x002fc80000000103 */
[----:B------:R-:W-:Y:S02]  /*01c0*/  FFMA R3, R3, R2, R3 ;  /* 0x0000000203037223 */ /* 0x000fe40000000003 */
[----:B---3--:R-:W1:Y:S02]  /*01d0*/  FCHK P0, R0, R4 ;  /* 0x0000000400007302 */ /* 0x008e640000000000 */
[----:B------:R-:W-:-:S04]  /*01e0*/  FFMA R2, R0, R3, RZ ;  /* 0x0000000300027223 */ /* 0x000fc800000000ff */
[----:B0-----:R-:W-:-:S04]  /*01f0*/  FFMA R9, -R4, R2, R0 ;  /* 0x0000000204097223 */ /* 0x001fc80000000100 */
[----:B------:R-:W-:Y:S01]  /*0200*/  FFMA R9, R3, R9, R2 ;  /* 0x0000000903097223 */ /* 0x000fe20000000002 */
[----:B------:R-:W-:Y:S01]  /*0210*/  IMAD.X R2, RZ, RZ, UR7, P1 ;  /* 0x00000007ff027e24 */ /* 0x000fe200088e06ff */
[----:B-1----:R-:W-:Y:S06]  /*0220*/  @!P0 BRA `(.L_x_147) ;  /* 0x0000000000108947 */ /* 0x002fec0003800000 */
[----:B------:R-:W-:Y:S01]  /*0230*/  IMAD.MOV.U32 R3, RZ, RZ, R0 ;  /* 0x000000ffff037224 */ /* 0x000fe200078e0000 */
[----:B------:R-:W-:-:S07]  /*0240*/  MOV R10, 0x260 ;  /* 0x00000260000a7802 */ /* 0x000fce0000000f00 */
[----:B-----5:R-:W-:Y:S05]  /*0250*/  CALL.REL.NOINC `($__internal_0_$__cuda_sm3x_div_rn_noftz_f32_slowpath) ;  /* 0x0000000400807944 */ /* 0x020fea0003c00000 */
[----:B------:R-:W-:-:S07]  /*0260*/  IMAD.MOV.U32 R9, RZ, RZ, R3 ;  /* 0x000000ffff097224 */ /* 0x000fce00078e0003 */
.L_x_147:
[----:B------:R-:W-:Y:S05]  /*0270*/  BSYNC.RECONVERGENT B0 ;  /* 0x0000000000007941 */ /* 0x000fea0003800200 */
.L_x_146:
[----:B------:R-:W0:Y:S02]  /*0280*/  LDC.64 R10, c[0x0][0x390] ;  /* 0x0000e400ff0a7b82 */ /* 0x000e240000000a00 */
[----:B0-----:R-:W-:-:S05]  /*0290*/  IMAD.WIDE R10, R5, 0x4, R10 ;  /* 0x00000004050a7825 */ /* 0x001fca00078e020a */
[----:B------:R-:W2:Y:S01]  /*02a0*/  LDG.E R3, desc[UR4][R10.64] ;  /* 0x000000040a037981 */ /* 0x000ea2000c1e1900 */
[----:B-----5:R-:W0:Y:S01]  /*02b0*/  MUFU.RCP R13, R6 ;  /* 0x00000006000d7308 */ /* 0x020e220000001000 */
[----:B------:R-:W-:Y:S07]  /*02c0*/  BSSY.RECONVERGENT B0, `(.L_x_148) ;  /* 0x000000d000007945 */ /* 0x000fee0003800200 */
[----:B------:R-:W-:Y:S01]  /*02d0*/  F2I.FLOOR.NTZ R0, R9 ;  /* 0x0000000900007305 */ /* 0x000fe20000207100 */
[----:B0-----:R-:W-:-:S04]  /*02e0*/  FFMA R4, -R6, R13, 1 ;  /* 0x3f80000006047423 */ /* 0x001fc8000000010d */
[----:B------:R-:W-:-:S03]  /*02f0*/  FFMA R4, R13, R4, R13 ;  /* 0x000000040d047223 */ /* 0x000fc6000000000d */
[----:B--2---:R-:W0:Y:S01]  /*0300*/  FCHK P0, R3, R6 ;  /* 0x0000000603007302 */ /* 0x004e220000000000 */
[----:B------:R-:W-:-:S04]  /*0310*/  FFMA R13, R3, R4, RZ ;  /* 0x00000004030d7223 */ /* 0x000fc800000000ff */
[----:B------:R-:W-:-:S04]  /*0320*/  FFMA R12, -R6, R13, R3 ;  /* 0x0000000d060c7223 */ /* 0x000fc80000000103 */
[----:B------:R-:W-:Y:S01]  /*0330*/  FFMA R18, R4, R12, R13 ;  /* 0x0000000c04127223 */ /* 0x000fe2000000000d */
[----:B0-----:R-:W-:Y:S06]  /*0340*/  @!P0 BRA `(.L_x_149) ;  /* 0x0000000000108947 */ /* 0x001fec0003800000 */
[----:B------:R-:W-:Y:S01]  /*0350*/  IMAD.MOV.U32 R4, RZ, RZ, R6 ;  /* 0x000000ffff047224 */ /* 0x000fe200078e0006 */
[----:B------:R-:W-:-:S07]  /*0360*/  MOV R10, 0x380 ;  /* 0x00000380000a7802 */ /* 0x000fce0000000f00 */
[----:B------:R-:W-:Y:S05]  /*0370*/  CALL.REL.NOINC `($__internal_0_$__cuda_sm3x_div_rn_noftz_f32_slowpath) ;  /* 0x0000000400387944 */ /* 0x000fea0003c00000 */
[----:B------:R-:W-:-:S07]  /*0380*/  IMAD.MOV.U32 R18, RZ, RZ, R3 ;  /* 0x000000ffff127224 */ /* 0x000fce00078e0003 */
.L_x_149:
[----:B------:R-:W-:Y:S05]  /*0390*/  BSYNC.RECONVERGENT B0 ;  /* 0x0000000000007941 */ /* 0x000fea0003800200 */
.L_x_148:
[----:B------:R-:W0:Y:S02]  /*03a0*/  LDC.64 R10, c[0x0][0x398] ;  /* 0x0000e600ff0a7b82 */ /* 0x000e240000000a00 */
[----:B0-----:R-:W-:-:S05]  /*03b0*/  IMAD.WIDE R4, R5, 0x4, R10 ;  /* 0x0000000405047825 */ /* 0x001fca00078e020a */
[----:B------:R-:W2:Y:S01]  /*03c0*/  LDG.E R3, desc[UR4][R4.64] ;  /* 0x0000000404037981 */ /* 0x000ea2000c1e1900 */
[----:B------:R-:W0:Y:S01]  /*03d0*/  MUFU.RCP R9, R8 ;  /* 0x0000000800097308 */ /* 0x000e220000001000 */
        /* <DEDUP_REMOVED lines=13> */
.L_x_151:
[----:B------:R-:W-:Y:S05]  /*04b0*/  BSYNC.RECONVERGENT B0 ;  /* 0x0000000000007941 */ /* 0x000fea0003800200 */
.L_x_150:
[----:B------:R-:W0:Y:S01]  /*04c0*/  F2I.FLOOR.NTZ R22, R22 ;  /* 0x0000001600167305 */ /* 0x000e220000207100 */
[----:B------:R-:W1:Y:S01]  /*04d0*/  LDCU.64 UR6, c[0x0][0x380] ;  /* 0x00007000ff0677ac */ /* 0x000e620008000a00 */
[C---:B------:R-:W-:Y:S01]  /*04e0*/  IMAD R5, R7.reuse, R19, RZ ;  /* 0x0000001307057224 */ /* 0x040fe200078e02ff */
[----:B------:R-:W-:Y:S01]  /*04f0*/  SHF.R.S32.HI R4, RZ, 0x1f, R0 ;  /* 0x0000001fff047819 */ /* 0x000fe20000011400 */
[----:B------:R-:W-:-:S05]  /*0500*/  IMAD R3, R7, R18, RZ ;  /* 0x0000001207037224 */ /* 0x000fca00078e02ff */
[----:B------:R-:W-:Y:S01]  /*0510*/  SHF.R.S32.HI R9, RZ, 0x1f, R3 ;  /* 0x0000001fff097819 */ /* 0x000fe20000011403 */
[----:B0-----:R-:W-:-:S05]  /*0520*/  IMAD R5, R22, R5, RZ ;  /* 0x0000000516057224 */ /* 0x001fca00078e02ff */
[----:B------:R-:W-:Y:S02]  /*0530*/  IADD3 R3, P0, P1, R5, R3, R0 ;  /* 0x0000000305037210 */ /* 0x000fe4000791e000 */
[----:B------:R-:W-:-:S04]  /*0540*/  SHF.R.S32.HI R5, RZ, 0x1f, R5 ;  /* 0x0000001fff057819 */ /* 0x000fc80000011405 */
[----:B------:R-:W-:Y:S02]  /*0550*/  IADD3.X R6, PT, PT, R5, R9, R4, P0, P1 ;  /* 0x0000000905067210 */ /* 0x000fe400007e2404 */
[C---:B-1----:R-:W-:Y:S02]  /*0560*/  LEA R4, P0, R3.reuse, UR6, 0x2 ;  /* 0x0000000603047c11 */ /* 0x042fe4000f8010ff */
[C---:B------:R-:W-:Y:S02]  /*0570*/  ISETP.GT.AND P1, PT, R0.reuse, -0x1, PT ;  /* 0xffffffff0000780c */ /* 0x040fe40003f24270 */
[----:B------:R-:W-:Y:S01]  /*0580*/  LEA.HI.X R5, R3, UR7, R6, 0x2, P0 ;  /* 0x0000000703057c11 */ /* 0x000fe200080f1406 */
[----:B------:R-:W-:Y:S01]  /*0590*/  IMAD.MOV.U32 R3, RZ, RZ, 0x1 ;  /* 0x00000001ff037424 */ /* 0x000fe200078e00ff */
[----:B------:R-:W-:Y:S01]  /*05a0*/  ISETP.GE.AND P0, PT, R0, R7, PT ;  /* 0x000000070000720c */ /* 0x000fe20003f06270 */
[----:B------:R-:W-:Y:S03]  /*05b0*/  BSSY.RECONVERGENT B6, `(.L_x_152) ;  /* 0x000000d000067945 */ /* 0x000fe60003800200 */
[----:B------:R0:W-:Y:S09]  /*05c0*/  REDG.E.ADD.STRONG.GPU desc[UR4][R4.64], R3 ;  /* 0x000000030400798e */ /* 0x0001f2000c12e104 */
[----:B------:R-:W-:Y:S05]  /*05d0*/  @!P0 BRA P1, `(.L_x_153) ;  /* 0x0000000000288947 */ /* 0x000fea0000800000 */
[----:B0-----:R-:W-:Y:S01]  /*05e0*/  MOV R3, 0x38 ;  /* 0x0000003800037802 */ /* 0x001fe20000000f00 */
[----:B------:R0:W-:Y:S01]  /*05f0*/  STL [R1], R0 ;  /* 0x0000000001007387 */ /* 0x0001e20000100800 */
[----:B------:R-:W1:Y:S01]  /*0600*/  LDCU.64 UR4, c[0x4][0x10] ;  /* 0x01000200ff0477ac */ /* 0x000e620008000a00 */
[----:B------:R-:W-:Y:S01]  /*0610*/  IMAD.MOV.U32 R6, RZ, RZ, R16 ;  /* 0x000000ffff067224 */ /* 0x000fe200078e0010 */
[----:B------:R0:W2:Y:S01]  /*0620*/  LDC.64 R8, c[0x4][R3] ;  /* 0x0100000003087b82 */ /* 0x0000a20000000a00 */
[----:B------:R-:W-:Y:S01]  /*0630*/  MOV R7, R2 ;  /* 0x0000000200077202 */ /* 0x000fe20000000f00 */
[----:B-1----:R-:W-:Y:S02]  /*0640*/  IMAD.U32 R4, RZ, RZ, UR4 ;  /* 0x00000004ff047e24 */ /* 0x002fe4000f8e00ff */
[----:B0-----:R-:W-:-:S07]  /*0650*/  IMAD.U32 R5, RZ, RZ, UR5 ;  /* 0x00000005ff057e24 */ /* 0x001fce000f8e00ff */
[----:B------:R-:W-:-:S07]  /*0660*/  LEPC R20, `(.L_x_153) ;  /* 0x000000001014794e */ /* 0x000fce0000000000 */
[----:B--2---:R-:W-:Y:S05]  /*0670*/  CALL.ABS.NOINC R8 ;  /* 0x0000000008007343 */ /* 0x004fea0003c00000 */
.L_x_153:
[----:B------:R-:W-:Y:S05]  /*0680*/  BSYNC.RECONVERGENT B6 ;  /* 0x0000000000067941 */ /* 0x000fea0003800200 */
.L_x_152:
[C---:B------:R-:W-:Y:S01]  /*0690*/  ISETP.GE.AND P0, PT, R18.reuse, R19, PT ;  /* 0x000000131200720c */ /* 0x040fe20003f06270 */
[----:B------:R-:W-:Y:S01]  /*06a0*/  BSSY.RECONVERGENT B6, `(.L_x_154) ;  /* 0x000000d000067945 */ /* 0x000fe20003800200 */
[----:B------:R-:W-:-:S13]  /*06b0*/  ISETP.GT.AND P1, PT, R18, -0x1, PT ;  /* 0xffffffff1200780c */ /* 0x000fda0003f24270 */
[----:B------:R-:W-:Y:S05]  /*06c0*/  @!P0 BRA P1, `(.L_x_155) ;  /* 0x0000000000288947 */ /* 0x000fea0000800000 */
[----:B------:R-:W-:Y:S01]  /*06d0*/  MOV R0, 0x38 ;  /* 0x0000003800007802 */ /* 0x000fe20000000f00 */
[----:B------:R1:W-:Y:S01]  /*06e0*/  STL [R1], R18 ;  /* 0x0000001201007387 */ /* 0x0003e20000100800 */
[----:B------:R-:W0:Y:S01]  /*06f0*/  LDCU.64 UR4, c[0x4][0x18] ;  /* 0x01000300ff0477ac */ /* 0x000e220008000a00 */
[----:B------:R-:W-:Y:S01]  /*0700*/  IMAD.MOV.U32 R6, RZ, RZ, R16 ;  /* 0x000000ffff067224 */ /* 0x000fe200078e0010 */
[----:B------:R1:W2:Y:S01]  /*0710*/  LDC.64 R8, c[0x4][R0] ;  /* 0x0100000000087b82 */ /* 0x0002a20000000a00 */
[----:B------:R-:W-:Y:S02]  /*0720*/  IMAD.MOV.U32 R7, RZ, RZ, R2 ;  /* 0x000000ffff077224 */ /* 0x000fe400078e0002 */
[----:B0-----:R-:W-:Y:S02]  /*0730*/  IMAD.U32 R4, RZ, RZ, UR4 ;  /* 0x00000004ff047e24 */ /* 0x001fe4000f8e00ff */
[----:B-1----:R-:W-:-:S07]  /*0740*/  IMAD.U32 R5, RZ, RZ, UR5 ;  /* 0x00000005ff057e24 */ /* 0x002fce000f8e00ff */
[----:B------:R-:W-:-:S07]  /*0750*/  LEPC R20, `(.L_x_155) ;  /* 0x000000001014794e */ /* 0x000fce0000000000 */
[----:B--2---:R-:W-:Y:S05]  /*0760*/  CALL.ABS.NOINC R8 ;  /* 0x0000000008007343 */ /* 0x004fea0003c00000 */
.L_x_155:
[----:B------:R-:W-:Y:S05]  /*0770*/  BSYNC.RECONVERGENT B6 ;  /* 0x0000000000067941 */ /* 0x000fea0003800200 */
.L_x_154:
[C---:B------:R-:W-:Y:S02]  /*0780*/  ISETP.GE.AND P0, PT, R22.reuse, R17, PT ;  /* 0x000000111600720c */ /* 0x040fe40003f06270 */
[----:B------:R-:W-:-:S13]  /*0790*/  ISETP.GT.AND P1, PT, R22, -0x1, PT ;  /* 0xffffffff1600780c */ /* 0x000fda0003f24270 */
[----:B------:R-:W-:Y:S05]  /*07a0*/  @!P0 EXIT P1 ;  /* 0x000000000000894d */ /* 0x000fea0000800000 */
        /* <DEDUP_REMOVED lines=10> */
.L_x_156:
[----:B------:R-:W-:Y:S05]  /*0850*/  EXIT ;  /* 0x000000000000794d */ /* 0x000fea0003800000 */
        .weak           $__internal_0_$__cuda_sm3x_div_rn_noftz_f32_slowpath
        .type           $__internal_0_$__cuda_sm3x_div_rn_noftz_f32_slowpath,@function
        .size           $__internal_0_$__cuda_sm3x_div_rn_noftz_f32_slowpath,(.L_x_177 - $__internal_0_$__cuda_sm3x_div_rn_noftz_f32_slowpath)
$__internal_0_$__cuda_sm3x_div_rn_noftz_f32_slowpath:
[----:B------:R-:W-:Y:S01]  /*0860*/  SHF.R.U32.HI R11, RZ, 0x17, R4 ;  /* 0x00000017ff0b7819 */ /* 0x000fe20000011604 */
[----:B------:R-:W-:Y:S01]  /*0870*/  BSSY.RECONVERGENT B1, `(.L_x_157) ;  /* 0x0000062000017945 */ /* 0x000fe20003800200 */
[----:B------:R-:W-:Y:S02]  /*0880*/  SHF.R.U32.HI R9, RZ, 0x17, R3 ;  /* 0x00000017ff097819 */ /* 0x000fe40000011603 */
[----:B------:R-:W-:Y:S02]  /*0890*/  LOP3.LUT R11, R11, 0xff, RZ, 0xc0, !PT ;  /* 0x000000ff0b0b7812 */ /* 0x000fe400078ec0ff */
[----:B------:R-:W-:Y:S02]  /*08a0*/  LOP3.LUT R12, R9, 0xff, RZ, 0xc0, !PT ;  /* 0x000000ff090c7812 */ /* 0x000fe400078ec0ff */
[----:B------:R-:W-:-:S03]  /*08b0*/  IADD3 R14, PT, PT, R11, -0x1, RZ ;  /* 0xffffffff0b0e7810 */ /* 0x000fc60007ffe0ff */
[----:B------:R-:W-:Y:S01]  /*08c0*/  VIADD R13, R12, 0xffffffff ;  /* 0xffffffff0c0d7836 */ /* 0x000fe20000000000 */
[----:B------:R-:W-:-:S04]  /*08d0*/  ISETP.GT.U32.AND P0, PT, R14, 0xfd, PT ;  /* 0x000000fd0e00780c */ /* 0x000fc80003f04070 */
[----:B------:R-:W-:-:S13]  /*08e0*/  ISETP.GT.U32.OR P0, PT, R13, 0xfd, P0 ;  /* 0x000000fd0d00780c */ /* 0x000fda0000704470 */
[----:B------:R-:W-:Y:S01]  /*08f0*/  @!P0 IMAD.MOV.U32 R9, RZ, RZ, RZ ;  /* 0x000000ffff098224 */ /* 0x000fe200078e00ff */
[----:B------:R-:W-:Y:S06]  /*0900*/  @!P0 BRA `(.L_x_158) ;  /* 0x00000000005c8947 */ /* 0x000fec0003800000 */
[----:B------:R-:W-:Y:S02]  /*0910*/  FSETP.GTU.FTZ.AND P0, PT, |R3|, +INF , PT ;  /* 0x7f8000000300780b */ /* 0x000fe40003f1c200 */
[----:B------:R-:W-:-:S04]  /*0920*/  FSETP.GTU.FTZ.AND P1, PT, |R4|, +INF , PT ;  /* 0x7f8000000400780b */ /* 0x000fc80003f3c200 */
[----:B------:R-:W-:-:S13]  /*0930*/  PLOP3.LUT P0, PT, P0, P1, PT, 0xf8, 0x8f ;  /* 0x00000000008f781c */ /* 0x000fda0000703f70 */
[----:B------:R-:W-:Y:S05]  /*0940*/  @P0 BRA `(.L_x_159) ;  /* 0x00000004004c0947 */ /* 0x000fea0003800000 */
[----:B------:R-:W-:-:S13]  /*0950*/  LOP3.LUT P0, RZ, R4, 0x7fffffff, R3, 0xc8, !PT ;  /* 0x7fffffff04ff7812 */ /* 0x000fda000780c803 */
[----:B------:R-:W-:Y:S05]  /*0960*/  @!P0 BRA `(.L_x_160) ;  /* 0x00000004003c8947 */ /* 0x000fea0003800000 */
[C---:B------:R-:W-:Y:S02]  /*0970*/  FSETP.NEU.FTZ.AND P2, PT, |R3|.reuse, +INF , PT ;  /* 0x7f8000000300780b */ /* 0x040fe40003f5d200 */
[----:B------:R-:W-:Y:S02]  /*0980*/  FSETP.NEU.FTZ.AND P1, PT, |R4|, +INF , PT ;  /* 0x7f8000000400780b */ /* 0x000fe40003f3d200 */
[----:B------:R-:W-:-:S11]  /*0990*/  FSETP.NEU.FTZ.AND P0, PT, |R3|, +INF , PT ;  /* 0x7f8000000300780b */ /* 0x000fd60003f1d200 */
[----:B------:R-:W-:Y:S05]  /*09a0*/  @!P1 BRA !P2, `(.L_x_160) ;  /* 0x00000004002c9947 */ /* 0x000fea0005000000 */
[----:B------:R-:W-:-:S04]  /*09b0*/  LOP3.LUT P2, RZ, R3, 0x7fffffff, RZ, 0xc0, !PT ;  /* 0x7fffffff03ff7812 */ /* 0x000fc8000784c0ff */
[----:B------:R-:W-:-:S13]  /*09c0*/  PLOP3.LUT P1, PT, P1, P2, PT, 0x2f, 0xf2 ;  /* 0x0000000000f2781c */ /* 0x000fda0000f24577 */
[----:B------:R-:W-:Y:S05]  /*09d0*/  @P1 BRA `(.L_x_161) ;  /* 0x0000000400181947 */ /* 0x000fea0003800000 */
[----:B------:R-:W-:-:S04]  /*09e0*/  LOP3.LUT P1, RZ, R4, 0x7fffffff, RZ, 0xc0, !PT ;  /* 0x7fffffff04ff7812 */ /* 0x000fc8000782c0ff */
[----:B------:R-:W-:-:S13]  /*09f0*/  PLOP3.LUT P0, PT, P0, P1, PT, 0x2f, 0xf2 ;  /* 0x0000000000f2781c */ /* 0x000fda0000702577 */
[----:B------:R-:W-:Y:S05]  /*0a00*/  @P0 BRA `(.L_x_162) ;  /* 0x0000000400000947 */ /* 0x000fea0003800000 */
[----:B------:R-:W-:Y:S02]  /*0a10*/  ISETP.GE.AND P0, PT, R13, RZ, PT ;  /* 0x000000ff0d00720c */ /* 0x000fe40003f06270 */
[----:B------:R-:W-:-:S11]  /*0a20*/  ISETP.GE.AND P1, PT, R14, RZ, PT ;  /* 0x000000ff0e00720c */ /* 0x000fd60003f26270 */
[----:B------:R-:W-:Y:S02]  /*0a30*/  @P0 IMAD.MOV.U32 R9, RZ, RZ, RZ ;  /* 0x000000ffff090224 */ /* 0x000fe400078e00ff */
[----:B------:R-:W-:Y:S01]  /*0a40*/  @!P0 FFMA R3, R3, 1.84467440737095516160e+19, RZ ;  /* 0x5f80000003038823 */ /* 0x000fe200000000ff */
[----:B------:R-:W-:Y:S02]  /*0a50*/  @!P0 IMAD.MOV.U32 R9, RZ, RZ, -0x40 ;  /* 0xffffffc0ff098424 */ /* 0x000fe400078e00ff */
[----:B------:R-:W-:Y:S02]  /*0a60*/  @!P1 FFMA R4, R4, 1.84467440737095516160e+19, RZ ;  /* 0x5f80000004049823 */ /* 0x000fe400000000ff */
[----:B------:R-:W-:-:S07]  /*0a70*/  @!P1 VIADD R9, R9, 0x40 ;  /* 0x0000004009099836 */ /* 0x000fce0000000000 */
.L_x_158:
[----:B------:R-:W-:Y:S01]  /*0a80*/  LEA R13, R11, 0xc0800000, 0x17 ;  /* 0xc08000000b0d7811 */ /* 0x000fe200078eb8ff */
[----:B------:R-:W-:Y:S01]  /*0a90*/  VIADD R12, R12, 0xffffff81 ;  /* 0xffffff810c0c7836 */ /* 0x000fe20000000000 */
[----:B------:R-:W-:Y:S03]  /*0aa0*/  BSSY.RECONVERGENT B2, `(.L_x_163) ;  /* 0x0000035000027945 */ /* 0x000fe60003800200 */
[----:B------:R-:W-:Y:S02]  /*0ab0*/  IMAD.IADD R13, R4, 0x1, -R13 ;  /* 0x00000001040d7824 */ /* 0x000fe400078e0a0d */
[C---:B------:R-:W-:Y:S01]  /*0ac0*/  IMAD R3, R12.reuse, -0x800000, R3 ;  /* 0xff8000000c037824 */ /* 0x040fe200078e0203 */
[----:B------:R-:W-:Y:S01]  /*0ad0*/  IADD3 R12, PT, PT, R12, 0x7f, -R11 ;  /* 0x0000007f0c0c7810 */ /* 0x000fe20007ffe80b */
[----:B------:R-:W0:Y:S01]  /*0ae0*/  MUFU.RCP R4, R13 ;  /* 0x0000000d00047308 */ /* 0x000e220000001000 */
[----:B------:R-:W-:-:S03]  /*0af0*/  FADD.FTZ R14, -R13, -RZ ;  /* 0x800000ff0d0e7221 */ /* 0x000fc60000010100 */
[----:B------:R-:W-:Y:S02]  /*0b00*/  IMAD.IADD R12, R12, 0x1, R9 ;  /* 0x000000010c0c7824 */ /* 0x000fe400078e0209 */
[----:B0-----:R-:W-:-:S04]  /*0b10*/  FFMA R15, R4, R14, 1 ;  /* 0x3f800000040f7423 */ /* 0x001fc8000000000e */
[----:B------:R-:W-:-:S04]  /*0b20*/  FFMA R4, R4, R15, R4 ;  /* 0x0000000f04047223 */ /* 0x000fc80000000004 */
[----:B------:R-:W-:-:S04]  /*0b30*/  FFMA R15, R3, R4, RZ ;  /* 0x00000004030f7223 */ /* 0x000fc800000000ff */
[----:B------:R-:W-:-:S04]  /*0b40*/  FFMA R20, R14, R15, R3 ;  /* 0x0000000f0e147223 */ /* 0x000fc80000000003 */
[----:B------:R-:W-:-:S04]  /*0b50*/  FFMA R15, R4, R20, R15 ;  /* 0x00000014040f7223 */ /* 0x000fc8000000000f */
[----:B------:R-:W-:-:S04]  /*0b60*/  FFMA R14, R14, R15, R3 ;  /* 0x0000000f0e0e7223 */ /* 0x000fc80000000003 */
[----:B------:R-:W-:-:S05]  /*0b70*/  FFMA R3, R4, R14, R15 ;  /* 0x0000000e04037223 */ /* 0x000fca000000000f */
[----:B------:R-:W-:-:S04]  /*0b80*/  SHF.R.U32.HI R11, RZ, 0x17, R3 ;  /* 0x00000017ff0b7819 */ /* 0x000fc80000011603 */
[----:B------:R-:W-:-:S04]  /*0b90*/  LOP3.LUT R11, R11, 0xff, RZ, 0xc0, !PT ;  /* 0x000000ff0b0b7812 */ /* 0x000fc800078ec0ff */
[----:B------:R-:W-:-:S05]  /*0ba0*/  IADD3 R13, PT, PT, R11, R12, RZ ;  /* 0x0000000c0b0d7210 */ /* 0x000fca0007ffe0ff */
[----:B------:R-:W-:-:S05]  /*0bb0*/  VIADD R9, R13, 0xffffffff ;  /* 0xffffffff0d097836 */ /* 0x000fca0000000000 */
[----:B------:R-:W-:-:S13]  /*0bc0*/  ISETP.GE.U32.AND P0, PT, R9, 0xfe, PT ;  /* 0x000000fe0900780c */ /* 0x000fda0003f06070 */
[----:B------:R-:W-:Y:S05]  /*0bd0*/  @!P0 BRA `(.L_x_164) ;  /* 0x0000000000808947 */ /* 0x000fea0003800000 */
[----:B------:R-:W-:-:S13]  /*0be0*/  ISETP.GT.AND P0, PT, R13, 0xfe, PT ;  /* 0x000000fe0d00780c */ /* 0x000fda0003f04270 */
[----:B------:R-:W-:Y:S05]  /*0bf0*/  @P0 BRA `(.L_x_165) ;  /* 0x00000000006c0947 */ /* 0x000fea0003800000 */
[----:B------:R-:W-:-:S13]  /*0c00*/  ISETP.GE.AND P0, PT, R13, 0x1, PT ;  /* 0x000000010d00780c */ /* 0x000fda0003f06270 */
[----:B------:R-:W-:Y:S05]  /*0c10*/  @P0 BRA `(.L_x_166) ;  /* 0x0000000000740947 */ /* 0x000fea0003800000 */
[----:B------:R-:W-:Y:S02]  /*0c20*/  ISETP.GE.AND P0, PT, R13, -0x18, PT ;  /* 0xffffffe80d00780c */ /* 0x000fe40003f06270 */
[----:B------:R-:W-:-:S11]  /*0c30*/  LOP3.LUT R3, R3, 0x80000000, RZ, 0xc0, !PT ;  /* 0x8000000003037812 */ /* 0x000fd600078ec0ff */
[----:B------:R-:W-:Y:S05]  /*0c40*/  @!P0 BRA `(.L_x_166) ;  /* 0x0000000000688947 */ /* 0x000fea0003800000 */
[CC--:B------:R-:W-:Y:S01]  /*0c50*/  FFMA.RZ R9, R4.reuse, R14.reuse, R15 ;  /* 0x0000000e04097223 */ /* 0x0c0fe2000000c00f */
[C---:B------:R-:W-:Y:S01]  /*0c60*/  VIADD R12, R13.reuse, 0x20 ;  /* 0x000000200d0c7836 */ /* 0x040fe20000000000 */
[C---:B------:R-:W-:Y:S02]  /*0c70*/  ISETP.NE.AND P2, PT, R13.reuse, RZ, PT ;  /* 0x000000ff0d00720c */ /* 0x040fe40003f45270 */
[----:B------:R-:W-:Y:S01]  /*0c80*/  ISETP.NE.AND P1, PT, R13, RZ, PT ;  /* 0x000000ff0d00720c */ /* 0x000fe20003f25270 */
[----:B------:R-:W-:Y:S01]  /*0c90*/  IMAD.MOV R13, RZ, RZ, -R13 ;  /* 0x000000ffff0d7224 */ /* 0x000fe200078e0a0d */
[----:B------:R-:W-:Y:S01]  /*0ca0*/  LOP3.LUT R11, R9, 0x7fffff, RZ, 0xc0, !PT ;  /* 0x007fffff090b7812 */ /* 0x000fe200078ec0ff */
[CCC-:B------:R-:W-:Y:S01]  /*0cb0*/  FFMA.RP R9, R4.reuse, R14.reuse, R15.reuse ;  /* 0x0000000e04097223 */ /* 0x1c0fe2000000800f */
[----:B------:R-:W-:Y:S02]  /*0cc0*/  FFMA.RM R4, R4, R14, R15 ;  /* 0x0000000e04047223 */ /* 0x000fe4000000400f */
[----:B------:R-:W-:-:S03]  /*0cd0*/  LOP3.LUT R11, R11, 0x800000, RZ, 0xfc, !PT ;  /* 0x008000000b0b7812 */ /* 0x000fc600078efcff */
[----:B------:R-:W-:Y:S02]  /*0ce0*/  FSETP.NEU.FTZ.AND P0, PT, R9, R4, PT ;  /* 0x000000040900720b */ /* 0x000fe40003f1d000 */
[----:B------:R-:W-:Y:S02]  /*0cf0*/  SHF.L.U32 R12, R11, R12, RZ ;  /* 0x0000000c0b0c7219 */ /* 0x000fe400000006ff */
[----:B------:R-:W-:Y:S02]  /*0d00*/  SEL R4, R13, RZ, P2 ;  /* 0x000000ff0d047207 */ /* 0x000fe40001000000 */
[----:B------:R-:W-:Y:S02]  /*0d10*/  ISETP.NE.AND P1, PT, R12, RZ, P1 ;  /* 0x000000ff0c00720c */ /* 0x000fe40000f25270 */
[----:B------:R-:W-:Y:S02]  /*0d20*/  SHF.R.U32.HI R4, RZ, R4, R11 ;  /* 0x00000004ff047219 */ /* 0x000fe4000001160b */
[----:B------:R-:W-:-:S02]  /*0d30*/  PLOP3.LUT P0, PT, P0, P1, PT, 0xf8, 0x8f ;  /* 0x00000000008f781c */ /* 0x000fc40000703f70 */
[----:B------:R-:W-:Y:S02]  /*0d40*/  SHF.R.U32.HI R12, RZ, 0x1, R4 ;  /* 0x00000001ff0c7819 */ /* 0x000fe40000011604 */
[----:B------:R-:W-:-:S04]  /*0d50*/  SEL R9, RZ, 0x1, !P0 ;  /* 0x00000001ff097807 */ /* 0x000fc80004000000 */
[----:B------:R-:W-:-:S04]  /*0d60*/  LOP3.LUT R9, R9, 0x1, R12, 0xf8, !PT ;  /* 0x0000000109097812 */ /* 0x000fc800078ef80c */
[----:B------:R-:W-:-:S05]  /*0d70*/  LOP3.LUT R9, R9, R4, RZ, 0xc0, !PT ;  /* 0x0000000409097212 */ /* 0x000fca00078ec0ff */
[----:B------:R-:W-:-:S05]  /*0d80*/  IMAD.IADD R12, R12, 0x1, R9 ;  /* 0x000000010c0c7824 */ /* 0x000fca00078e0209 */
[----:B------:R-:W-:Y:S01]  /*0d90*/  LOP3.LUT R3, R12, R3, RZ, 0xfc, !PT ;  /* 0x000000030c037212 */ /* 0x000fe200078efcff */
[----:B------:R-:W-:Y:S06]  /*0da0*/  BRA `(.L_x_166) ;  /* 0x0000000000107947 */ /* 0x000fec0003800000 */
.L_x_165:
[----:B------:R-:W-:-:S04]  /*0db0*/  LOP3.LUT R3, R3, 0x80000000, RZ, 0xc0, !PT ;  /* 0x8000000003037812 */ /* 0x000fc800078ec0ff */
[----:B------:R-:W-:Y:S01]  /*0dc0*/  LOP3.LUT R3, R3, 0x7f800000, RZ, 0xfc, !PT ;  /* 0x7f80000003037812 */ /* 0x000fe200078efcff */
[----:B------:R-:W-:Y:S06]  /*0dd0*/  BRA `(.L_x_166) ;  /* 0x0000000000047947 */ /* 0x000fec0003800000 */
.L_x_164:
[----:B------:R-:W-:-:S07]  /*0de0*/  IMAD R3, R12, 0x800000, R3 ;  /* 0x008000000c037824 */ /* 0x000fce00078e0203 */
.L_x_166:
[----:B------:R-:W-:Y:S05]  /*0df0*/  BSYNC.RECONVERGENT B2 ;  /* 0x0000000000027941 */ /* 0x000fea0003800200 */
.L_x_163:
[----:B------:R-:W-:Y:S05]  /*0e00*/  BRA `(.L_x_167) ;  /* 0x0000000000207947 */ /* 0x000fea0003800000 */
.L_x_162:
[----:B------:R-:W-:-:S04]  /*0e10*/  LOP3.LUT R3, R4, 0x80000000, R3, 0x48, !PT ;  /* 0x8000000004037812 */ /* 0x000fc800078e4803 */
[----:B------:R-:W-:Y:S01]  /*0e20*/  LOP3.LUT R3, R3, 0x7f800000, RZ, 0xfc, !PT ;  /* 0x7f80000003037812 */ /* 0x000fe200078efcff */
[----:B------:R-:W-:Y:S06]  /*0e30*/  BRA `(.L_x_167) ;  /* 0x0000000000147947 */ /* 0x000fec0003800000 */
.L_x_161:
[----:B------:R-:W-:Y:S01]  /*0e40*/  LOP3.LUT R3, R4, 0x80000000, R3, 0x48, !PT ;  /* 0x8000000004037812 */ /* 0x000fe200078e4803 */
[----:B------:R-:W-:Y:S06]  /*0e50*/  BRA `(.L_x_167) ;  /* 0x00000000000c7947 */ /* 0x000fec0003800000 */
.L_x_160:
[----:B------:R-:W0:Y:S01]  /*0e60*/  MUFU.RSQ R3, -QNAN ;  /* 0xffc0000000037908 */ /* 0x000e220000001400 */
[----:B------:R-:W-:Y:S05]  /*0e70*/  BRA `(.L_x_167) ;  /* 0x0000000000047947 */ /* 0x000fea0003800000 */
.L_x_159:
[----:B------:R-:W-:-:S07]  /*0e80*/  FADD.FTZ R3, R3, R4 ;  /* 0x0000000403037221 */ /* 0x000fce0000010000 */
.L_x_167:
[----:B------:R-:W-:Y:S05]  /*0e90*/  BSYNC.RECONVERGENT B1 ;  /* 0x0000000000017941 */ /* 0x000fea0003800200 */
.L_x_157:
[----:B------:R-:W-:-:S04]  /*0ea0*/  IMAD.MOV.U32 R11, RZ, RZ, 0x0 ;  /* 0x00000000ff0b7424 */ /* 0x000fc800078e00ff */
[----:B0-----:R-:W-:Y:S05]  /*0eb0*/  RET.REL.NODEC R10 `(_Z7binningPiPfS0_S0_S0_S0_S0_S_S_S_) ;  /* 0xfffffff00a507950 */ /* 0x001fea0003c3ffff */
.L_x_168:
        /* <DEDUP_REMOVED lines=12> */
.L_x_177:


//--------------------- .text._Z5printPiS_S_      --------------------------
	.section	.text._Z5printPiS_S_,"ax",@progbits
	.align	128
        .global         _Z5printPiS_S_
        .type           _Z5printPiS_S_,@function
        .size           _Z5printPiS_S_,(.L_x_185 - _Z5printPiS_S_)
        .other          _Z5printPiS_S_,@"STO_CUDA_ENTRY STV_DEFAULT"
_Z5printPiS_S_:
.text._Z5printPiS_S_:
[----:B------:R-:W0:Y:S08]  /*0000*/  LDC R1, c[0x0][0x37c] ;  /* 0x0000df00ff017b82 */ /* 0x000e300000000800 */
[----:B------:R-:W1:Y:S01]  /*0010*/  LDC.64 R2, c[0x0][0x388] ;  /* 0x0000e200ff027b82 */ /* 0x000e620000000a00 */
[----:B------:R-:W1:Y:S01]  /*0020*/  LDCU.64 UR36, c[0x0][0x358] ;  /* 0x00006b00ff2477ac */ /* 0x000e620008000a00 */
[----:B0-----:R-:W-:Y:S01]  /*0030*/  VIADD R1, R1, 0xfffffff8 ;  /* 0xfffffff801017836 */ /* 0x001fe20000000000 */
[----:B-1----:R-:W2:Y:S01]  /*0040*/  LDG.E R2, desc[UR36][R2.64] ;  /* 0x0000002402027981 */ /* 0x002ea2000c1e1900 */
[----:B------:R-:W0:Y:S01]  /*0050*/  LDCU UR4, c[0x0][0x2f8] ;  /* 0x00005f00ff0477ac */ /* 0x000e220008000800 */
[----:B------:R-:W1:Y:S02]  /*0060*/  LDCU UR5, c[0x0][0x2fc] ;  /* 0x00005f80ff0577ac */ /* 0x000e640008000800 */
[----:B0-----:R-:W-:-:S02]  /*0070*/  IADD3 R16, P1, PT, R1, UR4, RZ ;  /* 0x0000000401107c10 */ /* 0x001fc4000ff3e0ff */
[----:B--2---:R-:W-:-:S13]  /*0080*/  ISETP.GE.AND P0, PT, R2, 0x1, PT ;  /* 0x000000010200780c */ /* 0x004fda0003f06270 */
[----:B-1----:R-:W-:Y:S05]  /*0090*/  @!P0 EXIT ;  /* 0x000000000000894d */ /* 0x002fea0003800000 */
[----:B------:R-:W-:Y:S02]  /*00a0*/  IMAD.X R2, RZ, RZ, UR5, P1 ;  /* 0x00000005ff027e24 */ /* 0x000fe400088e06ff */
[----:B------:R-:W-:-:S07]  /*00b0*/  IMAD.MOV.U32 R17, RZ, RZ, RZ ;  /* 0x000000ffff117224 */ /* 0x000fce00078e00ff */
.L_x_173:
[----:B------:R-:W0:Y:S02]  /*00c0*/  LDC.64 R4, c[0x0][0x380] ;  /* 0x0000e000ff047b82 */ /* 0x000e240000000a00 */
[----:B0-----:R-:W2:Y:S02]  /*00d0*/  LDG.E R4, desc[UR36][R4.64] ;  /* 0x0000002404047981 */ /* 0x001ea4000c1e1900 */
[----:B--2---:R-:W-:-:S13]  /*00e0*/  ISETP.GE.AND P0, PT, R4, 0x1, PT ;  /* 0x000000010400780c */ /* 0x004fda0003f06270 */
[----:B------:R-:W-:Y:S05]  /*00f0*/  @!P0 BRA `(.L_x_169) ;  /* 0x0000000000588947 */ /* 0x000fea0003800000 */
[----:B------:R-:W-:Y:S01]  /*0100*/  BSSY.RECONVERGENT B6, `(.L_x_169) ;  /* 0x0000015000067945 */ /* 0x000fe20003800200 */
[----:B------:R-:W-:-:S07]  /*0110*/  IMAD.MOV.U32 R18, RZ, RZ, RZ ;  /* 0x000000ffff127224 */ /* 0x000fce00078e00ff */
.L_x_171:
[----:B------:R-:W0:Y:S01]  /*0120*/  LDC.64 R8, c[0x0][0x390] ;  /* 0x0000e400ff087b82 */ /* 0x000e220000000a00 */
[----:B------:R-:W-:Y:S01]  /*0130*/  IMAD R3, R4, R17, R18 ;  /* 0x0000001104037224 */ /* 0x000fe200078e0212 */
[----:B------:R-:W-:Y:S01]  /*0140*/  MOV R0, 0x38 ;  /* 0x0000003800007802 */ /* 0x000fe20000000f00 */
[----:B------:R-:W1:Y:S02]  /*0150*/  LDCU.64 UR4, c[0x4][URZ] ;  /* 0x01000000ff0477ac */ /* 0x000e640008000a00 */
[----:B0-----:R-:W-:-:S06]  /*0160*/  IMAD.WIDE R8, R3, 0x4, R8 ;  /* 0x0000000403087825 */ /* 0x001fcc00078e0208 */
[----:B------:R-:W2:Y:S01]  /*0170*/  LDG.E R8, desc[UR36][R8.64] ;  /* 0x0000002408087981 */ /* 0x000ea2000c1e1900 */
[----:B------:R0:W3:Y:S01]  /*0180*/  LDC.64 R10, c[0x4][R0] ;  /* 0x01000000000a7b82 */ /* 0x0000e20000000a00 */
[----:B-1----:R-:W-:Y:S01]  /*0190*/  MOV R4, UR4 ;  /* 0x0000000400047c02 */ /* 0x002fe20008000f00 */
[----:B------:R-:W-:Y:S01]  /*01a0*/  IMAD.U32 R5, RZ, RZ, UR5 ;  /* 0x00000005ff057e24 */ /* 0x000fe2000f8e00ff */
[----:B------:R-:W-:Y:S01]  /*01b0*/  MOV R7, R2 ;  /* 0x0000000200077202 */ /* 0x000fe20000000f00 */
[----:B------:R-:W-:Y:S01]  /*01c0*/  IMAD.MOV.U32 R6, RZ, RZ, R16 ;  /* 0x000000ffff067224 */ /* 0x000fe200078e0010 */
[----:B--23--:R0:W-:Y:S06]  /*01d0*/  STL [R1], R8 ;  /* 0x0000000801007387 */ /* 0x00c1ec0000100800 */
[----:B------:R-:W-:-:S07]  /*01e0*/  LEPC R20, `(.L_x_170) ;  /* 0x000000001014794e */ /* 0x000fce0000000000 */
[----:B0-----:R-:W-:Y:S05]  /*01f0*/  CALL.ABS.NOINC R10 ;  /* 0x000000000a007343 */ /* 0x001fea0003c00000 */
.L_x_170:
[----:B------:R-:W0:Y:S02]  /*0200*/  LDC.64 R4, c[0x0][0x380] ;  /* 0x0000e000ff047b82 */ /* 0x000e240000000a00 */
[----:B0-----:R-:W2:Y:S01]  /*0210*/  LDG.E R4, desc[UR36][R4.64] ;  /* 0x0000002404047981 */ /* 0x001ea2000c1e1900 */
[----:B------:R-:W-:-:S05]  /*0220*/  VIADD R18, R18, 0x1 ;  /* 0x0000000112127836 */ /* 0x000fca0000000000 */
[----:B--2---:R-:W-:-:S13]  /*0230*/  ISETP.GE.AND P0, PT, R18, R4, PT ;  /* 0x000000041200720c */ /* 0x004fda0003f06270 */
[----:B------:R-:W-:Y:S05]  /*0240*/  @!P0 BRA `(.L_x_171) ;  /* 0xfffffffc00b48947 */ /* 0x000fea000383ffff */
[----:B------:R-:W-:Y:S05]  /*0250*/  BSYNC.RECONVERGENT B6 ;  /* 0x0000000000067941 */ /* 0x000fea0003800200 */
.L_x_169:
[----:B------:R-:W-:Y:S01]  /*0260*/  MOV R0, 0x38 ;  /* 0x0000003800007802 */ /* 0x000fe20000000f00 */
[----:B------:R-:W0:Y:S01]  /*0270*/  LDCU.64 UR4, c[0x4][0x8] ;  /* 0x01000100ff0477ac */ /* 0x000e220008000a00 */
[----:B------:R-:W-:Y:S02]  /*0280*/  CS2R R6, SRZ ;  /* 0x0000000000067805 */ /* 0x000fe4000001ff00 */
[----:B------:R1:W2:Y:S01]  /*0290*/  LDC.64 R8, c[0x4][R0] ;  /* 0x0100000000087b82 */ /* 0x0002a20000000a00 */
[----:B0-----:R-:W-:Y:S01]  /*02a0*/  IMAD.U32 R4, RZ, RZ, UR4 ;  /* 0x00000004ff047e24 */ /* 0x001fe2000f8e00ff */
[----:B-1----:R-:W-:-:S07]  /*02b0*/  MOV R5, UR5 ;  /* 0x0000000500057c02 */ /* 0x002fce0008000f00 */
[----:B------:R-:W-:-:S07]  /*02c0*/  LEPC R20, `(.L_x_172) ;  /* 0x000000001014794e */ /* 0x000fce0000000000 */
[----:B--2---:R-:W-:Y:S05]  /*02d0*/  CALL.ABS.NOINC R8 ;  /* 0x0000000008007343 */ /* 0x004fea0003c00000 */
.L_x_172:
[----:B------:R-:W0:Y:S02]  /*02e0*/  LDC.64 R4, c[0x0][0x388] ;  /* 0x0000e200ff047b82 */ /* 0x000e240000000a00 */
[----:B0-----:R-:W2:Y:S01]  /*02f0*/  LDG.E R4, desc[UR36][R4.64] ;  /* 0x0000002404047981 */ /* 0x001ea2000c1e1900 */
[----:B------:R-:W-:-:S05]  /*0300*/  VIADD R17, R17, 0x1 ;  /* 0x0000000111117836 */ /* 0x000fca0000000000 */
[----:B--2---:R-:W-:-:S13]  /*0310*/  ISETP.GE.AND P0, PT, R17, R4, PT ;  /* 0x000000041100720c */ /* 0x004fda0003f06270 */
[----:B------:R-:W-:Y:S05]  /*0320*/  @!P0 BRA `(.L_x_173) ;  /* 0xfffffffc00648947 */ /* 0x000fea000383ffff */
[----:B------:R-:W-:Y:S05]  /*0330*/  EXIT ;  /* 0x000000000000794d */ /* 0x000fea0003800000 */
.L_x_174:
        /* <DEDUP_REMOVED lines=12> */
.L_x_185:


//--------------------- .text._Z7zeroBinPi        --------------------------
	.section	.text._Z7zeroBinPi,"ax",@progbits
	.align	128
        .global         _Z7zeroBinPi
        .type           _Z7zeroBinPi,@function
        .size           _Z7zeroBinPi,(.L_x_186 - _Z7zeroBinPi)
        .other          _Z7zeroBinPi,@"STO_CUDA_ENTRY STV_DEFAULT"
_Z7zeroBinPi:
.text._Z7zeroBinPi:
[----:B------:R-:W-:Y:S01]  /*0000*/  LDC R1, c[0x0][0x37c] ;  /* 0x0000df00ff017b82 */ /* 0x000fe20000000800 */
[----:B------:R-:W0:Y:S07]  /*0010*/  S2R R5, SR_TID.X ;  /* 0x0000000000057919 */ /* 0x000e2e0000002100 */
[----:B------:R-:W1:Y:S01]  /*0020*/  LDC.64 R2, c[0x0][0x380] ;  /* 0x0000e000ff027b82 */ /* 0x000e620000000a00 */
[----:B------:R-:W0:Y:S01]  /*0030*/  LDCU UR6, c[0x0][0x360] ;  /* 0x00006c00ff0677ac */ /* 0x000e220008000800 */
[----:B------:R-:W0:Y:S01]  /*0040*/  S2R R0, SR_CTAID.X ;  /* 0x0000000000007919 */ /* 0x000e220000002500 */
[----:B------:R-:W2:Y:S01]  /*0050*/  LDCU.64 UR4, c[0x0][0x358] ;  /* 0x00006b00ff0477ac */ /* 0x000ea20008000a00 */
[----:B0-----:R-:W-:-:S04]  /*0060*/  IMAD R5, R0, UR6, R5 ;  /* 0x0000000600057c24 */ /* 0x001fc8000f8e0205 */
[----:B-1----:R-:W-:-:S05]  /*0070*/  IMAD.WIDE R2, R5, 0x4, R2 ;  /* 0x0000000405027825 */ /* 0x002fca00078e0202 */
[----:B--2---:R-:W-:Y:S01]  /*0080*/  STG.E desc[UR4][R2.64], RZ ;  /* 0x000000ff02007986 */ /* 0x004fe2000c101904 */
[----:B------:R-:W-:Y:S05]  /*0090*/  EXIT ;  /* 0x000000000000794d */ /* 0x000fea0003800000 */
.L_x_175:
        /* <DEDUP_REMOVED lines=14> */
.L_x_186:


//--------------------- .text._Z5shiftPfS_S_S_S_S_ --------------------------
	.section	.text._Z5shiftPfS_S_S_S_S_,"ax",@progbits
	.align	128
        .global         _Z5shiftPfS_S_S_S_S_
        .type           _Z5shiftPfS_S_S_S_S_,@function
        .size           _Z5shiftPfS_S_S_S_S_,(.L_x_187 - _Z5shiftPfS_S_S_S_S_)
        .other          _Z5shiftPfS_S_S_S_S_,@"STO_CUDA_ENTRY STV_DEFAULT"
_Z5shiftPfS_S_S_S_S_:
.text._Z5shiftPfS_S_S_S_S_:
[----:B------:R-:W-:Y:S01]  /*0000*/  LDC R1, c[0x0][0x37c] ;  /* 0x0000df00ff017b82 */ /* 0x000fe20000000800 */
[----:B------:R-:W0:Y:S07]  /*0010*/  S2R R10, SR_TID.X ;  /* 0x00000000000a7919 */ /* 0x000e2e0000002100 */
[----:B------:R-:W1:Y:S01]  /*0020*/  LDC.64 R6, c[0x0][0x398] ;  /* 0x0000e600ff067b82 */ /* 0x000e620000000a00 */
[----:B------:R-:W0:Y:S01]  /*0030*/  LDCU UR6, c[0x0][0x360] ;  /* 0x00006c00ff0677ac */ /* 0x000e220008000800 */
[----:B------:R-:W0:Y:S01]  /*0040*/  S2R R5, SR_CTAID.X ;  /* 0x0000000000057919 */ /* 0x000e220000002500 */
[----:B------:R-:W1:Y:S05]  /*0050*/  LDCU.64 UR4, c[0x0][0x358] ;  /* 0x00006b00ff0477ac */ /* 0x000e6a0008000a00 */
[----:B------:R-:W2:Y:S08]  /*0060*/  LDC.64 R2, c[0x0][0x380] ;  /* 0x0000e000ff027b82 */ /* 0x000eb00000000a00 */
[----:B------:R-:W3:Y:S01]  /*0070*/  LDC.64 R12, c[0x0][0x3a0] ;  /* 0x0000e800ff0c7b82 */ /* 0x000ee20000000a00 */
[----:B-1----:R-:W4:Y:S07]  /*0080*/  LDG.E R6, desc[UR4][R6.64] ;  /* 0x0000000406067981 */ /* 0x002f2e000c1e1900 */
[----:B------:R-:W1:Y:S01]  /*0090*/  LDC.64 R18, c[0x0][0x388] ;  /* 0x0000e200ff127b82 */ /* 0x000e620000000a00 */
[----:B0-----:R-:W-:-:S04]  /*00a0*/  IMAD R10, R5, UR6, R10 ;  /* 0x00000006050a7c24 */ /* 0x001fc8000f8e020a */
[----:B--2---:R-:W-:-:S03]  /*00b0*/  IMAD.WIDE R2, R10, 0x4, R2 ;  /* 0x000000040a027825 */ /* 0x004fc600078e0202 */
[----:B------:R-:W0:Y:S01]  /*00c0*/  LDC.64 R14, c[0x0][0x3a8] ;  /* 0x0000ea00ff0e7b82 */ /* 0x000e220000000a00 */
[----:B---3--:R2:W3:Y:S04]  /*00d0*/  LDG.E R20, desc[UR4][R12.64] ;  /* 0x000000040c147981 */ /* 0x0084e8000c1e1900 */
[----:B------:R-:W5:Y:S03]  /*00e0*/  LDG.E R11, desc[UR4][R2.64] ;  /* 0x00000004020b7981 */ /* 0x000f66000c1e1900 */
[----:B--2---:R-:W2:Y:S01]  /*00f0*/  LDC.64 R12, c[0x0][0x390] ;  /* 0x0000e400ff0c7b82 */ /* 0x004ea20000000a00 */
[----:B----4-:R-:W4:Y:S01]  /*0100*/  F2F.F64.F32 R4, R6 ;  /* 0x0000000600047310 */ /* 0x010f220000201800 */
[----:B------:R-:W-:-:S07]  /*0110*/  FMUL R0, R6, 0.5 ;  /* 0x3f00000006007820 */ /* 0x000fce0000400000 */
[----:B-----5:R-:W5:Y:S01]  /*0120*/  F2F.F64.F32 R8, R11 ;  /* 0x0000000b00087310 */ /* 0x020f620000201800 */
[----:B------:R-:W-:Y:S01]  /*0130*/  FSETP.GT.AND P0, PT, R11, R0, PT ;  /* 0x000000000b00720b */ /* 0x000fe20003f04000 */
[----:B----4-:R-:W-:-:S12]  /*0140*/  DMUL R16, R4, -0.5 ;  /* 0xbfe0000004107828 */ /* 0x010fd80000000000 */
[----:B-----5:R-:W-:-:S14]  /*0150*/  DSETP.LEU.AND P0, PT, R16, R8, !P0 ;  /* 0x000000081000722a */ /* 0x020fdc000470b000 */
[----:B------:R-:W-:Y:S01]  /*0160*/  @!P0 LOP3.LUT R0, R6, 0x80000000, R11, 0xb8, !PT ;  /* 0x8000000006008812 */ /* 0x000fe200078eb80b */
[----:B-1----:R-:W-:-:S04]  /*0170*/  IMAD.WIDE R6, R10, 0x4, R18 ;  /* 0x000000040a067825 */ /* 0x002fc800078e0212 */
[----:B------:R-:W-:Y:S02]  /*0180*/  @!P0 FADD R21, R11, -R0 ;  /* 0x800000000b158221 */ /* 0x000fe40000000000 */
[----:B0-----:R-:W4:Y:S04]  /*0190*/  LDG.E R0, desc[UR4][R14.64] ;  /* 0x000000040e007981 */ /* 0x001f28000c1e1900 */
[----:B------:R0:W-:Y:S04]  /*01a0*/  @!P0 STG.E desc[UR4][R2.64], R21 ;  /* 0x0000001502008986 */ /* 0x0001e8000c101904 */
[----:B------:R-:W5:Y:S01]  /*01b0*/  LDG.E R23, desc[UR4][R6.64] ;  /* 0x0000000406177981 */ /* 0x000f62000c1e1900 */
[----:B---3--:R-:W1:Y:S01]  /*01c0*/  F2F.F64.F32 R8, R20 ;  /* 0x0000001400087310 */ /* 0x008e620000201800 */
[----:B------:R-:W-:Y:S01]  /*01d0*/  FMUL R18, R20, 0.5 ;  /* 0x3f00000014127820 */ /* 0x000fe20000400000 */
[----:B--2---:R-:W-:-:S06]  /*01e0*/  IMAD.WIDE R10, R10, 0x4, R12 ;  /* 0x000000040a0a7825 */ /* 0x004fcc00078e020c */
[----:B-----5:R-:W2:Y:S01]  /*01f0*/  F2F.F64.F32 R16, R23 ;  /* 0x0000001700107310 */ /* 0x020ea20000201800 */
[----:B------:R-:W-:Y:S01]  /*0200*/  FSETP.GT.AND P0, PT, R23, R18, PT ;  /* 0x000000121700720b */ /* 0x000fe20003f04000 */
[----:B-1----:R-:W-:-:S12]  /*0210*/  DMUL R18, R8, -0.5 ;  /* 0xbfe0000008127828 */ /* 0x002fd80000000000 */
[----:B--2---:R-:W-:-:S14]  /*0220*/  DSETP.LEU.AND P0, PT, R18, R16, !P0 ;  /* 0x000000101200722a */ /* 0x004fdc000470b000 */
[----:B------:R-:W-:-:S05]  /*0230*/  @!P0 LOP3.LUT R16, R20, 0x80000000, R23, 0xb8, !PT ;  /* 0x8000000014108812 */ /* 0x000fca00078eb817 */
[----:B------:R-:W-:-:S05]  /*0240*/  @!P0 FADD R19, R23, -R16 ;  /* 0x8000001017138221 */ /* 0x000fca0000000000 */
[----:B------:R-:W-:Y:S04]  /*0250*/  @!P0 STG.E desc[UR4][R6.64], R19 ;  /* 0x0000001306008986 */ /* 0x000fe8000c101904 */
[----:B0-----:R-:W2:Y:S01]  /*0260*/  LDG.E R21, desc[UR4][R10.64] ;  /* 0x000000040a157981 */ /* 0x001ea2000c1e1900 */
[----:B----4-:R-:W0:Y:S01]  /*0270*/  F2F.F64.F32 R12, R0 ;  /* 0x00000000000c7310 */ /* 0x010e220000201800 */
[----:B------:R-:W-:-:S07]  /*0280*/  FMUL R16, R0, 0.5 ;  /* 0x3f00000000107820 */ /* 0x000fce0000400000 */
[----:B--2---:R-:W1:Y:S01]  /*0290*/  F2F.F64.F32 R14, R21 ;  /* 0x00000015000e7310 */ /* 0x004e620000201800 */
[----:B------:R-:W-:Y:S01]  /*02a0*/  FSETP.GT.AND P0, PT, R21, R16, PT ;  /* 0x000000101500720b */ /* 0x000fe20003f04000 */
[----:B0-----:R-:W-:-:S12]  /*02b0*/  DMUL R16, R12, -0.5 ;  /* 0xbfe000000c107828 */ /* 0x001fd80000000000 */
[----:B-1----:R-:W-:-:S14]  /*02c0*/  DSETP.LEU.AND P0, PT, R16, R14, !P0 ;  /* 0x0000000e1000722a */ /* 0x002fdc000470b000 */
[----:B------:R-:W-:-:S05]  /*02d0*/  @!P0 LOP3.LUT R14, R0, 0x80000000, R21, 0xb8, !PT ;  /* 0x80000000000e8812 */ /* 0x000fca00078eb815 */
[----:B------:R-:W-:-:S05]  /*02e0*/  @!P0 FADD R17, R21, -R14 ;  /* 0x8000000e15118221 */ /* 0x000fca0000000000 */
[----:B------:R0:W-:Y:S04]  /*02f0*/  @!P0 STG.E desc[UR4][R10.64], R17 ;  /* 0x000000110a008986 */ /* 0x0001e8000c101904 */
[----:B------:R-:W2:Y:S02]  /*0300*/  LDG.E R16, desc[UR4][R2.64] ;  /* 0x0000000402107981 */ /* 0x000ea4000c1e1900 */
[----:B--2---:R-:W1:Y:S02]  /*0310*/  F2F.F64.F32 R14, R16 ;  /* 0x00000010000e7310 */ /* 0x004e640000201800 */
[----:B-1----:R-:W-:-:S10]  /*0320*/  DFMA R14, R4, 0.5, R14 ;  /* 0x3fe00000040e782b */ /* 0x002fd4000000000e */
[----:B------:R-:W1:Y:S02]  /*0330*/  F2F.F32.F64 R15, R14 ;  /* 0x0000000e000f7310 */ /* 0x000e640000301000 */
[----:B-1----:R-:W-:Y:S04]  /*0340*/  STG.E desc[UR4][R2.64], R15 ;  /* 0x0000000f02007986 */ /* 0x002fe8000c101904 */
[----:B------:R-:W2:Y:S02]  /*0350*/  LDG.E R0, desc[UR4][R6.64] ;  /* 0x0000000406007981 */ /* 0x000ea4000c1e1900 */
[----:B--2---:R-:W1:Y:S02]  /*0360*/  F2F.F64.F32 R4, R0 ;  /* 0x0000000000047310 */ /* 0x004e640000201800 */
[----:B-1----:R-:W-:-:S10]  /*0370*/  DFMA R4, R8, 0.5, R4 ;  /* 0x3fe000000804782b */ /* 0x002fd40000000004 */
[----:B------:R-:W1:Y:S02]  /*0380*/  F2F.F32.F64 R5, R4 ;  /* 0x0000000400057310 */ /* 0x000e640000301000 */
[----:B-1----:R-:W-:Y:S04]  /*0390*/  STG.E desc[UR4][R6.64], R5 ;  /* 0x0000000506007986 */ /* 0x002fe8000c101904 */
[----:B0-----:R-:W2:Y:S02]  /*03a0*/  LDG.E R17, desc[UR4][R10.64] ;  /* 0x000000040a117981 */ /* 0x001ea4000c1e1900 */
[----:B--2---:R-:W0:Y:S02]  /*03b0*/  F2F.F64.F32 R8, R17 ;  /* 0x0000001100087310 */ /* 0x004e240000201800 */
[----:B0-----:R-:W-:-:S10]  /*03c0*/  DFMA R8, R12, 0.5, R8 ;  /* 0x3fe000000c08782b */ /* 0x001fd40000000008 */
[----:B------:R-:W0:Y:S02]  /*03d0*/  F2F.F32.F64 R9, R8 ;  /* 0x0000000800097310 */ /* 0x000e240000301000 */
[----:B0-----:R-:W-:Y:S01]  /*03e0*/  STG.E desc[UR4][R10.64], R9 ;  /* 0x000000090a007986 */ /* 0x001fe2000c101904 */
[----:B------:R-:W-:Y:S05]  /*03f0*/  EXIT ;  /* 0x000000000000794d */ /* 0x000fea0003800000 */
.L_x_176:
        /* <DEDUP_REMOVED lines=16> */
.L_x_187:


//--------------------- .nv.global.init           --------------------------
	.section	.nv.global.init,"aw",@progbits
.nv.global.init:
	.type		$str$1,@object
	.size		$str$1,($str - $str$1)
$str$1:
        /*0000*/ 	.byte	0x0a, 0x00
	.type		$str,@object
	.size		$str,($str$6 - $str)
$str:
        /*0002*/ 	.byte	0x25, 0x32, 0x64, 0x20, 0x00
	.type		$str$6,@object
	.size		$str$6,($str$4 - $str$6)
$str$6:
        /*0007*/ 	.byte	0x78, 0x6c, 0x6f, 0x63, 0x20, 0x79, 0x6c, 0x6f, 0x63, 0x20, 0x25, 0x34, 0x64, 0x20, 0x25, 0x34
        /*0017*/ 	.byte	0x64, 0x0a, 0x00
	.type		$str$4,@object
	.size		$str$4,($str$5 - $str$4)
$str$4:
        /*001a*/ 	.byte	0x79, 0x6c, 0x6f, 0x63, 0x20, 0x7a, 0x6c, 0x6f, 0x63, 0x20, 0x25, 0x34, 0x64, 0x20, 0x25, 0x34
        /*002a*/ 	.byte	0x64, 0x0a, 0x00
	.type		$str$5,@object
	.size		$str$5,($str$2 - $str$5)
$str$5:
        /*002d*/ 	.byte	0x78, 0x6c, 0x6f, 0x63, 0x20, 0x7a, 0x6c, 0x6f, 0x63, 0x20, 0x25, 0x34, 0x64, 0x20, 0x25, 0x34
        /*003d*/ 	.byte	0x64, 0x0a, 0x00
	.type		$str$2,@object
	.size		$str$2,($str$3 - $str$2)
$str$2:
        /*0040*/ 	.byte	0x78, 0x20, 0x69, 0x6e, 0x64, 0x65, 0x78, 0x20, 0x6f, 0x75, 0x74, 0x20, 0x6f, 0x66, 0x20, 0x62
        /*0050*/ 	.byte	0x6f, 0x75, 0x6e, 0x64, 0x20, 0x25, 0x34, 0x64, 0x0a, 0x00
	.type		$str$3,@object
	.size		$str$3,(.L_3 - $str$3)
$str$3:
        /*005a*/ 	.byte	0x79, 0x20, 0x69, 0x6e, 0x64, 0x65, 0x78, 0x20, 0x6f, 0x75, 0x74, 0x20, 0x6f, 0x66, 0x20, 0x62
        /*006a*/ 	.byte	0x6f, 0x75, 0x6e, 0x64, 0x20, 0x25, 0x34, 0x64, 0x0a, 0x00
.L_3:


//--------------------- .nv.shared.reserved.0     --------------------------
	.section	.nv.shared.reserved.0,"aw",@nobits
	.weak		__nv_reservedSMEM_offset_0_alias
	.size		__nv_reservedSMEM_offset_0_alias, 0, 64
	.other		__nv_reservedSMEM_offset_0_alias,@"STO_CUDA_RESERVED_SHARED STV_DEFAULT"
__nv_reservedSMEM_offset_0_alias:
	.zero		0
	.zero		64


//--------------------- .nv.constant0._Z4maxZPiS_S_S_S_ --------------------------
	.section	.nv.constant0._Z4maxZPiS_S_S_S_,"a",@progbits
	.sectionflags	@""
	.align	4
.nv.constant0._Z4maxZPiS_S_S_S_:
	.zero		936


//--------------------- .nv.constant0._Z9flocSizezPiS_S_S_S_S_S_ --------------------------
	.section	.nv.constant0._Z9flocSizezPiS_S_S_S_S_S_,"a",@progbits
	.sectionflags	@""
	.align	4
.nv.constant0._Z9flocSizezPiS_S_S_S_S_S_:
	.zero		952


//--------------------- .nv.constant0._Z4maxYPiS_S_S_S_ --------------------------
	.section	.nv.constant0._Z4maxYPiS_S_S_S_,"a",@progbits
	.sectionflags	@""
	.align	4
.nv.constant0._Z4maxYPiS_S_S_S_:
	.zero		936


//--------------------- .nv.constant0._Z9flocSizeyPiS_S_S_S_S_S_ --------------------------
	.section	.nv.constant0._Z9flocSizeyPiS_S_S_S_S_S_,"a",@progbits
	.sectionflags	@""
	.align	4
.nv.constant0._Z9flocSizeyPiS_S_S_S_S_S_:
	.zero		952


//--------------------- .nv.constant0._Z4maxXPiS_S_S_S_ --------------------------
	.section	.nv.constant0._Z4maxXPiS_S_S_S_,"a",@progbits
	.sectionflags	@""
	.align	4
.nv.constant0._Z4maxXPiS_S_S_S_:
	.zero		936


//--------------------- .nv.constant0._Z9flocSizexPiS_S_S_S_S_S_ --------------------------
	.section	.nv.constant0._Z9flocSizexPiS_S_S_S_S_S_,"a",@progbits
	.sectionflags	@""
	.align	4
.nv.constant0._Z9flocSizexPiS_S_S_S_S_S_:
	.zero		952


//--------------------- .nv.constant0._Z7binningPiPfS0_S0_S0_S0_S0_S_S_S_ --------------------------
	.section	.nv.constant0._Z7binningPiPfS0_S0_S0_S0_S0_S_S_S_,"a",@progbits
	.sectionflags	@""
	.align	4
.nv.constant0._Z7binningPiPfS0_S0_S0_S0_S0_S_S_S_:
	.zero		976


//--------------------- .nv.constant0._Z5printPiS_S_ --------------------------
	.section	.nv.constant0._Z5printPiS_S_,"a",@progbits
	.sectionflags	@""
	.align	4
.nv.constant0._Z5printPiS_S_:
	.zero		920


//--------------------- .nv.constant0._Z7zeroBinPi --------------------------
	.section	.nv.constant0._Z7zeroBinPi,"a",@progbits
	.sectionflags	@""
	.align	4
.nv.constant0._Z7zeroBinPi:
	.zero		904


//--------------------- .nv.constant0._Z5shiftPfS_S_S_S_S_ --------------------------
	.section	.nv.constant0._Z5shiftPfS_S_S_S_S_,"a",@progbits
	.sectionflags	@""
	.align	4
.nv.constant0._Z5shiftPfS_S_S_S_S_:
	.zero		944


//--------------------- SYMBOLS --------------------------

	.type		.nv.reservedSmem.offset0,@object
	.size		.nv.reservedSmem.offset0,0x4
	.type		vprintf,@function
